	.target	sm_90a

	.elftype	@"ET_EXEC"


//--------------------- .note.nv.tkinfo           --------------------------
	.section	.note.nv.tkinfo,"",@"SHT_NOTE"
	.sectionflags	@"SHF_NOTE_NV_TKINFO"
	.tkinfo
        /*0018*/ 	.word	0x00000002
        /*0030*/ 	.string	""
        /*0030*/ 	.string	"ptxas"
        /*0030*/ 	.string	"Cuda compilation tools, release 13.0, V13.0.88"
        /*0030*/ 	.string	"Build cuda_13.0.r13.0/compiler.36424714_0"
        /*0030*/ 	.string	"-v  -suppress-debug-info  -lineinfo  -arch sm_90a "



//--------------------- .note.nv.cuinfo           --------------------------
	.section	.note.nv.cuinfo,"",@"SHT_NOTE"
	.sectionflags	@"SHF_NOTE_NV_CUINFO"
        /*0018*/ 	.short	0x0002
        /*001a*/ 	.short	0x005a
        /*001c*/ 	.short	0x0082
	.zero		2


//--------------------- .nv.info                  --------------------------
	.section	.nv.info,"",@"SHT_CUDA_INFO"
	.align	4


	//----- nvinfo : EIATTR_REGCOUNT
	.align		4
        /*0000*/ 	.byte	0x04, 0x2f
        /*0002*/ 	.short	(.L_1 - .L_0)
	.align		4
.L_0:
        /*0004*/ 	.word	index@(matmul_kernel)
        /*0008*/ 	.word	0x00000020


	//----- nvinfo : EIATTR_FRAME_SIZE
	.align		4
.L_1:
        /*000c*/ 	.byte	0x04, 0x11
        /*000e*/ 	.short	(.L_3 - .L_2)
	.align		4
.L_2:
        /*0010*/ 	.word	index@(matmul_kernel)
        /*0014*/ 	.word	0x00004608


	//----- nvinfo : EIATTR_MIN_STACK_SIZE
	.align		4
.L_3:
        /*0018*/ 	.byte	0x04, 0x12
        /*001a*/ 	.short	(.L_5 - .L_4)
	.align		4
.L_4:
        /*001c*/ 	.word	index@(matmul_kernel)
        /*0020*/ 	.word	0x00004608
.L_5:


//--------------------- .nv.compat                --------------------------
	.section	.nv.compat,"",@"SHT_CUDA_COMPAT_INFO"
	.align	4
        /*0000*/ 	.byte	0x02, 0x09, 0x01, 0x00, 0x02, 0x02, 0x02, 0x00, 0x02, 0x05, 0x05, 0x00, 0x03, 0x07, 0x01, 0x01
        /*0010*/ 	.byte	0x02, 0x03, 0x00, 0x00, 0x02, 0x06, 0x01, 0x00, 0x04, 0x0b, 0x08, 0x00, 0x00, 0x00, 0x00, 0x00
        /*0020*/ 	.byte	0x00, 0x00, 0x00, 0x00


//--------------------- .nv.info.matmul_kernel    --------------------------
	.section	.nv.info.matmul_kernel,"",@"SHT_CUDA_INFO"
	.sectionflags	@""
	.align	4


	//----- nvinfo : EIATTR_CUDA_API_VERSION
	.align		4
        /*0000*/ 	.byte	0x04, 0x37
        /*0002*/ 	.short	(.L_7 - .L_6)
.L_6:
        /*0004*/ 	.word	0x00000082


	//----- nvinfo : EIATTR_KPARAM_INFO
	.align		4
.L_7:
        /*0008*/ 	.byte	0x04, 0x17
        /*000a*/ 	.short	(.L_9 - .L_8)
.L_8:
        /*000c*/ 	.word	0x00000000
        /*0010*/ 	.short	0x000d
        /*0012*/ 	.short	0x0048
        /*0014*/ 	.byte	0x00, 0xf4, 0x21, 0x00


	//----- nvinfo : EIATTR_KPARAM_INFO
	.align		4
.L_9:
        /*0018*/ 	.byte	0x04, 0x17
        /*001a*/ 	.short	(.L_11 - .L_10)
.L_10:
        /*001c*/ 	.word	0x00000000
        /*0020*/ 	.short	0x000c
        /*0022*/ 	.short	0x0040
        /*0024*/ 	.byte	0x00, 0xf4, 0x21, 0x00


	//----- nvinfo : EIATTR_KPARAM_INFO
	.align		4
.L_11:
        /*0028*/ 	.byte	0x04, 0x17
        /*002a*/ 	.short	(.L_13 - .L_12)
.L_12:
        /*002c*/ 	.word	0x00000000
        /*0030*/ 	.short	0x000b
        /*0032*/ 	.short	0x0038
        /*0034*/ 	.byte	0x00, 0xf0, 0x11, 0x00


	//----- nvinfo : EIATTR_KPARAM_INFO
	.align		4
.L_13:
        /*0038*/ 	.byte	0x04, 0x17
        /*003a*/ 	.short	(.L_15 - .L_14)
.L_14:
        /*003c*/ 	.word	0x00000000
        /*0040*/ 	.short	0x000a
        /*0042*/ 	.short	0x0034
        /*0044*/ 	.byte	0x00, 0xf0, 0x11, 0x00


	//----- nvinfo : EIATTR_KPARAM_INFO
	.align		4
.L_15:
        /*0048*/ 	.byte	0x04, 0x17
        /*004a*/ 	.short	(.L_17 - .L_16)
.L_16:
        /*004c*/ 	.word	0x00000000
        /*0050*/ 	.short	0x0009
        /*0052*/ 	.short	0x0030
        /*0054*/ 	.byte	0x00, 0xf0, 0x11, 0x00


	//----- nvinfo : EIATTR_KPARAM_INFO
	.align		4
.L_17:
        /*0058*/ 	.byte	0x04, 0x17
        /*005a*/ 	.short	(.L_19 - .L_18)
.L_18:
        /*005c*/ 	.word	0x00000000
        /*0060*/ 	.short	0x0008
        /*0062*/ 	.short	0x002c
        /*0064*/ 	.byte	0x00, 0xf0, 0x11, 0x00


	//----- nvinfo : EIATTR_KPARAM_INFO
	.align		4
.L_19:
        /*0068*/ 	.byte	0x04, 0x17
        /*006a*/ 	.short	(.L_21 - .L_20)
.L_20:
        /*006c*/ 	.word	0x00000000
        /*0070*/ 	.short	0x0007
        /*0072*/ 	.short	0x0028
        /*0074*/ 	.byte	0x00, 0xf0, 0x11, 0x00


	//----- nvinfo : EIATTR_KPARAM_INFO
	.align		4
.L_21:
        /*0078*/ 	.byte	0x04, 0x17
        /*007a*/ 	.short	(.L_23 - .L_22)
.L_22:
        /*007c*/ 	.word	0x00000000
        /*0080*/ 	.short	0x0006
        /*0082*/ 	.short	0x0024
        /*0084*/ 	.byte	0x00, 0xf0, 0x11, 0x00


	//----- nvinfo : EIATTR_KPARAM_INFO
	.align		4
.L_23:
        /*0088*/ 	.byte	0x04, 0x17
        /*008a*/ 	.short	(.L_25 - .L_24)
.L_24:
        /*008c*/ 	.word	0x00000000
        /*0090*/ 	.short	0x0005
        /*0092*/ 	.short	0x0020
        /*0094*/ 	.byte	0x00, 0xf0, 0x11, 0x00


	//----- nvinfo : EIATTR_KPARAM_INFO
	.align		4
.L_25:
        /*0098*/ 	.byte	0x04, 0x17
        /*009a*/ 	.short	(.L_27 - .L_26)
.L_26:
        /*009c*/ 	.word	0x00000000
        /*00a0*/ 	.short	0x0004
        /*00a2*/ 	.short	0x001c
        /*00a4*/ 	.byte	0x00, 0xf0, 0x11, 0x00


	//----- nvinfo : EIATTR_KPARAM_INFO
	.align		4
.L_27:
        /*00a8*/ 	.byte	0x04, 0x17
        /*00aa*/ 	.short	(.L_29 - .L_28)
.L_28:
        /*00ac*/ 	.word	0x00000000
        /*00b0*/ 	.short	0x0003
        /*00b2*/ 	.short	0x0018
        /*00b4*/ 	.byte	0x00, 0xf0, 0x11, 0x00


	//----- nvinfo : EIATTR_KPARAM_INFO
	.align		4
.L_29:
        /*00b8*/ 	.byte	0x04, 0x17
        /*00ba*/ 	.short	(.L_31 - .L_30)
.L_30:
        /*00bc*/ 	.word	0x00000000
        /*00c0*/ 	.short	0x0002
        /*00c2*/ 	.short	0x0010
        /*00c4*/ 	.byte	0x00, 0xf4, 0x21, 0x00


	//----- nvinfo : EIATTR_KPARAM_INFO
	.align		4
.L_31:
        /*00c8*/ 	.byte	0x04, 0x17
        /*00ca*/ 	.short	(.L_33 - .L_32)
.L_32:
        /*00cc*/ 	.word	0x00000000
        /*00d0*/ 	.short	0x0001
        /*00d2*/ 	.short	0x0008
        /*00d4*/ 	.byte	0x00, 0xf4, 0x21, 0x00


	//----- nvinfo : EIATTR_KPARAM_INFO
	.align		4
.L_33:
        /*00d8*/ 	.byte	0x04, 0x17
        /*00da*/ 	.short	(.L_35 - .L_34)
.L_34:
        /*00dc*/ 	.word	0x00000000
        /*00e0*/ 	.short	0x0000
        /*00e2*/ 	.short	0x0000
        /*00e4*/ 	.byte	0x00, 0xf4, 0x21, 0x00


	//----- nvinfo : EIATTR_SPARSE_MMA_MASK
	.align		4
.L_35:
        /*00e8*/ 	.byte	0x03, 0x50
        /*00ea*/ 	.short	0x0000


	//----- nvinfo : EIATTR_MAXREG_COUNT
	.align		4
        /*00ec*/ 	.byte	0x03, 0x1b
        /*00ee*/ 	.short	0x00ff


	//----- nvinfo : EIATTR_NUM_BARRIERS
	.align		4
        /*00f0*/ 	.byte	0x02, 0x4c
        /*00f2*/ 	.byte	0x01
	.zero		1


	//----- nvinfo : EIATTR_ANNOTATIONS
	.align		4
        /*00f4*/ 	.byte	0x04, 0x55
        /*00f6*/ 	.short	(.L_37 - .L_36)


	//   ....[0]....
.L_36:
        /*00f8*/ 	.word	0x00000001
        /*00fc*/ 	.byte	0x40, 0x05, 0x00, 0x00, 0x01, 0x00, 0x00, 0x00, 0x70, 0x05, 0x00, 0x00, 0x01, 0x00, 0x00, 0x00
        /* <DEDUP_REMOVED lines=2572> */
        /*a1cc*/ 	.byte	0x90, 0x3b, 0x02, 0x00


	//----- nvinfo : EIATTR_MERCURY_ISA_VERSION
	.align		4
.L_37:
        /*a1d0*/ 	.byte	0x03, 0x5f
        /*a1d2*/ 	.short	0x0101


	//----- nvinfo : EIATTR_EXIT_INSTR_OFFSETS
	.align		4
        /*a1d4*/ 	.byte	0x04, 0x1c
        /*a1d6*/ 	.short	(.L_39 - .L_38)


	//   ....[0]....
.L_38:
        /*a1d8*/ 	.word	0x0009d440


	//   ....[1]....
        /*a1dc*/ 	.word	0x0009d460


	//----- nvinfo : EIATTR_REQNTID
	.align		4
.L_39:
        /*a1e0*/ 	.byte	0x04, 0x10
        /*a1e2*/ 	.short	(.L_41 - .L_40)
.L_40:
        /*a1e4*/ 	.word	0x00000040
        /*a1e8*/ 	.word	0x00000001
        /*a1ec*/ 	.word	0x00000001


	//----- nvinfo : EIATTR_CBANK_PARAM_SIZE
	.align		4
.L_41:
        /*a1f0*/ 	.byte	0x03, 0x19
        /*a1f2*/ 	.short	0x0050


	//----- nvinfo : EIATTR_PARAM_CBANK
	.align		4
        /*a1f4*/ 	.byte	0x04, 0x0a
        /*a1f6*/ 	.short	(.L_43 - .L_42)
	.align		4
.L_42:
        /*a1f8*/ 	.word	index@(.nv.constant0.matmul_kernel)
        /*a1fc*/ 	.short	0x0210
        /*a1fe*/ 	.short	0x0050


	//----- nvinfo : EIATTR_SW_WAR
	.align		4
.L_43:
        /*a200*/ 	.byte	0x04, 0x36
        /*a202*/ 	.short	(.L_45 - .L_44)
.L_44:
        /*a204*/ 	.word	0x00000008
.L_45:


//--------------------- .nv.callgraph             --------------------------
	.section	.nv.callgraph,"",@"SHT_CUDA_CALLGRAPH"
	.align	4
	.sectionentsize	8
	.align		4
        /*0000*/ 	.word	0x00000000
	.align		4
        /*0004*/ 	.word	0xffffffff
	.align		4
        /*0008*/ 	.word	0x00000000
	.align		4
        /*000c*/ 	.word	0xfffffffe
	.align		4
        /*0010*/ 	.word	0x00000000
	.align		4
        /*0014*/ 	.word	0xfffffffd
	.align		4
        /*0018*/ 	.word	0x00000000
	.align		4
        /*001c*/ 	.word	0xfffffffc


//--------------------- .text.matmul_kernel       --------------------------
	.section	.text.matmul_kernel,"ax",@progbits
	.align	128
        .global         matmul_kernel
        .type           matmul_kernel,@function
        .size           matmul_kernel,(.L_x_4 - matmul_kernel)
        .other          matmul_kernel,@"STO_CUDA_ENTRY STV_DEFAULT"
matmul_kernel:
.text.matmul_kernel:
[----:B------:R-:W0:Y:S08]  /*0000*/  LDC R1, c[0x0][0x28] ;  /* 0x00000a00ff017b82 */ /* 0x000e300000000800 */
[----:B------:R-:W1:Y:S01]  /*0010*/  LDC.64 R4, c[0x0][0x228] ;  /* 0x00008a00ff047b82 */ /* 0x000e620000000a00 */
[----:B------:R-:W2:Y:S01]  /*0020*/  S2R R14, SR_TID.X ;  /* 0x00000000000e7919 */ /* 0x000ea20000002100 */
[----:B0-----:R-:W-:Y:S01]  /*0030*/  VIADD R1, R1, 0xffffb9f8 ;  /* 0xffffb9f801017836 */ /* 0x001fe20000000000 */
[----:B------:R-:W-:Y:S01]  /*0040*/  UMOV UR4, 0x400 ;  /* 0x0000040000047882 */ /* 0x000fe20000000000 */
[----:B------:R-:W-:-:S04]  /*0050*/  ULDC.64 UR32, c[0x0][0x208] ;  /* 0x0000820000207ab9 */ /* 0x000fc80000000a00 */
[----:B------:R-:W0:Y:S01]  /*0060*/  S2UR UR5, SR_CgaCtaId ;  /* 0x00000000000579c3 */ /* 0x000e220000008800 */
[----:B-1----:R-:W-:-:S05]  /*0070*/  VIADD R0, R5, 0x7f ;  /* 0x0000007f05007836 */ /* 0x002fca0000000000 */
[----:B------:R-:W-:Y:S01]  /*0080*/  SHF.R.S32.HI R3, RZ, 0x1f, R0 ;  /* 0x0000001fff037819 */ /* 0x000fe20000011400 */
[----:B0-----:R-:W-:-:S03]  /*0090*/  ULEA UR4, UR5, UR4, 0x18 ;  /* 0x0000000405047291 */ /* 0x001fc6000f8ec03f */
[----:B------:R-:W-:Y:S02]  /*00a0*/  LEA.HI R3, R3, R0, RZ, 0x7 ;  /* 0x0000000003037211 */ /* 0x000fe400078f38ff */
[C---:B--2---:R-:W-:Y:S02]  /*00b0*/  LOP3.LUT R16, R14.reuse, 0x3f, RZ, 0xc0, !PT ;  /* 0x0000003f0e107812 */ /* 0x044fe400078ec0ff */
[----:B------:R-:W-:Y:S02]  /*00c0*/  SHF.R.S32.HI R0, RZ, 0x7, R3 ;  /* 0x00000007ff007819 */ /* 0x000fe40000011403 */
[----:B------:R-:W0:Y:S01]  /*00d0*/  S2R R3, SR_CTAID.X ;  /* 0x0000000000037919 */ /* 0x000e220000002500 */
[----:B------:R-:W-:Y:S02]  /*00e0*/  LOP3.LUT R18, R14, 0x20, RZ, 0xc0, !PT ;  /* 0x000000200e127812 */ /* 0x000fe400078ec0ff */
[----:B------:R-:W-:-:S05]  /*00f0*/  IMAD.SHL.U32 R0, R0, 0x8, RZ ;  /* 0x0000000800007824 */ /* 0x000fca00078e00ff */
[-C--:B------:R-:W-:Y:S02]  /*0100*/  IABS R9, R0.reuse ;  /* 0x0000000000097213 */ /* 0x080fe40000000000 */
[----:B------:R-:W-:Y:S02]  /*0110*/  IABS R12, R0 ;  /* 0x00000000000c7213 */ /* 0x000fe40000000000 */
[----:B------:R-:W1:Y:S08]  /*0120*/  I2F.RP R2, R9 ;  /* 0x0000000900027306 */ /* 0x000e700000209400 */
[----:B-1----:R-:W1:Y:S01]  /*0130*/  MUFU.RCP R2, R2 ;  /* 0x0000000200027308 */ /* 0x002e620000001000 */
[----:B0-----:R-:W-:Y:S01]  /*0140*/  IABS R10, R3 ;  /* 0x00000003000a7213 */ /* 0x001fe20000000000 */
[----:B-1----:R-:W-:-:S02]  /*0150*/  VIADD R6, R2, 0xffffffe ;  /* 0x0ffffffe02067836 */ /* 0x002fc40000000000 */
[----:B------:R-:W-:-:S04]  /*0160*/  IMAD.MOV R2, RZ, RZ, -R12 ;  /* 0x000000ffff027224 */ /* 0x000fc800078e0a0c */
[----:B------:R0:W1:Y:S02]  /*0170*/  F2I.FTZ.U32.TRUNC.NTZ R7, R6 ;  /* 0x0000000600077305 */ /* 0x000064000021f000 */
[----:B0-----:R-:W-:Y:S02]  /*0180*/  IMAD.MOV.U32 R6, RZ, RZ, RZ ;  /* 0x000000ffff067224 */ /* 0x001fe400078e00ff */
[----:B-1----:R-:W-:-:S04]  /*0190*/  IMAD.MOV R8, RZ, RZ, -R7 ;  /* 0x000000ffff087224 */ /* 0x002fc800078e0a07 */
[----:B------:R-:W-:Y:S02]  /*01a0*/  IMAD R11, R8, R9, RZ ;  /* 0x00000009080b7224 */ /* 0x000fe400078e02ff */
[----:B------:R-:W-:Y:S02]  /*01b0*/  IMAD.MOV.U32 R8, RZ, RZ, R10 ;  /* 0x000000ffff087224 */ /* 0x000fe400078e000a */
[----:B------:R-:W-:-:S06]  /*01c0*/  IMAD.HI.U32 R7, R7, R11, R6 ;  /* 0x0000000b07077227 */ /* 0x000fcc00078e0006 */
[----:B------:R-:W-:-:S04]  /*01d0*/  IMAD.HI.U32 R7, R7, R8, RZ ;  /* 0x0000000807077227 */ /* 0x000fc800078e00ff */
[----:B------:R-:W-:-:S05]  /*01e0*/  IMAD R2, R7, R2, R8 ;  /* 0x0000000207027224 */ /* 0x000fca00078e0208 */
[----:B------:R-:W-:-:S13]  /*01f0*/  ISETP.GT.U32.AND P1, PT, R9, R2, PT ;  /* 0x000000020900720c */ /* 0x000fda0003f24070 */
[----:B------:R-:W-:Y:S02]  /*0200*/  @!P1 IMAD.IADD R2, R2, 0x1, -R9 ;  /* 0x0000000102029824 */ /* 0x000fe400078e0a09 */
[----:B------:R-:W-:Y:S01]  /*0210*/  @!P1 VIADD R7, R7, 0x1 ;  /* 0x0000000107079836 */ /* 0x000fe20000000000 */
[----:B------:R-:W-:Y:S02]  /*0220*/  ISETP.NE.AND P1, PT, R0, RZ, PT ;  /* 0x000000ff0000720c */ /* 0x000fe40003f25270 */
[----:B------:R-:W-:Y:S02]  /*0230*/  ISETP.GE.U32.AND P0, PT, R2, R9, PT ;  /* 0x000000090200720c */ /* 0x000fe40003f06070 */
[----:B------:R-:W-:-:S04]  /*0240*/  LOP3.LUT R2, R3, R0, RZ, 0x3c, !PT ;  /* 0x0000000003027212 */ /* 0x000fc800078e3cff */
[----:B------:R-:W-:Y:S01]  /*0250*/  ISETP.GE.AND P2, PT, R2, RZ, PT ;  /* 0x000000ff0200720c */ /* 0x000fe20003f46270 */
[----:B------:R-:W-:-:S06]  /*0260*/  VIADD R2, R4, 0x1ff ;  /* 0x000001ff04027836 */ /* 0x000fcc0000000000 */
[----:B------:R-:W-:-:S04]  /*0270*/  @P0 VIADD R7, R7, 0x1 ;  /* 0x0000000107070836 */ /* 0x000fc80000000000 */
[----:B------:R-:W-:Y:S01]  /*0280*/  IMAD.MOV.U32 R6, RZ, RZ, R7 ;  /* 0x000000ffff067224 */ /* 0x000fe200078e0007 */
[----:B------:R-:W-:-:S03]  /*0290*/  SHF.R.S32.HI R7, RZ, 0x1f, R2 ;  /* 0x0000001fff077819 */ /* 0x000fc60000011402 */
[----:B------:R-:W-:Y:S01]  /*02a0*/  @!P2 IMAD.MOV R6, RZ, RZ, -R6 ;  /* 0x000000ffff06a224 */ /* 0x000fe200078e0a06 */
[----:B------:R-:W-:Y:S02]  /*02b0*/  @!P1 LOP3.LUT R6, RZ, R0, RZ, 0x33, !PT ;  /* 0x00000000ff069212 */ /* 0x000fe400078e33ff */
[----:B------:R-:W-:-:S03]  /*02c0*/  LEA.HI R7, R7, R2, RZ, 0x9 ;  /* 0x0000000207077211 */ /* 0x000fc600078f48ff */
[----:B------:R-:W-:Y:S02]  /*02d0*/  IMAD.SHL.U32 R2, R6, 0x8, RZ ;  /* 0x0000000806027824 */ /* 0x000fe400078e00ff */
[----:B------:R-:W-:-:S03]  /*02e0*/  IMAD.MOV R6, RZ, RZ, -R6 ;  /* 0x000000ffff067224 */ /* 0x000fc600078e0a06 */
[----:B------:R-:W-:Y:S01]  /*02f0*/  LEA.HI.SX32 R7, R7, -R2, 0x17 ;  /* 0x8000000207077211 */ /* 0x000fe200078fbaff */
[----:B------:R-:W-:Y:S02]  /*0300*/  IMAD R15, R0, R6, R3 ;  /* 0x00000006000f7224 */ /* 0x000fe400078e0203 */
[----:B------:R-:W-:Y:S01]  /*0310*/  IMAD.MOV.U32 R6, RZ, RZ, RZ ;  /* 0x000000ffff067224 */ /* 0x000fe200078e00ff */
[----:B------:R-:W-:Y:S02]  /*0320*/  VIMNMX R8, R7, 0x8, PT ;  /* 0x0000000807087848 */ /* 0x000fe40003fe0100 */
[----:B------:R-:W-:Y:S02]  /*0330*/  IABS R13, R15 ;  /* 0x0000000f000d7213 */ /* 0x000fe40000000000 */
[----:B------:R-:W-:-:S04]  /*0340*/  IABS R11, R8 ;  /* 0x00000008000b7213 */ /* 0x000fc80000000000 */
[----:B------:R-:W0:Y:S08]  /*0350*/  I2F.RP R9, R11 ;  /* 0x0000000b00097306 */ /* 0x000e300000209400 */
[----:B0-----:R-:W0:Y:S02]  /*0360*/  MUFU.RCP R9, R9 ;  /* 0x0000000900097308 */ /* 0x001e240000001000 */
[----:B0-----:R-:W-:-:S06]  /*0370*/  VIADD R7, R9, 0xffffffe ;  /* 0x0ffffffe09077836 */ /* 0x001fcc0000000000 */
[----:B------:R-:W0:Y:S02]  /*0380*/  F2I.FTZ.U32.TRUNC.NTZ R7, R7 ;  /* 0x0000000700077305 */ /* 0x000e24000021f000 */
[----:B0-----:R-:W-:-:S04]  /*0390*/  IMAD.MOV R10, RZ, RZ, -R7 ;  /* 0x000000ffff0a7224 */ /* 0x001fc800078e0a07 */
[----:B------:R-:W-:-:S04]  /*03a0*/  IMAD.MOV.U32 R0, RZ, RZ, R10 ;  /* 0x000000ffff007224 */ /* 0x000fc800078e000a */
[----:B------:R-:W-:Y:S01]  /*03b0*/  IMAD R3, R0, R11, RZ ;  /* 0x0000000b00037224 */ /* 0x000fe200078e02ff */
[----:B------:R-:W-:-:S03]  /*03c0*/  IABS R0, R8 ;  /* 0x0000000800007213 */ /* 0x000fc60000000000 */
[----:B------:R-:W-:-:S04]  /*03d0*/  IMAD.HI.U32 R6, R7, R3, R6 ;  /* 0x0000000307067227 */ /* 0x000fc800078e0006 */
[----:B------:R-:W-:Y:S02]  /*03e0*/  IMAD.MOV R0, RZ, RZ, -R0 ;  /* 0x000000ffff007224 */ /* 0x000fe400078e0a00 */
        /* <DEDUP_REMOVED lines=8> */
[----:B------:R-:W-:Y:S02]  /*0470*/  ISETP.GE.AND P2, PT, R0, RZ, PT ;  /* 0x000000ff0000720c */ /* 0x000fe40003f46270 */
[----:B------:R-:W0:Y:S05]  /*0480*/  LDC R0, c[0x0][0x230] ;  /* 0x00008c00ff007b82 */ /* 0x000e2a0000000800 */
[----:B------:R-:W-:-:S06]  /*0490*/  @P0 VIADD R6, R6, 0x1 ;  /* 0x0000000106060836 */ /* 0x000fcc0000000000 */
[----:B------:R-:W-:Y:S01]  /*04a0*/  @!P2 IMAD.MOV R6, RZ, RZ, -R6 ;  /* 0x000000ffff06a224 */ /* 0x000fe200078e0a06 */
[----:B------:R-:W-:-:S05]  /*04b0*/  @!P1 LOP3.LUT R6, RZ, R8, RZ, 0x33, !PT ;  /* 0x00000008ff069212 */ /* 0x000fca00078e33ff */
[----:B------:R-:W-:Y:S02]  /*04c0*/  IMAD.MOV R3, RZ, RZ, -R6 ;  /* 0x000000ffff037224 */ /* 0x000fe400078e0a06 */
[----:B------:R-:W-:Y:S02]  /*04d0*/  IMAD.SHL.U32 R19, R6, 0x80, RZ ;  /* 0x0000008006137824 */ /* 0x000fe400078e00ff */
[----:B------:R-:W-:Y:S02]  /*04e0*/  IMAD R3, R8, R3, R15 ;  /* 0x0000000308037224 */ /* 0x000fe400078e020f */
[----:B0-----:R-:W-:Y:S02]  /*04f0*/  VIADD R0, R0, 0x1f ;  /* 0x0000001f00007836 */ /* 0x001fe40000000000 */
[----:B------:R-:W-:-:S03]  /*0500*/  IMAD.IADD R3, R2, 0x1, R3 ;  /* 0x0000000102037824 */ /* 0x000fc600078e0203 */
[----:B------:R-:W-:Y:S01]  /*0510*/  ISETP.GT.AND P0, PT, R0, 0x1f, PT ;  /* 0x0000001f0000780c */ /* 0x000fe20003f04270 */
[----:B------:R-:W-:-:S04]  /*0520*/  IMAD R21, R3, 0x200, R16 ;  /* 0x0000020003157824 */ /* 0x000fc800078e0210 */
[C---:B------:R-:W-:Y:S01]  /*0530*/  VIADD R20, R21.reuse, 0x40 ;  /* 0x0000004015147836 */ /* 0x040fe20000000000 */
[----:B------:R0:W-:Y:S01]  /*0540*/  STL [R1+0x1154], R21 ;  /* 0x0011541501007387 */ /* 0x0001e20000100800 */
[C---:B------:R-:W-:Y:S02]  /*0550*/  VIADD R23, R21.reuse, 0x80 ;  /* 0x0000008015177836 */ /* 0x040fe40000000000 */
[C---:B------:R-:W-:Y:S01]  /*0560*/  VIADD R24, R21.reuse, 0xc0 ;  /* 0x000000c015187836 */ /* 0x040fe20000000000 */
[----:B------:R0:W-:Y:S01]  /*0570*/  STL [R1+0x111c], R19 ;  /* 0x00111c1301007387 */ /* 0x0001e20000100800 */
[C---:B------:R-:W-:Y:S02]  /*0580*/  VIADD R25, R21.reuse, 0x100 ;  /* 0x0000010015197836 */ /* 0x040fe40000000000 */
[C---:B------:R-:W-:Y:S01]  /*0590*/  VIADD R26, R21.reuse, 0x140 ;  /* 0x00000140151a7836 */ /* 0x040fe20000000000 */
[----:B------:R0:W-:Y:S01]  /*05a0*/  STL [R1+0x13e0], R20 ;  /* 0x0013e01401007387 */ /* 0x0001e20000100800 */
[----:B------:R-:W-:-:S02]  /*05b0*/  VIADD R27, R21, 0x180 ;  /* 0x00000180151b7836 */ /* 0x000fc40000000000 */
[----:B------:R-:W-:Y:S01]  /*05c0*/  VIADD R28, R21, 0x1c0 ;  /* 0x000001c0151c7836 */ /* 0x000fe20000000000 */
[----:B------:R0:W-:Y:S04]  /*05d0*/  STL [R1+0x13dc], R23 ;  /* 0x0013dc1701007387 */ /* 0x0001e80000100800 */
[----:B------:R0:W-:Y:S04]  /*05e0*/  STL [R1+0x13ac], R24 ;  /* 0x0013ac1801007387 */ /* 0x0001e80000100800 */
[----:B------:R0:W-:Y:S04]  /*05f0*/  STL [R1+0x12b0], R25 ;  /* 0x0012b01901007387 */ /* 0x0001e80000100800 */
[----:B------:R0:W-:Y:S04]  /*0600*/  STL [R1+0x120c], R26 ;  /* 0x00120c1a01007387 */ /* 0x0001e80000100800 */
[----:B------:R0:W-:Y:S04]  /*0610*/  STL [R1+0x1208], R27 ;  /* 0x0012081b01007387 */ /* 0x0001e80000100800 */
[----:B------:R0:W-:Y:S01]  /*0620*/  STL [R1+0x11fc], R28 ;  /* 0x0011fc1c01007387 */ /* 0x0001e20000100800 */
[----:B------:R-:W-:Y:S05]  /*0630*/  @P0 BRA `(.L_x_0) ;  /* 0x00000040000c0947 */ /* 0x000fea0003800000 */
[----:B------:R-:W-:Y:S01]  /*0640*/  IMAD.SHL.U32 R0, R14, 0x10, RZ ;  /* 0x000000100e007824 */ /* 0x000fe200078e00ff */
[----:B------:R2:W-:Y:S04]  /*0650*/  STL [R1+0x100], RZ ;  /* 0x000100ff01007387 */ /* 0x0005e80000100800 */
[----:B------:R2:W-:Y:S04]  /*0660*/  STL [R1+0x1f0c], R0 ;  /* 0x001f0c0001007387 */ /* 0x0005e80000100800 */
[----:B------:R2:W-:Y:S04]  /*0670*/  STL [R1+0x104], RZ ;  /* 0x000104ff01007387 */ /* 0x0005e80000100800 */
        /* <DEDUP_REMOVED lines=1021> */
[----:B------:R2:W-:Y:S01]  /*4650*/  STL [R1+0xec], RZ ;  /* 0x0000ecff01007387 */ /* 0x0005e20000100800 */
[----:B------:R-:W-:Y:S05]  /*4660*/  BRA `(.L_x_1) ;  /* 0x0000040800847947 */ /* 0x000fea0003800000 */
.L_x_0:
[----:B------:R-:W-:Y:S01]  /*4670*/  IABS R6, R4 ;  /* 0x0000000400067213 */ /* 0x000fe20000000000 */
[----:B------:R-:W-:Y:S01]  /*4680*/  STL [R1+0x24f8], R5 ;  /* 0x0024f80501007387 */ /* 0x000fe20000100800 */
[----:B------:R-:W-:Y:S01]  /*4690*/  IABS R2, R5 ;  /* 0x0000000500027213 */ /* 0x000fe20000000000 */
[----:B------:R-:W-:Y:S01]  /*46a0*/  ULDC UR5, c[0x0][0x23c] ;  /* 0x00008f0000057ab9 */ /* 0x000fe20000000800 */
[----:B------:R-:W1:Y:S01]  /*46b0*/  I2F.RP R7, R6 ;  /* 0x0000000600077306 */ /* 0x000e620000209400 */
[----:B------:R-:W-:Y:S01]  /*46c0*/  SHF.R.S32.HI R13, RZ, 0x1f, R0 ;  /* 0x0000001fff0d7819 */ /* 0x000fe20000011400 */
[----:B------:R-:W-:Y:S01]  /*46d0*/  ULDC.64 UR6, c[0x0][0x218] ;  /* 0x0000860000067ab9 */ /* 0x000fe20000000a00 */
[----:B------:R-:W-:Y:S01]  /*46e0*/  IABS R14, R28 ;  /* 0x0000001c000e7213 */ /* 0x000fe20000000000 */
[----:B------:R-:W-:Y:S01]  /*46f0*/  ULDC.64 UR8, c[0x0][0x210] ;  /* 0x0000840000087ab9 */ /* 0x000fe20000000a00 */
[----:B------:R-:W-:Y:S01]  /*4700*/  LEA.HI R0, R13, R0, RZ, 0x5 ;  /* 0x000000000d007211 */ /* 0x000fe200078f28ff */
[----:B------:R-:W-:Y:S01]  /*4710*/  ULDC UR10, c[0x0][0x238] ;  /* 0x00008e00000a7ab9 */ /* 0x000fe20000000800 */
[----:B------:R-:W-:Y:S01]  /*4720*/  IABS R13, R27 ;  /* 0x0000001b000d7213 */ /* 0x000fe20000000000 */
[----:B------:R-:W2:Y:S01]  /*4730*/  I2F.RP R3, R2 ;  /* 0x0000000200037306 */ /* 0x000ea20000209400 */
[----:B------:R-:W-:Y:S01]  /*4740*/  IABS R22, R21 ;  /* 0x0000001500167213 */ /* 0x000fe20000000000 */
[----:B------:R3:W-:Y:S01]  /*4750*/  STL [R1+0x10e0], R0 ;  /* 0x0010e00001007387 */ /* 0x0007e20000100800 */
[----:B------:R-:W-:Y:S01]  /*4760*/  ULDC UR11, c[0x0][0x238] ;  /* 0x00008e00000b7ab9 */ /* 0x000fe20000000800 */
[----:B------:R-:W-:Y:S01]  /*4770*/  ULDC UR12, c[0x0][0x238] ;  /* 0x00008e00000c7ab9 */ /* 0x000fe20000000800 */
[----:B------:R-:W-:Y:S01]  /*4780*/  ULDC UR13, c[0x0][0x238] ;  /* 0x00008e00000d7ab9 */ /* 0x000fe20000000800 */
[----:B------:R-:W-:Y:S01]  /*4790*/  ULDC UR14, c[0x0][0x238] ;  /* 0x00008e00000e7ab9 */ /* 0x000fe20000000800 */
[----:B------:R-:W-:Y:S01]  /*47a0*/  ULDC UR15, c[0x0][0x238] ;  /* 0x00008e00000f7ab9 */ /* 0x000fe20000000800 */
[----:B-1----:R-:W1:Y:S01]  /*47b0*/  MUFU.RCP R7, R7 ;  /* 0x0000000700077308 */ /* 0x002e620000001000 */
[----:B------:R-:W-:Y:S01]  /*47c0*/  ULDC UR16, c[0x0][0x238] ;  /* 0x00008e0000107ab9 */ /* 0x000fe20000000800 */
[----:B------:R-:W-:Y:S01]  /*47d0*/  ULDC UR17, c[0x0][0x238] ;  /* 0x00008e0000117ab9 */ /* 0x000fe20000000800 */
[----:B------:R-:W-:Y:S01]  /*47e0*/  ULDC UR18, c[0x0][0x238] ;  /* 0x00008e0000127ab9 */ /* 0x000fe20000000800 */
[----:B------:R-:W-:Y:S01]  /*47f0*/  ULDC UR27, c[0x0][0x238] ;  /* 0x00008e00001b7ab9 */ /* 0x000fe20000000800 */
[----:B------:R-:W-:Y:S01]  /*4800*/  ULDC UR26, c[0x0][0x238] ;  /* 0x00008e00001a7ab9 */ /* 0x000fe20000000800 */
[----:B------:R-:W-:Y:S01]  /*4810*/  ULDC UR25, c[0x0][0x238] ;  /* 0x00008e0000197ab9 */ /* 0x000fe20000000800 */
[----:B------:R-:W-:Y:S01]  /*4820*/  ULDC UR24, c[0x0][0x238] ;  /* 0x00008e0000187ab9 */ /* 0x000fe20000000800 */
[----:B--2---:R-:W2:Y:S01]  /*4830*/  MUFU.RCP R3, R3 ;  /* 0x0000000300037308 */ /* 0x004ea20000001000 */
[----:B------:R-:W-:Y:S01]  /*4840*/  ULDC UR23, c[0x0][0x238] ;  /* 0x00008e0000177ab9 */ /* 0x000fe20000000800 */
[----:B------:R-:W-:Y:S01]  /*4850*/  ULDC UR19, c[0x0][0x238] ;  /* 0x00008e0000137ab9 */ /* 0x000fe20000000800 */
[----:B------:R-:W-:Y:S01]  /*4860*/  ULDC UR22, c[0x0][0x238] ;  /* 0x00008e0000167ab9 */ /* 0x000fe20000000800 */
[----:B------:R-:W-:Y:S01]  /*4870*/  ULDC UR21, c[0x0][0x238] ;  /* 0x00008e0000157ab9 */ /* 0x000fe20000000800 */
[----:B------:R-:W-:Y:S01]  /*4880*/  ULDC UR20, c[0x0][0x238] ;  /* 0x00008e0000147ab9 */ /* 0x000fe20000000800 */
[----:B-1----:R-:W-:-:S04]  /*4890*/  VIADD R8, R7, 0xffffffe ;  /* 0x0ffffffe07087836 */ /* 0x002fc80000000000 */
[----:B------:R1:W4:Y:S01]  /*48a0*/  F2I.FTZ.U32.TRUNC.NTZ R9, R8 ;  /* 0x0000000800097305 */ /* 0x000322000021f000 */
[----:B--2---:R-:W-:-:S07]  /*48b0*/  VIADD R10, R3, 0xffffffe ;  /* 0x0ffffffe030a7836 */ /* 0x004fce0000000000 */
[----:B------:R2:W5:Y:S01]  /*48c0*/  F2I.FTZ.U32.TRUNC.NTZ R11, R10 ;  /* 0x0000000a000b7305 */ /* 0x000562000021f000 */
[----:B-1----:R-:W-:Y:S02]  /*48d0*/  IMAD.MOV.U32 R8, RZ, RZ, RZ ;  /* 0x000000ffff087224 */ /* 0x002fe400078e00ff */
[----:B----4-:R-:W-:Y:S02]  /*48e0*/  IMAD.MOV R15, RZ, RZ, -R9 ;  /* 0x000000ffff0f7224 */ /* 0x010fe400078e0a09 */
[----:B--2---:R-:W-:Y:S02]  /*48f0*/  IMAD.MOV.U32 R10, RZ, RZ, RZ ;  /* 0x000000ffff0a7224 */ /* 0x004fe400078e00ff */
[----:B------:R-:W-:-:S04]  /*4900*/  IMAD R7, R15, R6, RZ ;  /* 0x000000060f077224 */ /* 0x000fc800078e02ff */
[----:B------:R-:W-:Y:S01]  /*4910*/  IMAD.HI.U32 R3, R9, R7, R8 ;  /* 0x0000000709037227 */ /* 0x000fe200078e0008 */
[----:B------:R-:W-:Y:S02]  /*4920*/  IABS R8, R26 ;  /* 0x0000001a00087213 */ /* 0x000fe40000000000 */
[----:B------:R-:W-:Y:S01]  /*4930*/  IABS R7, R25 ;  /* 0x0000001900077213 */ /* 0x000fe20000000000 */
[----:B-----5:R-:W-:Y:S02]  /*4940*/  IMAD.MOV R17, RZ, RZ, -R11 ;  /* 0x000000ffff117224 */ /* 0x020fe400078e0a0b */
[----:B------:R-:W-:-:S04]  /*4950*/  IMAD.HI.U32 R9, R3, R13, RZ ;  /* 0x0000000d03097227 */ /* 0x000fc800078e00ff */
[----:B------:R-:W-:Y:S02]  /*4960*/  IMAD.MOV R9, RZ, RZ, -R9 ;  /* 0x000000ffff097224 */ /* 0x000fe400078e0a09 */
[----:B------:R-:W-:Y:S02]  /*4970*/  IMAD R17, R17, R2, RZ ;  /* 0x0000000211117224 */ /* 0x000fe400078e02ff */
[----:B------:R-:W-:-:S04]  /*4980*/  IMAD.HI.U32 R12, R3, R8, RZ ;  /* 0x00000008030c7227 */ /* 0x000fc800078e00ff */
[----:B------:R-:W-:Y:S01]  /*4990*/  IMAD R13, R6, R9, R13 ;  /* 0x00000009060d7224 */ /* 0x000fe200078e020d */
[----:B------:R-:W-:Y:S01]  /*49a0*/  IABS R9, R24 ;  /* 0x0000001800097213 */ /* 0x000fe20000000000 */
[----:B---3--:R-:W-:-:S03]  /*49b0*/  IMAD.HI.U32 R0, R11, R17, R10 ;  /* 0x000000110b007227 */ /* 0x008fc600078e000a */
[----:B------:R-:W-:Y:S01]  /*49c0*/  ISETP.GT.U32.AND P1, PT, R6, R13, PT ;  /* 0x0000000d0600720c */ /* 0x000fe20003f24070 */
[----:B------:R-:W-:Y:S01]  /*49d0*/  IMAD.MOV R11, RZ, RZ, -R12 ;  /* 0x000000ffff0b7224 */ /* 0x000fe200078e0a0c */
[----:B------:R-:W-:Y:S01]  /*49e0*/  IABS R12, R20 ;  /* 0x00000014000c7213 */ /* 0x000fe20000000000 */
[----:B------:R-:W-:-:S04]  /*49f0*/  IMAD.HI.U32 R15, R3, R14, RZ ;  /* 0x0000000e030f7227 */ /* 0x000fc800078e00ff */
[----:B------:R-:W-:Y:S01]  /*4a00*/  IMAD R11, R6, R11, R8 ;  /* 0x0000000b060b7224 */ /* 0x000fe200078e0208 */
[----:B------:R-:W-:Y:S01]  /*4a10*/  IABS R8, R23 ;  /* 0x0000001700087213 */ /* 0x000fe20000000000 */
[----:B------:R-:W-:-:S03]  /*4a20*/  IMAD.HI.U32 R10, R3, R7, RZ ;  /* 0x00000007030a7227 */ /* 0x000fc600078e00ff */
[----:B------:R-:W-:Y:S01]  /*4a30*/  ISETP.GT.U32.AND P3, PT, R6, R11, PT ;  /* 0x0000000b0600720c */ /* 0x000fe20003f64070 */
[----:B------:R-:W-:Y:S02]  /*4a40*/  IMAD.MOV R15, RZ, RZ, -R15 ;  /* 0x000000ffff0f7224 */ /* 0x000fe400078e0a0f */
[----:B------:R-:W-:Y:S02]  /*4a50*/  IMAD.MOV R10, RZ, RZ, -R10 ;  /* 0x000000ffff0a7224 */ /* 0x000fe400078e0a0a */
[----:B------:R-:W-:-:S04]  /*4a60*/  IMAD.HI.U32 R16, R3, R9, RZ ;  /* 0x0000000903107227 */ /* 0x000fc800078e00ff */
[C---:B------:R-:W-:Y:S02]  /*4a70*/  IMAD R14, R6.reuse, R15, R14 ;  /* 0x0000000f060e7224 */ /* 0x040fe400078e020e */
[C---:B------:R-:W-:Y:S02]  /*4a80*/  IMAD R10, R6.reuse, R10, R7 ;  /* 0x0000000a060a7224 */ /* 0x040fe400078e0207 */
[----:B------:R-:W-:Y:S01]  /*4a90*/  IMAD.MOV R16, RZ, RZ, -R16 ;  /* 0x000000ffff107224 */ /* 0x000fe200078e0a10 */
[C---:B------:R-:W-:Y:S01]  /*4aa0*/  ISETP.GT.U32.AND P0, PT, R6.reuse, R14, PT ;  /* 0x0000000e0600720c */ /* 0x040fe20003f04070 */
[----:B------:R-:W-:Y:S01]  /*4ab0*/  @!P1 IMAD.IADD R13, R13, 0x1, -R6 ;  /* 0x000000010d0d9824 */ /* 0x000fe200078e0a06 */
[C---:B------:R-:W-:Y:S01]  /*4ac0*/  ISETP.GT.U32.AND P1, PT, R6.reuse, R10, PT ;  /* 0x0000000a0600720c */ /* 0x040fe20003f24070 */
[----:B------:R-:W-:Y:S02]  /*4ad0*/  IMAD.MOV.U32 R7, RZ, RZ, R12 ;  /* 0x000000ffff077224 */ /* 0x000fe400078e000c */
[----:B------:R-:W-:Y:S01]  /*4ae0*/  IMAD.HI.U32 R15, R3, R8, RZ ;  /* 0x00000008030f7227 */ /* 0x000fe200078e00ff */
[----:B------:R-:W-:-:S03]  /*4af0*/  ISETP.GT.U32.AND P2, PT, R6, R13, PT ;  /* 0x0000000d0600720c */ /* 0x000fc60003f44070 */
[----:B------:R-:W-:Y:S02]  /*4b00*/  IMAD R9, R6, R16, R9 ;  /* 0x0000001006097224 */ /* 0x000fe400078e0209 */
[----:B------:R-:W-:-:S04]  /*4b10*/  IMAD.HI.U32 R12, R3, R7, RZ ;  /* 0x00000007030c7227 */ /* 0x000fc800078e00ff */
[----:B------:R-:W-:Y:S02]  /*4b20*/  IMAD.MOV R15, RZ, RZ, -R15 ;  /* 0x000000ffff0f7224 */ /* 0x000fe400078e0a0f */
[----:B------:R-:W-:-:S04]  /*4b30*/  IMAD.HI.U32 R3, R3, R22, RZ ;  /* 0x0000001603037227 */ /* 0x000fc800078e00ff */
[----:B------:R-:W-:Y:S01]  /*4b40*/  @!P3 IMAD.IADD R11, R11, 0x1, -R6 ;  /* 0x000000010b0bb824 */ /* 0x000fe200078e0a06 */
[C---:B------:R-:W-:Y:S01]  /*4b50*/  ISETP.GT.U32.AND P3, PT, R6.reuse, R9, PT ;  /* 0x000000090600720c */ /* 0x040fe20003f64070 */
[C---:B------:R-:W-:Y:S02]  /*4b60*/  IMAD R8, R6.reuse, R15, R8 ;  /* 0x0000000f06087224 */ /* 0x040fe400078e0208 */
[----:B------:R-:W-:Y:S01]  /*4b70*/  IMAD.MOV R12, RZ, RZ, -R12 ;  /* 0x000000ffff0c7224 */ /* 0x000fe200078e0a0c */
[C---:B------:R-:W-:Y:S01]  /*4b80*/  ISETP.GT.U32.AND P4, PT, R6.reuse, R11, PT ;  /* 0x0000000b0600720c */ /* 0x040fe20003f84070 */
[----:B------:R-:W-:Y:S01]  /*4b90*/  IMAD.MOV R15, RZ, RZ, -R3 ;  /* 0x000000ffff0f7224 */ /* 0x000fe200078e0a03 */
[C---:B------:R-:W-:Y:S01]  /*4ba0*/  ISETP.GT.U32.AND P6, PT, R6.reuse, R8, PT ;  /* 0x000000080600720c */ /* 0x040fe20003fc4070 */
[----:B------:R-:W-:Y:S01]  /*4bb0*/  IMAD R7, R6, R12, R7 ;  /* 0x0000000c06077224 */ /* 0x000fe200078e0207 */
[----:B------:R-:W-:Y:S01]  /*4bc0*/  LEA.HI R3, R18, R19, RZ, 0x1b ;  /* 0x0000001312037211 */ /* 0x000fe200078fd8ff */
[----:B------:R-:W-:-:S02]  /*4bd0*/  IMAD R22, R6, R15, R22 ;  /* 0x0000000f06167224 */ /* 0x000fc400078e0216 */
[--C-:B------:R-:W-:Y:S01]  /*4be0*/  @!P2 IMAD.IADD R13, R13, 0x1, -R6.reuse ;  /* 0x000000010d0da824 */ /* 0x100fe200078e0a06 */
[----:B------:R-:W-:Y:S01]  /*4bf0*/  ISETP.GT.U32.AND P2, PT, R6, R7, PT ;  /* 0x000000070600720c */ /* 0x000fe20003f44070 */
[--C-:B------:R-:W-:Y:S01]  /*4c00*/  @!P1 IMAD.IADD R10, R10, 0x1, -R6.reuse ;  /* 0x000000010a0a9824 */ /* 0x100fe200078e0a06 */
[----:B------:R-:W-:Y:S01]  /*4c10*/  ISETP.GT.U32.AND P1, PT, R6, R22, PT ;  /* 0x000000160600720c */ /* 0x000fe20003f24070 */
[--C-:B------:R-:W-:Y:S02]  /*4c20*/  @!P3 IMAD.IADD R9, R9, 0x1, -R6.reuse ;  /* 0x000000010909b824 */ /* 0x100fe400078e0a06 */
[--C-:B------:R-:W-:Y:S01]  /*4c30*/  @!P0 IMAD.IADD R14, R14, 0x1, -R6.reuse ;  /* 0x000000010e0e8824 */ /* 0x100fe200078e0a06 */
[----:B------:R-:W-:Y:S01]  /*4c40*/  ISETP.GT.U32.AND P3, PT, R6, R10, PT ;  /* 0x0000000a0600720c */ /* 0x000fe20003f64070 */
[----:B------:R-:W-:Y:S01]  /*4c50*/  @!P6 IMAD.IADD R8, R8, 0x1, -R6 ;  /* 0x000000010808e824 */ /* 0x000fe200078e0a06 */
[C---:B------:R-:W-:Y:S01]  /*4c60*/  ISETP.GT.U32.AND P6, PT, R6.reuse, R9, PT ;  /* 0x000000090600720c */ /* 0x040fe20003fc4070 */
[C---:B0-----:R-:W-:Y:S01]  /*4c70*/  VIADD R19, R3.reuse, 0x7e ;  /* 0x0000007e03137836 */ /* 0x041fe20000000000 */
[----:B------:R-:W-:Y:S01]  /*4c80*/  ISETP.GT.U32.AND P0, PT, R6, R14, PT ;  /* 0x0000000e0600720c */ /* 0x000fe20003f04070 */
[----:B------:R-:W-:-:S02]  /*4c90*/  VIADD R17, R3, 0x7a ;  /* 0x0000007a03117836 */ /* 0x000fc40000000000 */
[--C-:B------:R-:W-:Y:S01]  /*4ca0*/  @!P2 IMAD.IADD R7, R7, 0x1, -R6.reuse ;  /* 0x000000010707a824 */ /* 0x100fe200078e0a06 */
[----:B------:R-:W-:Y:S01]  /*4cb0*/  ISETP.GE.AND P5, PT, R19, RZ, PT ;  /* 0x000000ff1300720c */ /* 0x000fe20003fa6270 */
[--C-:B------:R-:W-:Y:S01]  /*4cc0*/  @!P1 IMAD.IADD R22, R22, 0x1, -R6.reuse ;  /* 0x0000000116169824 */ /* 0x100fe200078e0a06 */
[----:B------:R-:W-:Y:S01]  /*4cd0*/  IABS R19, R19 ;  /* 0x0000001300137213 */ /* 0x000fe20000000000 */
[--C-:B------:R-:W-:Y:S01]  /*4ce0*/  @!P4 IMAD.IADD R11, R11, 0x1, -R6.reuse ;  /* 0x000000010b0bc824 */ /* 0x100fe200078e0a06 */
[----:B------:R-:W-:Y:S01]  /*4cf0*/  ISETP.GT.U32.AND P1, PT, R6, R7, PT ;  /* 0x000000070600720c */ /* 0x000fe20003f24070 */
[--C-:B------:R-:W-:Y:S01]  /*4d00*/  @!P3 IMAD.IADD R10, R10, 0x1, -R6.reuse ;  /* 0x000000010a0ab824 */ /* 0x100fe200078e0a06 */
[----:B------:R-:W-:Y:S01]  /*4d10*/  ISETP.GT.U32.AND P3, PT, R6, R22, PT ;  /* 0x000000160600720c */ /* 0x000fe20003f64070 */
[--C-:B------:R-:W-:Y:S01]  /*4d20*/  @!P6 IMAD.IADD R9, R9, 0x1, -R6.reuse ;  /* 0x000000010909e824 */ /* 0x100fe200078e0a06 */
[----:B------:R-:W-:Y:S01]  /*4d30*/  ISETP.GE.AND P6, PT, R28, RZ, PT ;  /* 0x000000ff1c00720c */ /* 0x000fe20003fc6270 */
[----:B------:R-:W-:Y:S01]  /*4d40*/  @!P0 IMAD.IADD R14, R14, 0x1, -R6 ;  /* 0x000000010e0e8824 */ /* 0x000fe200078e0a06 */
[----:B------:R-:W-:Y:S01]  /*4d50*/  ISETP.GT.U32.AND P2, PT, R6, R8, PT ;  /* 0x000000080600720c */ /* 0x000fe20003f44070 */
[----:B------:R-:W-:Y:S01]  /*4d60*/  IMAD.HI.U32 R16, R0, R19, RZ ;  /* 0x0000001300107227 */ /* 0x000fe200078e00ff */
[----:B------:R-:W-:-:S02]  /*4d70*/  ISETP.GE.AND P4, PT, R17, RZ, PT ;  /* 0x000000ff1100720c */ /* 0x000fc40003f86270 */
[----:B------:R-:W-:Y:S01]  /*4d80*/  IABS R17, R17 ;  /* 0x0000001100117213 */ /* 0x000fe20000000000 */
[----:B------:R-:W-:Y:S02]  /*4d90*/  VIADD R18, R3, 0x7c ;  /* 0x0000007c03127836 */ /* 0x000fe40000000000 */
[--C-:B------:R-:W-:Y:S01]  /*4da0*/  @!P1 IMAD.IADD R7, R7, 0x1, -R6.reuse ;  /* 0x0000000107079824 */ /* 0x100fe200078e0a06 */
[----:B------:R-:W-:Y:S01]  /*4db0*/  ISETP.GE.AND P1, PT, R26, RZ, PT ;  /* 0x000000ff1a00720c */ /* 0x000fe20003f26270 */
[----:B------:R-:W-:Y:S01]  /*4dc0*/  @!P3 IMAD.IADD R22, R22, 0x1, -R6 ;  /* 0x000000011616b824 */ /* 0x000fe200078e0a06 */
[----:B------:R-:W-:Y:S01]  /*4dd0*/  ISETP.GE.AND P3, PT, R25, RZ, PT ;  /* 0x000000ff1900720c */ /* 0x000fe20003f66270 */
[----:B------:R-:W-:Y:S01]  /*4de0*/  @!P6 IMAD.MOV R14, RZ, RZ, -R14 ;  /* 0x000000ffff0ee224 */ /* 0x000fe200078e0a0e */
[----:B------:R-:W-:Y:S01]  /*4df0*/  ISETP.GE.AND P6, PT, R24, RZ, PT ;  /* 0x000000ff1800720c */ /* 0x000fe20003fc6270 */
[----:B------:R-:W-:Y:S01]  /*4e00*/  IMAD.MOV R16, RZ, RZ, -R16 ;  /* 0x000000ffff107224 */ /* 0x000fe200078e0a10 */
[----:B------:R-:W-:Y:S01]  /*4e10*/  ISETP.GE.AND P0, PT, R18, RZ, PT ;  /* 0x000000ff1200720c */ /* 0x000fe20003f06270 */
[----:B------:R-:W-:Y:S01]  /*4e20*/  IMAD.HI.U32 R12, R0, R17, RZ ;  /* 0x00000011000c7227 */ /* 0x000fe200078e00ff */
[----:B------:R-:W-:-:S03]  /*4e30*/  IABS R18, R18 ;  /* 0x0000001200127213 */ /* 0x000fc60000000000 */
[----:B------:R-:W-:Y:S02]  /*4e40*/  IMAD R19, R2, R16, R19 ;  /* 0x0000001002137224 */ /* 0x000fe400078e0213 */
[----:B------:R-:W-:Y:S01]  /*4e50*/  @!P1 IMAD.MOV R11, RZ, RZ, -R11 ;  /* 0x000000ffff0b9224 */ /* 0x000fe200078e0a0b */
[----:B------:R-:W-:Y:S01]  /*4e60*/  ISETP.GE.AND P1, PT, R23, RZ, PT ;  /* 0x000000ff1700720c */ /* 0x000fe20003f26270 */
[----:B------:R-:W-:Y:S01]  /*4e70*/  @!P3 IMAD.MOV R10, RZ, RZ, -R10 ;  /* 0x000000ffff0ab224 */ /* 0x000fe200078e0a0a */
[----:B------:R-:W-:Y:S01]  /*4e80*/  ISETP.GE.AND P3, PT, R20, RZ, PT ;  /* 0x000000ff1400720c */ /* 0x000fe20003f66270 */
[----:B------:R-:W-:Y:S01]  /*4e90*/  @!P2 IMAD.IADD R8, R8, 0x1, -R6 ;  /* 0x000000010808a824 */ /* 0x000fe200078e0a06 */
[----:B------:R-:W-:Y:S01]  /*4ea0*/  ISETP.GE.AND P2, PT, R27, RZ, PT ;  /* 0x000000ff1b00720c */ /* 0x000fe20003f46270 */
[----:B------:R-:W-:Y:S02]  /*4eb0*/  IMAD.MOV R12, RZ, RZ, -R12 ;  /* 0x000000ffff0c7224 */ /* 0x000fe400078e0a0c */
[----:B------:R-:W-:Y:S01]  /*4ec0*/  @!P6 IMAD.MOV R9, RZ, RZ, -R9 ;  /* 0x000000ffff09e224 */ /* 0x000fe200078e0a09 */
[----:B------:R-:W-:Y:S01]  /*4ed0*/  ISETP.GT.U32.AND P6, PT, R2, R19, PT ;  /* 0x000000130200720c */ /* 0x000fe20003fc4070 */
[----:B------:R-:W-:-:S04]  /*4ee0*/  IMAD.HI.U32 R15, R0, R18, RZ ;  /* 0x00000012000f7227 */ /* 0x000fc800078e00ff */
[C---:B------:R-:W-:Y:S02]  /*4ef0*/  IMAD R17, R2.reuse, R12, R17 ;  /* 0x0000000c02117224 */ /* 0x040fe400078e0211 */
[----:B------:R-:W-:Y:S02]  /*4f00*/  IMAD.MOV R15, RZ, RZ, -R15 ;  /* 0x000000ffff0f7224 */ /* 0x000fe400078e0a0f */
[C---:B------:R-:W-:Y:S02]  /*4f10*/  VIADD R12, R3.reuse, 0x76 ;  /* 0x00000076030c7836 */ /* 0x040fe40000000000 */
[----:B------:R-:W-:Y:S02]  /*4f20*/  IMAD R18, R2, R15, R18 ;  /* 0x0000000f02127224 */ /* 0x000fe400078e0212 */
[----:B------:R-:W-:Y:S01]  /*4f30*/  VIADD R6, R3, 0x78 ;  /* 0x0000007803067836 */ /* 0x000fe20000000000 */
[----:B------:R-:W-:Y:S01]  /*4f40*/  IABS R15, R12 ;  /* 0x0000000c000f7213 */ /* 0x000fe20000000000 */
[----:B------:R-:W-:Y:S01]  /*4f50*/  @!P1 IMAD.MOV R8, RZ, RZ, -R8 ;  /* 0x000000ffff089224 */ /* 0x000fe200078e0a08 */
[----:B------:R-:W-:Y:S01]  /*4f60*/  ISETP.GE.AND P1, PT, R21, RZ, PT ;  /* 0x000000ff1500720c */ /* 0x000fe20003f26270 */
[----:B------:R-:W-:Y:S01]  /*4f70*/  @!P3 IMAD.MOV R7, RZ, RZ, -R7 ;  /* 0x000000ffff07b224 */ /* 0x000fe200078e0a07 */
[----:B------:R-:W-:Y:S01]  /*4f80*/  ISETP.NE.AND P3, PT, R4, RZ, PT ;  /* 0x000000ff0400720c */ /* 0x000fe20003f65270 */
[----:B------:R-:W-:Y:S01]  /*4f90*/  @!P2 IMAD.MOV R13, RZ, RZ, -R13 ;  /* 0x000000ffff0da224 */ /* 0x000fe200078e0a0d */
[----:B------:R-:W-:Y:S01]  /*4fa0*/  LOP3.LUT R4, RZ, R4, RZ, 0x33, !PT ;  /* 0x00000004ff047212 */ /* 0x000fe200078e33ff */
[----:B------:R-:W-:Y:S01]  /*4fb0*/  @!P6 IMAD.IADD R19, R19, 0x1, -R2 ;  /* 0x000000011313e824 */ /* 0x000fe200078e0a02 */
[----:B------:R-:W-:Y:S01]  /*4fc0*/  ISETP.GE.AND P2, PT, R6, RZ, PT ;  /* 0x000000ff0600720c */ /* 0x000fe20003f46270 */
[----:B------:R-:W-:Y:S01]  /*4fd0*/  VIADD R21, R3, 0x72 ;  /* 0x0000007203157836 */ /* 0x000fe20000000000 */
[----:B------:R-:W-:Y:S01]  /*4fe0*/  IABS R16, R6 ;  /* 0x0000000600107213 */ /* 0x000fe20000000000 */
[----:B------:R-:W-:Y:S01]  /*4ff0*/  IMAD.HI.U32 R6, R0, R15, RZ ;  /* 0x0000000f00067227 */ /* 0x000fe200078e00ff */
[----:B------:R-:W-:-:S02]  /*5000*/  SEL R5, R4, R14, !P3 ;  /* 0x0000000e04057207 */ /* 0x000fc40005800000 */
[----:B------:R-:W-:Y:S01]  /*5010*/  ISETP.GT.U32.AND P6, PT, R2, R19, PT ;  /* 0x000000130200720c */ /* 0x000fe20003fc4070 */
[----:B------:R-:W-:Y:S01]  /*5020*/  IMAD.MOV R6, RZ, RZ, -R6 ;  /* 0x000000ffff067224 */ /* 0x000fe200078e0a06 */
[----:B------:R-:W-:Y:S01]  /*5030*/  SEL R13, R4, R13, !P3 ;  /* 0x0000000d040d7207 */ /* 0x000fe20005800000 */
[----:B------:R-:W-:Y:S01]  /*5040*/  IMAD.HI.U32 R20, R0, R16, RZ ;  /* 0x0000001000147227 */ /* 0x000fe200078e00ff */
[C---:B------:R-:W-:Y:S01]  /*5050*/  SEL R11, R4.reuse, R11, !P3 ;  /* 0x0000000b040b7207 */ /* 0x040fe20005800000 */
[----:B------:R0:W-:Y:S01]  /*5060*/  STL [R1+0x140], R5 ;  /* 0x0001400501007387 */ /* 0x0001e20000100800 */
[----:B------:R-:W-:Y:S01]  /*5070*/  SEL R9, R4, R9, !P3 ;  /* 0x0000000904097207 */ /* 0x000fe20005800000 */
[----:B------:R-:W-:Y:S01]  /*5080*/  IMAD R15, R2, R6, R15 ;  /* 0x00000006020f7224 */ /* 0x000fe200078e020f */
[----:B------:R-:W-:Y:S01]  /*5090*/  SEL R8, R4, R8, !P3 ;  /* 0x0000000804087207 */ /* 0x000fe20005800000 */
[----:B------:R-:W-:Y:S01]  /*50a0*/  @!P1 IMAD.MOV R22, RZ, RZ, -R22 ;  /* 0x000000ffff169224 */ /* 0x000fe200078e0a16 */
[----:B------:R-:W-:Y:S01]  /*50b0*/  STL [R1+0x13c], R13 ;  /* 0x00013c0d01007387 */ /* 0x000fe20000100800 */
[----:B------:R-:W-:Y:S01]  /*50c0*/  IMAD.MOV R20, RZ, RZ, -R20 ;  /* 0x000000ffff147224 */ /* 0x000fe200078e0a14 */
[----:B------:R-:W-:Y:S01]  /*50d0*/  ISETP.GT.U32.AND P1, PT, R2, R18, PT ;  /* 0x000000120200720c */ /* 0x000fe20003f24070 */
[----:B------:R-:W-:Y:S01]  /*50e0*/  VIADD R6, R3, 0x74 ;  /* 0x0000007403067836 */ /* 0x000fe20000000000 */
[----:B------:R1:W-:Y:S01]  /*50f0*/  STL [R1+0x138], R11 ;  /* 0x0001380b01007387 */ /* 0x0003e20000100800 */
[----:B0-----:R-:W-:Y:S01]  /*5100*/  SEL R5, R4, R10, !P3 ;  /* 0x0000000a04057207 */ /* 0x001fe20005800000 */
[----:B------:R-:W-:-:S02]  /*5110*/  IMAD R16, R2, R20, R16 ;  /* 0x0000001402107224 */ /* 0x000fc400078e0210 */
[----:B------:R-:W-:Y:S01]  /*5120*/  IABS R20, R6 ;  /* 0x0000000600147213 */ /* 0x000fe20000000000 */
[--C-:B------:R-:W-:Y:S01]  /*5130*/  @!P6 IMAD.IADD R19, R19, 0x1, -R2.reuse ;  /* 0x000000011313e824 */ /* 0x100fe200078e0a02 */
[----:B------:R0:W-:Y:S01]  /*5140*/  STL [R1+0x134], R5 ;  /* 0x0001340501007387 */ /* 0x0001e20000100800 */
[----:B------:R-:W-:Y:S01]  /*5150*/  ISETP.GT.U32.AND P6, PT, R2, R16, PT ;  /* 0x000000100200720c */ /* 0x000fe20003fc4070 */
[C---:B------:R-:W-:Y:S02]  /*5160*/  VIADD R10, R3.reuse, 0x70 ;  /* 0x00000070030a7836 */ /* 0x040fe40000000000 */
[----:B-1----:R-:W-:Y:S01]  /*5170*/  IMAD.HI.U32 R11, R0, R20, RZ ;  /* 0x00000014000b7227 */ /* 0x002fe200078e00ff */
[----:B------:R1:W-:Y:S03]  /*5180*/  STL [R1+0x130], R9 ;  /* 0x0001300901007387 */ /* 0x0003e60000100800 */
[----:B------:R-:W-:Y:S01]  /*5190*/  IMAD.MOV R11, RZ, RZ, -R11 ;  /* 0x000000ffff0b7224 */ /* 0x000fe200078e0a0b */
[----:B------:R2:W-:Y:S01]  /*51a0*/  STL [R1+0x12c], R8 ;  /* 0x00012c0801007387 */ /* 0x0005e20000100800 */
[----:B0-----:R-:W-:Y:S01]  /*51b0*/  SEL R5, R4, R7, !P3 ;  /* 0x0000000704057207 */ /* 0x001fe20005800000 */
[----:B------:R-:W-:Y:S01]  /*51c0*/  @!P1 IMAD.IADD R18, R18, 0x1, -R2 ;  /* 0x0000000112129824 */ /* 0x000fe200078e0a02 */
[----:B------:R-:W-:Y:S01]  /*51d0*/  SEL R4, R4, R22, !P3 ;  /* 0x0000001604047207 */ /* 0x000fe20005800000 */
[C---:B------:R-:W-:Y:S01]  /*51e0*/  IMAD R20, R2.reuse, R11, R20 ;  /* 0x0000000b02147224 */ /* 0x040fe200078e0214 */
[----:B------:R-:W-:Y:S01]  /*51f0*/  ISETP.GT.U32.AND P3, PT, R2, R17, PT ;  /* 0x000000110200720c */ /* 0x000fe20003f64070 */
[----:B------:R-:W-:Y:S01]  /*5200*/  @!P6 IMAD.IADD R16, R16, 0x1, -R2 ;  /* 0x000000011010e824 */ /* 0x000fe200078e0a02 */
[C---:B------:R-:W-:Y:S01]  /*5210*/  ISETP.GT.U32.AND P1, PT, R2.reuse, R15, PT ;  /* 0x0000000f0200720c */ /* 0x040fe20003f24070 */
[----:B-1----:R-:W-:Y:S01]  /*5220*/  VIADD R9, R3, 0x6e ;  /* 0x0000006e03097836 */ /* 0x002fe20000000000 */
[----:B------:R-:W-:Y:S01]  /*5230*/  ISETP.GT.U32.AND P6, PT, R2, R20, PT ;  /* 0x000000140200720c */ /* 0x000fe20003fc4070 */
[----:B------:R0:W-:Y:S01]  /*5240*/  STL [R1+0x128], R5 ;  /* 0x0001280501007387 */ /* 0x0001e20000100800 */
[----:B--2---:R-:W-:-:S02]  /*5250*/  IABS R8, R21 ;  /* 0x0000001500087213 */ /* 0x004fc40000000000 */
[----:B------:R-:W-:Y:S01]  /*5260*/  IABS R7, R10 ;  /* 0x0000000a00077213 */ /* 0x000fe20000000000 */
[----:B------:R1:W-:Y:S02]  /*5270*/  STL [R1+0x124], R4 ;  /* 0x0001240401007387 */ /* 0x0003e40000100800 */
[----:B------:R-:W-:-:S04]  /*5280*/  IMAD.HI.U32 R14, R0, R8, RZ ;  /* 0x00000008000e7227 */ /* 0x000fc800078e00ff */
[--C-:B------:R-:W-:Y:S01]  /*5290*/  @!P3 IMAD.IADD R17, R17, 0x1, -R2.reuse ;  /* 0x000000011111b824 */ /* 0x100fe200078e0a02 */
[----:B------:R-:W-:Y:S01]  /*52a0*/  ISETP.GT.U32.AND P3, PT, R2, R18, PT ;  /* 0x000000120200720c */ /* 0x000fe20003f64070 */
[----:B0-----:R-:W-:Y:S02]  /*52b0*/  IMAD.MOV.U32 R5, RZ, RZ, R19 ;  /* 0x000000ffff057224 */ /* 0x001fe400078e0013 */
[----:B------:R-:W-:Y:S01]  /*52c0*/  @!P1 IMAD.IADD R15, R15, 0x1, -R2 ;  /* 0x000000010f0f9824 */ /* 0x000fe200078e0a02 */
[----:B-1----:R-:W-:Y:S01]  /*52d0*/  IABS R4, R9 ;  /* 0x0000000900047213 */ /* 0x002fe20000000000 */
[----:B------:R-:W-:Y:S01]  /*52e0*/  IMAD.HI.U32 R11, R0, R7, RZ ;  /* 0x00000007000b7227 */ /* 0x000fe200078e00ff */
[----:B------:R-:W-:-:S03]  /*52f0*/  ISETP.GT.U32.AND P1, PT, R2, R16, PT ;  /* 0x000000100200720c */ /* 0x000fc60003f24070 */
[----:B------:R-:W-:Y:S02]  /*5300*/  @!P5 IMAD.MOV R5, RZ, RZ, -R5 ;  /* 0x000000ffff05d224 */ /* 0x000fe400078e0a05 */
[--C-:B------:R-:W-:Y:S01]  /*5310*/  @!P6 IMAD.IADD R20, R20, 0x1, -R2.reuse ;  /* 0x000000011414e824 */ /* 0x100fe200078e0a02 */
[----:B------:R-:W-:Y:S01]  /*5320*/  ISETP.GT.U32.AND P6, PT, R2, R15, PT ;  /* 0x0000000f0200720c */ /* 0x000fe20003fc4070 */
[----:B------:R-:W-:Y:S01]  /*5330*/  @!P3 IMAD.IADD R18, R18, 0x1, -R2 ;  /* 0x000000011212b824 */ /* 0x000fe200078e0a02 */
[----:B------:R-:W-:Y:S01]  /*5340*/  ISETP.GT.U32.AND P3, PT, R2, R17, PT ;  /* 0x000000110200720c */ /* 0x000fe20003f64070 */
[----:B------:R-:W-:Y:S01]  /*5350*/  IMAD.MOV R14, RZ, RZ, -R14 ;  /* 0x000000ffff0e7224 */ /* 0x000fe200078e0a0e */
[----:B------:R0:W-:Y:S01]  /*5360*/  STL [R1+0xc4], R5 ;  /* 0x0000c40501007387 */ /* 0x0001e20000100800 */
[----:B------:R-:W-:Y:S01]  /*5370*/  IMAD.HI.U32 R13, R0, R4, RZ ;  /* 0x00000004000d7227 */ /* 0x000fe200078e00ff */
[----:B------:R-:W-:-:S03]  /*5380*/  ISETP.GT.U32.AND P5, PT, R2, R20, PT ;  /* 0x000000140200720c */ /* 0x000fc60003fa4070 */
[----:B------:R-:W-:Y:S02]  /*5390*/  IMAD.MOV R11, RZ, RZ, -R11 ;  /* 0x000000ffff0b7224 */ /* 0x000fe400078e0a0b */
[C---:B------:R-:W-:Y:S02]  /*53a0*/  IMAD R8, R2.reuse, R14, R8 ;  /* 0x0000000e02087224 */ /* 0x040fe400078e0208 */
[----:B------:R-:W-:Y:S02]  /*53b0*/  IMAD.MOV R13, RZ, RZ, -R13 ;  /* 0x000000ffff0d7224 */ /* 0x000fe400078e0a0d */
[----:B0-----:R-:W-:Y:S02]  /*53c0*/  IMAD.MOV.U32 R5, RZ, RZ, R18 ;  /* 0x000000ffff057224 */ /* 0x001fe400078e0012 */
[C---:B------:R-:W-:Y:S02]  /*53d0*/  IMAD R7, R2.reuse, R11, R7 ;  /* 0x0000000b02077224 */ /* 0x040fe400078e0207 */
[----:B------:R-:W-:Y:S01]  /*53e0*/  @!P0 IMAD.MOV R5, RZ, RZ, -R5 ;  /* 0x000000ffff058224 */ /* 0x000fe200078e0a05 */
[C---:B------:R-:W-:Y:S01]  /*53f0*/  ISETP.GT.U32.AND P0, PT, R2.reuse, R8, PT ;  /* 0x000000080200720c */ /* 0x040fe20003f04070 */
[----:B------:R-:W-:-:S02]  /*5400*/  IMAD R13, R2, R13, R4 ;  /* 0x0000000d020d7224 */ /* 0x000fc400078e0204 */
[--C-:B------:R-:W-:Y:S01]  /*5410*/  @!P3 IMAD.IADD R17, R17, 0x1, -R2.reuse ;  /* 0x000000011111b824 */ /* 0x100fe200078e0a02 */
[C---:B------:R-:W-:Y:S01]  /*5420*/  ISETP.GT.U32.AND P3, PT, R2.reuse, R7, PT ;  /* 0x000000070200720c */ /* 0x040fe20003f64070 */
[----:B------:R-:W-:Y:S01]  /*5430*/  VIADD R14, R3, 0x6c ;  /* 0x0000006c030e7836 */ /* 0x000fe20000000000 */
[----:B------:R0:W-:Y:S01]  /*5440*/  STL [R1+0xc0], R5 ;  /* 0x0000c00501007387 */ /* 0x0001e20000100800 */
[--C-:B------:R-:W-:Y:S01]  /*5450*/  @!P6 IMAD.IADD R15, R15, 0x1, -R2.reuse ;  /* 0x000000010f0fe824 */ /* 0x100fe200078e0a02 */
[----:B------:R-:W-:Y:S01]  /*5460*/  ISETP.GT.U32.AND P6, PT, R2, R13, PT ;  /* 0x0000000d0200720c */ /* 0x000fe20003fc4070 */
[--C-:B------:R-:W-:Y:S01]  /*5470*/  @!P1 IMAD.IADD R16, R16, 0x1, -R2.reuse ;  /* 0x0000000110109824 */ /* 0x100fe200078e0a02 */
[----:B------:R-:W-:Y:S01]  /*5480*/  IABS R4, R14 ;  /* 0x0000000e00047213 */ /* 0x000fe20000000000 */
[----:B------:R-:W-:Y:S01]  /*5490*/  IMAD.MOV.U32 R22, RZ, RZ, R17 ;  /* 0x000000ffff167224 */ /* 0x000fe200078e0011 */
[----:B------:R-:W-:Y:S01]  /*54a0*/  ISETP.GE.AND P1, PT, R12, RZ, PT ;  /* 0x000000ff0c00720c */ /* 0x000fe20003f26270 */
[----:B------:R-:W-:Y:S01]  /*54b0*/  @!P0 IMAD.IADD R8, R8, 0x1, -R2 ;  /* 0x0000000108088824 */ /* 0x000fe200078e0a02 */
[----:B------:R-:W-:Y:S01]  /*54c0*/  ISETP.GE.AND P0, PT, R21, RZ, PT ;  /* 0x000000ff1500720c */ /* 0x000fe20003f06270 */
[----:B------:R-:W-:-:S04]  /*54d0*/  IMAD.HI.U32 R12, R0, R4, RZ ;  /* 0x00000004000c7227 */ /* 0x000fc800078e00ff */
[----:B------:R-:W-:Y:S02]  /*54e0*/  VIADD R11, R3, 0x6a ;  /* 0x0000006a030b7836 */ /* 0x000fe40000000000 */
[----:B------:R-:W-:Y:S01]  /*54f0*/  @!P3 IMAD.IADD R7, R7, 0x1, -R2 ;  /* 0x000000010707b824 */ /* 0x000fe200078e0a02 */
[----:B------:R-:W-:Y:S01]  /*5500*/  ISETP.GE.AND P3, PT, R10, RZ, PT ;  /* 0x000000ff0a00720c */ /* 0x000fe20003f66270 */
[----:B0-----:R-:W-:Y:S01]  /*5510*/  IMAD.MOV.U32 R5, RZ, RZ, R16 ;  /* 0x000000ffff057224 */ /* 0x001fe200078e0010 */
[----:B------:R-:W-:Y:S01]  /*5520*/  IABS R19, R11 ;  /* 0x0000000b00137213 */ /* 0x000fe20000000000 */
[----:B------:R-:W-:Y:S01]  /*5530*/  @!P5 IMAD.IADD R20, R20, 0x1, -R2 ;  /* 0x000000011414d824 */ /* 0x000fe200078e0a02 */
[----:B------:R-:W-:Y:S01]  /*5540*/  ISETP.GE.AND P5, PT, R6, RZ, PT ;  /* 0x000000ff0600720c */ /* 0x000fe20003fa6270 */
[----:B------:R-:W-:Y:S02]  /*5550*/  IMAD.MOV R12, RZ, RZ, -R12 ;  /* 0x000000ffff0c7224 */ /* 0x000fe400078e0a0c */
[----:B------:R-:W-:Y:S01]  /*5560*/  @!P4 IMAD.MOV R22, RZ, RZ, -R22 ;  /* 0x000000ffff16c224 */ /* 0x000fe200078e0a16 */
[----:B------:R-:W-:Y:S01]  /*5570*/  ISETP.GT.U32.AND P4, PT, R2, R8, PT ;  /* 0x000000080200720c */ /* 0x000fe20003f84070 */
[----:B------:R-:W-:-:S02]  /*5580*/  @!P6 IMAD.IADD R13, R13, 0x1, -R2 ;  /* 0x000000010d0de824 */ /* 0x000fc400078e0a02 */
[----:B------:R-:W-:Y:S01]  /*5590*/  @!P2 IMAD.MOV R5, RZ, RZ, -R5 ;  /* 0x000000ffff05a224 */ /* 0x000fe200078e0a05 */
[C---:B------:R-:W-:Y:S01]  /*55a0*/  ISETP.GT.U32.AND P2, PT, R2.reuse, R7, PT ;  /* 0x000000070200720c */ /* 0x040fe20003f44070 */
[C---:B------:R-:W-:Y:S01]  /*55b0*/  IMAD R4, R2.reuse, R12, R4 ;  /* 0x0000000c02047224 */ /* 0x040fe200078e0204 */
[----:B------:R-:W-:Y:S01]  /*55c0*/  ISETP.GT.U32.AND P6, PT, R2, R13, PT ;  /* 0x0000000d0200720c */ /* 0x000fe20003fc4070 */
[----:B------:R-:W-:Y:S01]  /*55d0*/  IMAD.MOV.U32 R12, RZ, RZ, R15 ;  /* 0x000000ffff0c7224 */ /* 0x000fe200078e000f */
[----:B------:R-:W-:Y:S01]  /*55e0*/  STL [R1+0xbc], R22 ;  /* 0x0000bc1601007387 */ /* 0x000fe20000100800 */
[----:B------:R-:W-:-:S03]  /*55f0*/  IMAD.HI.U32 R18, R0, R19, RZ ;  /* 0x0000001300127227 */ /* 0x000fc600078e00ff */
[----:B------:R0:W-:Y:S01]  /*5600*/  STL [R1+0xb8], R5 ;  /* 0x0000b80501007387 */ /* 0x0001e20000100800 */
[----:B------:R-:W-:Y:S01]  /*5610*/  @!P1 IMAD.MOV R12, RZ, RZ, -R12 ;  /* 0x000000ffff0c9224 */ /* 0x000fe200078e0a0c */
[----:B------:R-:W-:Y:S01]  /*5620*/  ISETP.GT.U32.AND P1, PT, R2, R4, PT ;  /* 0x000000040200720c */ /* 0x000fe20003f24070 */
[----:B------:R-:W-:Y:S02]  /*5630*/  IMAD.MOV R18, RZ, RZ, -R18 ;  /* 0x000000ffff127224 */ /* 0x000fe400078e0a12 */
[C---:B------:R-:W-:Y:S01]  /*5640*/  VIADD R10, R3.reuse, 0x68 ;  /* 0x00000068030a7836 */ /* 0x040fe20000000000 */
[----:B------:R1:W-:Y:S01]  /*5650*/  STL [R1+0xb4], R12 ;  /* 0x0000b40c01007387 */ /* 0x0003e20000100800 */
[----:B------:R-:W-:Y:S02]  /*5660*/  VIADD R6, R3, 0x66 ;  /* 0x0000006603067836 */ /* 0x000fe40000000000 */
[----:B------:R-:W-:Y:S02]  /*5670*/  @!P4 IMAD.IADD R8, R8, 0x1, -R2 ;  /* 0x000000010808c824 */ /* 0x000fe400078e0a02 */
[----:B0-----:R-:W-:Y:S01]  /*5680*/  IMAD.MOV.U32 R5, RZ, RZ, R20 ;  /* 0x000000ffff057224 */ /* 0x001fe200078e0014 */
[----:B------:R-:W-:Y:S01]  /*5690*/  IABS R17, R6 ;  /* 0x0000000600117213 */ /* 0x000fe20000000000 */
[----:B------:R-:W-:-:S02]  /*56a0*/  IMAD R18, R2, R18, R19 ;  /* 0x0000001202127224 */ /* 0x000fc400078e0213 */
[----:B------:R-:W-:Y:S01]  /*56b0*/  @!P5 IMAD.MOV R5, RZ, RZ, -R5 ;  /* 0x000000ffff05d224 */ /* 0x000fe200078e0a05 */
[----:B------:R-:W-:Y:S01]  /*56c0*/  ISETP.GE.AND P5, PT, R9, RZ, PT ;  /* 0x000000ff0900720c */ /* 0x000fe20003fa6270 */
[----:B------:R-:W-:Y:S01]  /*56d0*/  @!P2 IMAD.IADD R7, R7, 0x1, -R2 ;  /* 0x000000010707a824 */ /* 0x000fe200078e0a02 */
[----:B------:R-:W-:Y:S01]  /*56e0*/  IABS R9, R10 ;  /* 0x0000000a00097213 */ /* 0x000fe20000000000 */
[----:B-1----:R-:W-:Y:S01]  /*56f0*/  IMAD.MOV.U32 R12, RZ, RZ, R8 ;  /* 0x000000ffff0c7224 */ /* 0x002fe200078e0008 */
[----:B------:R0:W-:Y:S01]  /*5700*/  STL [R1+0xb0], R5 ;  /* 0x0000b00501007387 */ /* 0x0001e20000100800 */
[--C-:B------:R-:W-:Y:S01]  /*5710*/  @!P6 IMAD.IADD R13, R13, 0x1, -R2.reuse ;  /* 0x000000010d0de824 */ /* 0x100fe200078e0a02 */
[----:B------:R-:W-:Y:S01]  /*5720*/  ISETP.GT.U32.AND P4, PT, R2, R18, PT ;  /* 0x000000120200720c */ /* 0x000fe20003f84070 */
[----:B------:R-:W-:Y:S01]  /*5730*/  @!P1 IMAD.IADD R4, R4, 0x1, -R2 ;  /* 0x0000000104049824 */ /* 0x000fe200078e0a02 */
[----:B------:R-:W-:Y:S01]  /*5740*/  ISETP.GE.AND P6, PT, R11, RZ, PT ;  /* 0x000000ff0b00720c */ /* 0x000fe20003fc6270 */
[----:B------:R-:W-:Y:S01]  /*5750*/  IMAD.HI.U32 R11, R0, R9, RZ ;  /* 0x00000009000b7227 */ /* 0x000fe200078e00ff */
[----:B------:R-:W-:-:S02]  /*5760*/  ISETP.GE.AND P1, PT, R10, RZ, PT ;  /* 0x000000ff0a00720c */ /* 0x000fc40003f26270 */
[----:B------:R-:W-:Y:S01]  /*5770*/  ISETP.GE.AND P2, PT, R14, RZ, PT ;  /* 0x000000ff0e00720c */ /* 0x000fe20003f46270 */
[----:B------:R-:W-:Y:S01]  /*5780*/  @!P0 IMAD.MOV R12, RZ, RZ, -R12 ;  /* 0x000000ffff0c8224 */ /* 0x000fe200078e0a0c */
[----:B------:R-:W-:Y:S01]  /*5790*/  ISETP.GT.U32.AND P0, PT, R2, R4, PT ;  /* 0x000000040200720c */ /* 0x000fe20003f04070 */
[----:B0-----:R-:W-:Y:S02]  /*57a0*/  IMAD.MOV.U32 R5, RZ, RZ, R7 ;  /* 0x000000ffff057224 */ /* 0x001fe400078e0007 */
[----:B------:R-:W-:Y:S01]  /*57b0*/  IMAD.HI.U32 R10, R0, R17, RZ ;  /* 0x00000011000a7227 */ /* 0x000fe200078e00ff */
[----:B------:R-:W-:Y:S03]  /*57c0*/  STL [R1+0xac], R12 ;  /* 0x0000ac0c01007387 */ /* 0x000fe60000100800 */
[----:B------:R-:W-:Y:S01]  /*57d0*/  @!P3 IMAD.MOV R5, RZ, RZ, -R5 ;  /* 0x000000ffff05b224 */ /* 0x000fe200078e0a05 */
[----:B------:R-:W-:Y:S01]  /*57e0*/  ISETP.GE.AND P3, PT, R6, RZ, PT ;  /* 0x000000ff0600720c */ /* 0x000fe20003f66270 */
[----:B------:R-:W-:-:S02]  /*57f0*/  IMAD.MOV R11, RZ, RZ, -R11 ;  /* 0x000000ffff0b7224 */ /* 0x000fc400078e0a0b */
[----:B------:R-:W-:Y:S01]  /*5800*/  IMAD.MOV R7, RZ, RZ, -R10 ;  /* 0x000000ffff077224 */ /* 0x000fe200078e0a0a */
[----:B------:R0:W-:Y:S01]  /*5810*/  STL [R1+0xa8], R5 ;  /* 0x0000a80501007387 */ /* 0x0001e20000100800 */
[----:B------:R-:W-:Y:S02]  /*5820*/  IMAD R10, R2, R11, R9 ;  /* 0x0000000b020a7224 */ /* 0x000fe400078e0209 */
[--C-:B------:R-:W-:Y:S02]  /*5830*/  @!P4 IMAD.IADD R18, R18, 0x1, -R2.reuse ;  /* 0x000000011212c824 */ /* 0x100fe400078e0a02 */
[----:B------:R-:W-:Y:S02]  /*5840*/  VIADD R15, R3, 0x64 ;  /* 0x00000064030f7836 */ /* 0x000fe40000000000 */
[----:B------:R-:W-:Y:S01]  /*5850*/  @!P0 IMAD.IADD R4, R4, 0x1, -R2 ;  /* 0x0000000104048824 */ /* 0x000fe200078e0a02 */
[C---:B------:R-:W-:Y:S01]  /*5860*/  ISETP.GT.U32.AND P4, PT, R2.reuse, R18, PT ;  /* 0x000000120200720c */ /* 0x040fe20003f84070 */
[----:B------:R-:W-:Y:S01]  /*5870*/  IMAD R17, R2, R7, R17 ;  /* 0x0000000702117224 */ /* 0x000fe200078e0211 */
[----:B------:R-:W-:Y:S01]  /*5880*/  ISETP.GE.AND P0, PT, R15, RZ, PT ;  /* 0x000000ff0f00720c */ /* 0x000fe20003f06270 */
[----:B0-----:R-:W-:Y:S01]  /*5890*/  IMAD.MOV.U32 R5, RZ, RZ, R13 ;  /* 0x000000ffff057224 */ /* 0x001fe200078e000d */
[----:B------:R-:W-:Y:S01]  /*58a0*/  IABS R15, R15 ;  /* 0x0000000f000f7213 */ /* 0x000fe20000000000 */
[----:B------:R-:W-:-:S02]  /*58b0*/  VIADD R7, R3, 0x60 ;  /* 0x0000006003077836 */ /* 0x000fc40000000000 */
[----:B------:R-:W-:Y:S01]  /*58c0*/  @!P5 IMAD.MOV R5, RZ, RZ, -R5 ;  /* 0x000000ffff05d224 */ /* 0x000fe200078e0a05 */
[----:B------:R-:W-:Y:S01]  /*58d0*/  ISETP.GT.U32.AND P5, PT, R2, R10, PT ;  /* 0x0000000a0200720c */ /* 0x000fe20003fa4070 */
[----:B------:R-:W-:Y:S01]  /*58e0*/  IMAD.HI.U32 R9, R0, R15, RZ ;  /* 0x0000000f00097227 */ /* 0x000fe200078e00ff */
[----:B------:R-:W-:Y:S02]  /*58f0*/  IABS R13, R7 ;  /* 0x00000007000d7213 */ /* 0x000fe40000000000 */
[----:B------:R0:W-:Y:S01]  /*5900*/  STL [R1+0xa4], R5 ;  /* 0x0000a40501007387 */ /* 0x0001e20000100800 */
[----:B------:R-:W-:Y:S01]  /*5910*/  @!P4 IMAD.IADD R18, R18, 0x1, -R2 ;  /* 0x000000011212c824 */ /* 0x000fe200078e0a02 */
[----:B------:R-:W-:Y:S01]  /*5920*/  ISETP.GT.U32.AND P4, PT, R2, R17, PT ;  /* 0x000000110200720c */ /* 0x000fe20003f84070 */
[----:B------:R-:W-:Y:S02]  /*5930*/  IMAD.MOV R9, RZ, RZ, -R9 ;  /* 0x000000ffff097224 */ /* 0x000fe400078e0a09 */
[----:B------:R-:W-:-:S02]  /*5940*/  VIADD R8, R3, 0x62 ;  /* 0x0000006203087836 */ /* 0x000fc40000000000 */
[----:B------:R-:W-:Y:S02]  /*5950*/  IMAD R15, R2, R9, R15 ;  /* 0x00000009020f7224 */ /* 0x000fe400078e020f */
[----:B------:R-:W-:Y:S01]  /*5960*/  @!P5 IMAD.IADD R10, R10, 0x1, -R2 ;  /* 0x000000010a0ad824 */ /* 0x000fe200078e0a02 */
[----:B------:R-:W-:Y:S01]  /*5970*/  IABS R6, R8 ;  /* 0x0000000800067213 */ /* 0x000fe20000000000 */
[----:B0-----:R-:W-:Y:S02]  /*5980*/  IMAD.MOV.U32 R5, RZ, RZ, R4 ;  /* 0x000000ffff057224 */ /* 0x001fe400078e0004 */
[----:B------:R-:W-:Y:S01]  /*5990*/  IMAD.HI.U32 R4, R0, R13, RZ ;  /* 0x0000000d00047227 */ /* 0x000fe200078e00ff */
[----:B------:R-:W-:-:S03]  /*59a0*/  ISETP.GT.U32.AND P5, PT, R2, R10, PT ;  /* 0x0000000a0200720c */ /* 0x000fc60003fa4070 */
[----:B------:R-:W-:Y:S01]  /*59b0*/  @!P2 IMAD.MOV R5, RZ, RZ, -R5 ;  /* 0x000000ffff05a224 */ /* 0x000fe200078e0a05 */
[----:B------:R-:W-:Y:S01]  /*59c0*/  ISETP.GE.AND P2, PT, R8, RZ, PT ;  /* 0x000000ff0800720c */ /* 0x000fe20003f46270 */
[----:B------:R-:W-:Y:S02]  /*59d0*/  @!P4 IMAD.IADD R17, R17, 0x1, -R2 ;  /* 0x000000011111c824 */ /* 0x000fe400078e0a02 */
[----:B------:R-:W-:Y:S01]  /*59e0*/  IMAD.HI.U32 R8, R0, R6, RZ ;  /* 0x0000000600087227 */ /* 0x000fe200078e00ff */
[----:B------:R0:W-:Y:S02]  /*59f0*/  STL [R1+0x30], R5 ;  /* 0x0000300501007387 */ /* 0x0001e40000100800 */
[----:B------:R-:W-:Y:S01]  /*5a00*/  ISETP.GT.U32.AND P4, PT, R2, R17, PT ;  /* 0x000000110200720c */ /* 0x000fe20003f84070 */
[----:B------:R-:W-:Y:S02]  /*5a10*/  IMAD.MOV R8, RZ, RZ, -R8 ;  /* 0x000000ffff087224 */ /* 0x000fe400078e0a08 */
[----:B------:R-:W-:Y:S01]  /*5a20*/  @!P5 IMAD.IADD R10, R10, 0x1, -R2 ;  /* 0x000000010a0ad824 */ /* 0x000fe200078e0a02 */
[C---:B------:R-:W-:Y:S01]  /*5a30*/  ISETP.GT.U32.AND P5, PT, R2.reuse, R15, PT ;  /* 0x0000000f0200720c */ /* 0x040fe20003fa4070 */
[----:B------:R-:W-:-:S02]  /*5a40*/  IMAD R6, R2, R8, R6 ;  /* 0x0000000802067224 */ /* 0x000fc400078e0206 */
[C---:B------:R-:W-:Y:S02]  /*5a50*/  VIADD R16, R3.reuse, 0x5c ;  /* 0x0000005c03107836 */ /* 0x040fe40000000000 */
[----:B0-----:R-:W-:Y:S02]  /*5a60*/  IMAD.MOV.U32 R5, RZ, RZ, R18 ;  /* 0x000000ffff057224 */ /* 0x001fe400078e0012 */
[----:B------:R-:W-:Y:S01]  /*5a70*/  VIADD R12, R3, 0x5a ;  /* 0x0000005a030c7836 */ /* 0x000fe20000000000 */
[----:B------:R-:W-:Y:S01]  /*5a80*/  IABS R14, R16 ;  /* 0x00000010000e7213 */ /* 0x000fe20000000000 */
[----:B------:R-:W-:Y:S01]  /*5a90*/  @!P6 IMAD.MOV R5, RZ, RZ, -R5 ;  /* 0x000000ffff05e224 */ /* 0x000fe200078e0a05 */
[----:B------:R-:W-:Y:S01]  /*5aa0*/  ISETP.GE.AND P6, PT, R7, RZ, PT ;  /* 0x000000ff0700720c */ /* 0x000fe20003fc6270 */
[----:B------:R-:W-:Y:S01]  /*5ab0*/  IMAD.MOV R7, RZ, RZ, -R4 ;  /* 0x000000ffff077224 */ /* 0x000fe200078e0a04 */
[----:B------:R-:W-:Y:S01]  /*5ac0*/  IABS R11, R12 ;  /* 0x0000000c000b7213 */ /* 0x000fe20000000000 */
[----:B------:R-:W-:Y:S01]  /*5ad0*/  @!P5 IMAD.IADD R15, R15, 0x1, -R2 ;  /* 0x000000010f0fd824 */ /* 0x000fe200078e0a02 */
[----:B------:R0:W-:Y:S01]  /*5ae0*/  STL [R1+0xa0], R5 ;  /* 0x0000a00501007387 */ /* 0x0001e20000100800 */
[----:B------:R-:W-:-:S02]  /*5af0*/  IMAD R13, R2, R7, R13 ;  /* 0x00000007020d7224 */ /* 0x000fc400078e020d */
[----:B------:R-:W-:Y:S02]  /*5b00*/  VIADD R4, R3, 0x5e ;  /* 0x0000005e03047836 */ /* 0x000fe40000000000 */
[----:B------:R-:W-:Y:S01]  /*5b10*/  @!P4 IMAD.IADD R17, R17, 0x1, -R2 ;  /* 0x000000011111c824 */ /* 0x000fe200078e0a02 */
[C---:B------:R-:W-:Y:S01]  /*5b20*/  ISETP.GT.U32.AND P5, PT, R2.reuse, R13, PT ;  /* 0x0000000d0200720c */ /* 0x040fe20003fa4070 */
[C---:B------:R-:W-:Y:S01]  /*5b30*/  VIADD R7, R3.reuse, 0x58 ;  /* 0x0000005803077836 */ /* 0x040fe20000000000 */
[----:B------:R-:W-:Y:S01]  /*5b40*/  ISETP.GT.U32.AND P4, PT, R2, R6, PT ;  /* 0x000000060200720c */ /* 0x000fe20003f84070 */
[----:B------:R-:W-:Y:S01]  /*5b50*/  VIADD R22, R3, 0x22 ;  /* 0x0000002203167836 */ /* 0x000fe20000000000 */
[----:B------:R-:W-:Y:S01]  /*5b60*/  IABS R8, R4 ;  /* 0x0000000400087213 */ /* 0x000fe20000000000 */
[----:B0-----:R-:W-:Y:S01]  /*5b70*/  IMAD.MOV.U32 R5, RZ, RZ, R10 ;  /* 0x000000ffff057224 */ /* 0x001fe200078e000a */
[----:B------:R-:W-:Y:S01]  /*5b80*/  IABS R9, R7 ;  /* 0x0000000700097213 */ /* 0x000fe20000000000 */
[----:B------:R-:W-:-:S02]  /*5b90*/  IMAD.MOV.U32 R10, RZ, RZ, R14 ;  /* 0x000000ffff0a7224 */ /* 0x000fc400078e000e */
[----:B------:R-:W-:Y:S01]  /*5ba0*/  @!P1 IMAD.MOV R5, RZ, RZ, -R5 ;  /* 0x000000ffff059224 */ /* 0x000fe200078e0a05 */
[----:B------:R-:W-:Y:S01]  /*5bb0*/  ISETP.GT.U32.AND P1, PT, R2, R15, PT ;  /* 0x0000000f0200720c */ /* 0x000fe20003f24070 */
[----:B------:R-:W-:-:S03]  /*5bc0*/  IMAD.HI.U32 R14, R0, R8, RZ ;  /* 0x00000008000e7227 */ /* 0x000fc600078e00ff */
[----:B------:R0:W-:Y:S01]  /*5bd0*/  STL [R1+0x40], R5 ;  /* 0x0000400501007387 */ /* 0x0001e20000100800 */
[--C-:B------:R-:W-:Y:S02]  /*5be0*/  @!P5 IMAD.IADD R13, R13, 0x1, -R2.reuse ;  /* 0x000000010d0dd824 */ /* 0x100fe400078e0a02 */
[----:B------:R-:W-:Y:S02]  /*5bf0*/  @!P4 IMAD.IADD R6, R6, 0x1, -R2 ;  /* 0x000000010606c824 */ /* 0x000fe400078e0a02 */
[----:B------:R-:W-:Y:S01]  /*5c00*/  IMAD.MOV R14, RZ, RZ, -R14 ;  /* 0x000000ffff0e7224 */ /* 0x000fe200078e0a0e */
[C---:B------:R-:W-:Y:S01]  /*5c10*/  ISETP.GT.U32.AND P5, PT, R2.reuse, R13, PT ;  /* 0x0000000d0200720c */ /* 0x040fe20003fa4070 */
[----:B------:R-:W-:Y:S01]  /*5c20*/  VIADD R20, R3, 0x1c ;  /* 0x0000001c03147836 */ /* 0x000fe20000000000 */
[----:B------:R-:W-:Y:S01]  /*5c30*/  ISETP.GT.U32.AND P4, PT, R2, R6, PT ;  /* 0x000000060200720c */ /* 0x000fe20003f84070 */
[----:B------:R-:W-:Y:S02]  /*5c40*/  @!P1 IMAD.IADD R15, R15, 0x1, -R2 ;  /* 0x000000010f0f9824 */ /* 0x000fe400078e0a02 */
[----:B0-----:R-:W-:-:S02]  /*5c50*/  IMAD.MOV.U32 R5, RZ, RZ, R17 ;  /* 0x000000ffff057224 */ /* 0x001fc400078e0011 */
[----:B------:R-:W-:-:S04]  /*5c60*/  IMAD.HI.U32 R17, R0, R10, RZ ;  /* 0x0000000a00117227 */ /* 0x000fc800078e00ff */
[----:B------:R-:W-:Y:S01]  /*5c70*/  @!P3 IMAD.MOV R5, RZ, RZ, -R5 ;  /* 0x000000ffff05b224 */ /* 0x000fe200078e0a05 */
[----:B------:R-:W-:Y:S01]  /*5c80*/  ISETP.GE.AND P3, PT, R4, RZ, PT ;  /* 0x000000ff0400720c */ /* 0x000fe20003f66270 */
[----:B------:R-:W-:Y:S02]  /*5c90*/  IMAD R4, R2, R14, R8 ;  /* 0x0000000e02047224 */ /* 0x000fe400078e0208 */
[----:B------:R-:W-:Y:S01]  /*5ca0*/  IMAD.HI.U32 R8, R0, R11, RZ ;  /* 0x0000000b00087227 */ /* 0x000fe200078e00ff */
[----:B------:R0:W-:Y:S02]  /*5cb0*/  STL [R1+0x9c], R5 ;  /* 0x00009c0501007387 */ /* 0x0001e40000100800 */
[----:B------:R-:W-:Y:S01]  /*5cc0*/  ISETP.GT.U32.AND P1, PT, R2, R4, PT ;  /* 0x000000040200720c */ /* 0x000fe20003f24070 */
[----:B------:R-:W-:-:S04]  /*5cd0*/  IMAD.HI.U32 R14, R0, R9, RZ ;  /* 0x00000009000e7227 */ /* 0x000fc800078e00ff */
[----:B------:R-:W-:Y:S02]  /*5ce0*/  IMAD.MOV R8, RZ, RZ, -R8 ;  /* 0x000000ffff087224 */ /* 0x000fe400078e0a08 */
[----:B------:R-:W-:Y:S02]  /*5cf0*/  IMAD.MOV R17, RZ, RZ, -R17 ;  /* 0x000000ffff117224 */ /* 0x000fe400078e0a11 */
[----:B0-----:R-:W-:Y:S02]  /*5d00*/  IMAD.MOV.U32 R5, RZ, RZ, R15 ;  /* 0x000000ffff057224 */ /* 0x001fe400078e000f */
[----:B------:R-:W-:Y:S02]  /*5d10*/  IMAD.MOV R14, RZ, RZ, -R14 ;  /* 0x000000ffff0e7224 */ /* 0x000fe400078e0a0e */
[----:B------:R-:W-:Y:S02]  /*5d20*/  @!P0 IMAD.MOV R5, RZ, RZ, -R5 ;  /* 0x000000ffff058224 */ /* 0x000fe400078e0a05 */
[----:B------:R-:W-:-:S02]  /*5d30*/  IMAD R11, R2, R8, R11 ;  /* 0x00000008020b7224 */ /* 0x000fc400078e020b */
[--C-:B------:R-:W-:Y:S01]  /*5d40*/  @!P5 IMAD.IADD R13, R13, 0x1, -R2.reuse ;  /* 0x000000010d0dd824 */ /* 0x100fe200078e0a02 */
[----:B------:R0:W-:Y:S01]  /*5d50*/  STL [R1+0x48], R5 ;  /* 0x0000480501007387 */ /* 0x0001e20000100800 */
[----:B------:R-:W-:Y:S01]  /*5d60*/  VIADD R8, R3, 0x56 ;  /* 0x0000005603087836 */ /* 0x000fe20000000000 */
[----:B------:R-:W-:Y:S01]  /*5d70*/  ISETP.GT.U32.AND P5, PT, R2, R11, PT ;  /* 0x0000000b0200720c */ /* 0x000fe20003fa4070 */
[----:B------:R-:W-:Y:S01]  /*5d80*/  @!P4 IMAD.IADD R6, R6, 0x1, -R2 ;  /* 0x000000010606c824 */ /* 0x000fe200078e0a02 */
[----:B------:R-:W-:Y:S01]  /*5d90*/  ISETP.GE.AND P4, PT, R16, RZ, PT ;  /* 0x000000ff1000720c */ /* 0x000fe20003f86270 */
[C---:B------:R-:W-:Y:S02]  /*5da0*/  IMAD R10, R2.reuse, R17, R10 ;  /* 0x00000011020a7224 */ /* 0x040fe400078e020a */
[----:B------:R-:W-:Y:S01]  /*5db0*/  IMAD R9, R2, R14, R9 ;  /* 0x0000000e02097224 */ /* 0x000fe200078e0209 */
[----:B------:R-:W-:Y:S01]  /*5dc0*/  IABS R14, R8 ;  /* 0x00000008000e7213 */ /* 0x000fe20000000000 */
[----:B------:R-:W-:Y:S01]  /*5dd0*/  @!P1 IMAD.IADD R4, R4, 0x1, -R2 ;  /* 0x0000000104049824 */ /* 0x000fe200078e0a02 */
[----:B------:R-:W-:Y:S01]  /*5de0*/  ISETP.GT.U32.AND P1, PT, R2, R10, PT ;  /* 0x0000000a0200720c */ /* 0x000fe20003f24070 */
[----:B0-----:R-:W-:-:S02]  /*5df0*/  IMAD.MOV.U32 R5, RZ, RZ, R13 ;  /* 0x000000ffff057224 */ /* 0x001fc400078e000d */
[----:B------:R-:W-:Y:S01]  /*5e00*/  IMAD.MOV.U32 R15, RZ, RZ, R6 ;  /* 0x000000ffff0f7224 */ /* 0x000fe200078e0006 */
[C---:B------:R-:W-:Y:S01]  /*5e10*/  ISETP.GT.U32.AND P0, PT, R2.reuse, R4, PT ;  /* 0x000000040200720c */ /* 0x040fe20003f04070 */
[----:B------:R-:W-:Y:S01]  /*5e20*/  @!P6 IMAD.MOV R5, RZ, RZ, -R5 ;  /* 0x000000ffff05e224 */ /* 0x000fe200078e0a05 */
[----:B------:R-:W-:Y:S01]  /*5e30*/  ISETP.GT.U32.AND P6, PT, R2, R9, PT ;  /* 0x000000090200720c */ /* 0x000fe20003fc4070 */
[----:B------:R-:W-:Y:S02]  /*5e40*/  IMAD.MOV.U32 R6, RZ, RZ, R14 ;  /* 0x000000ffff067224 */ /* 0x000fe400078e000e */
[----:B------:R-:W-:Y:S01]  /*5e50*/  @!P2 IMAD.MOV R15, RZ, RZ, -R15 ;  /* 0x000000ffff0fa224 */ /* 0x000fe200078e0a0f */
[----:B------:R-:W-:Y:S01]  /*5e60*/  ISETP.GE.AND P2, PT, R12, RZ, PT ;  /* 0x000000ff0c00720c */ /* 0x000fe20003f46270 */
[----:B------:R-:W-:Y:S02]  /*5e70*/  VIADD R12, R3, 0x54 ;  /* 0x00000054030c7836 */ /* 0x000fe40000000000 */
[----:B------:R-:W-:Y:S01]  /*5e80*/  IMAD.HI.U32 R13, R0, R6, RZ ;  /* 0x00000006000d7227 */ /* 0x000fe200078e00ff */
[----:B------:R0:W-:Y:S03]  /*5e90*/  STL [R1+0x50], R15 ;  /* 0x0000500f01007387 */ /* 0x0001e60000100800 */
[----:B------:R-:W-:Y:S01]  /*5ea0*/  @!P5 IMAD.IADD R11, R11, 0x1, -R2 ;  /* 0x000000010b0bd824 */ /* 0x000fe200078e0a02 */
[----:B------:R1:W-:Y:S01]  /*5eb0*/  STL [R1+0x5c], R5 ;  /* 0x00005c0501007387 */ /* 0x0003e20000100800 */
[----:B------:R-:W-:-:S02]  /*5ec0*/  IMAD.MOV R13, RZ, RZ, -R13 ;  /* 0x000000ffff0d7224 */ /* 0x000fc400078e0a0d */
[--C-:B------:R-:W-:Y:S01]  /*5ed0*/  @!P1 IMAD.IADD R10, R10, 0x1, -R2.reuse ;  /* 0x000000010a0a9824 */ /* 0x100fe200078e0a02 */
[----:B------:R-:W-:Y:S01]  /*5ee0*/  ISETP.GE.AND P1, PT, R8, RZ, PT ;  /* 0x000000ff0800720c */ /* 0x000fe20003f26270 */
[----:B------:R-:W-:Y:S01]  /*5ef0*/  @!P6 IMAD.IADD R9, R9, 0x1, -R2 ;  /* 0x000000010909e824 */ /* 0x000fe200078e0a02 */
[----:B0-----:R-:W-:Y:S01]  /*5f00*/  IABS R15, R12 ;  /* 0x0000000c000f7213 */ /* 0x001fe20000000000 */
[C---:B------:R-:W-:Y:S01]  /*5f10*/  IMAD R6, R2.reuse, R13, R6 ;  /* 0x0000000d02067224 */ /* 0x040fe200078e0206 */
[----:B------:R-:W-:Y:S01]  /*5f20*/  ISETP.GT.U32.AND P6, PT, R2, R11, PT ;  /* 0x0000000b0200720c */ /* 0x000fe20003fc4070 */
[----:B------:R-:W-:Y:S01]  /*5f30*/  @!P0 IMAD.IADD R4, R4, 0x1, -R2 ;  /* 0x0000000104048824 */ /* 0x000fe200078e0a02 */
[----:B------:R-:W-:Y:S01]  /*5f40*/  ISETP.GT.U32.AND P5, PT, R2, R10, PT ;  /* 0x0000000a0200720c */ /* 0x000fe20003fa4070 */
[----:B------:R-:W-:Y:S01]  /*5f50*/  IMAD.HI.U32 R13, R0, R15, RZ ;  /* 0x0000000f000d7227 */ /* 0x000fe200078e00ff */
[----:B------:R-:W-:-:S03]  /*5f60*/  ISETP.GE.AND P0, PT, R7, RZ, PT ;  /* 0x000000ff0700720c */ /* 0x000fc60003f06270 */
[----:B------:R-:W-:Y:S02]  /*5f70*/  IMAD.MOV R13, RZ, RZ, -R13 ;  /* 0x000000ffff0d7224 */ /* 0x000fe400078e0a0d */
[----:B-1----:R-:W-:Y:S02]  /*5f80*/  IMAD.MOV.U32 R5, RZ, RZ, R4 ;  /* 0x000000ffff057224 */ /* 0x002fe400078e0004 */
[C---:B------:R-:W-:Y:S02]  /*5f90*/  IMAD R15, R2.reuse, R13, R15 ;  /* 0x0000000d020f7224 */ /* 0x040fe400078e020f */
[----:B------:R-:W-:Y:S01]  /*5fa0*/  @!P3 IMAD.MOV R5, RZ, RZ, -R5 ;  /* 0x000000ffff05b224 */ /* 0x000fe200078e0a05 */
[C---:B------:R-:W-:Y:S01]  /*5fb0*/  ISETP.GT.U32.AND P3, PT, R2.reuse, R9, PT ;  /* 0x000000090200720c */ /* 0x040fe20003f64070 */
[--C-:B------:R-:W-:Y:S01]  /*5fc0*/  @!P6 IMAD.IADD R11, R11, 0x1, -R2.reuse ;  /* 0x000000010b0be824 */ /* 0x100fe200078e0a02 */
[----:B------:R-:W-:Y:S01]  /*5fd0*/  ISETP.GT.U32.AND P6, PT, R2, R15, PT ;  /* 0x0000000f0200720c */ /* 0x000fe20003fc4070 */
[----:B------:R-:W-:Y:S01]  /*5fe0*/  @!P5 IMAD.IADD R10, R10, 0x1, -R2 ;  /* 0x000000010a0ad824 */ /* 0x000fe200078e0a02 */
[----:B------:R-:W-:Y:S01]  /*5ff0*/  ISETP.GT.U32.AND P5, PT, R2, R6, PT ;  /* 0x000000060200720c */ /* 0x000fe20003fa4070 */
[C---:B------:R-:W-:Y:S01]  /*6000*/  VIADD R4, R3.reuse, 0x50 ;  /* 0x0000005003047836 */ /* 0x040fe20000000000 */
[----:B------:R0:W-:Y:S01]  /*6010*/  STL [R1+0x68], R5 ;  /* 0x0000680501007387 */ /* 0x0001e20000100800 */
[----:B------:R-:W-:-:S02]  /*6020*/  VIADD R7, R3, 0x4e ;  /* 0x0000004e03077836 */ /* 0x000fc40000000000 */
[----:B------:R-:W-:Y:S01]  /*6030*/  VIADD R8, R3, 0x52 ;  /* 0x0000005203087836 */ /* 0x000fe20000000000 */
[----:B------:R-:W-:Y:S01]  /*6040*/  IABS R13, R4 ;  /* 0x00000004000d7213 */ /* 0x000fe20000000000 */
[----:B------:R-:W-:Y:S01]  /*6050*/  @!P2 IMAD.MOV R11, RZ, RZ, -R11 ;  /* 0x000000ffff0ba224 */ /* 0x000fe200078e0a0b */
[----:B------:R-:W-:Y:S01]  /*6060*/  IABS R16, R7 ;  /* 0x0000000700107213 */ /* 0x000fe20000000000 */
[--C-:B------:R-:W-:Y:S01]  /*6070*/  @!P3 IMAD.IADD R9, R9, 0x1, -R2.reuse ;  /* 0x000000010909b824 */ /* 0x100fe200078e0a02 */
[----:B------:R-:W-:Y:S01]  /*6080*/  IABS R14, R8 ;  /* 0x00000008000e7213 */ /* 0x000fe20000000000 */
[----:B------:R-:W-:Y:S01]  /*6090*/  @!P6 IMAD.IADD R15, R15, 0x1, -R2 ;  /* 0x000000010f0fe824 */ /* 0x000fe200078e0a02 */
[----:B------:R-:W-:Y:S01]  /*60a0*/  ISETP.GE.AND P3, PT, R12, RZ, PT ;  /* 0x000000ff0c00720c */ /* 0x000fe20003f66270 */
[----:B0-----:R-:W-:Y:S02]  /*60b0*/  IMAD.MOV.U32 R5, RZ, RZ, R10 ;  /* 0x000000ffff057224 */ /* 0x001fe400078e000a */
[----:B------:R-:W-:Y:S01]  /*60c0*/  IMAD.MOV.U32 R12, RZ, RZ, R16 ;  /* 0x000000ffff0c7224 */ /* 0x000fe200078e0010 */
[----:B------:R-:W-:Y:S01]  /*60d0*/  ISETP.GT.U32.AND P6, PT, R2, R15, PT ;  /* 0x0000000f0200720c */ /* 0x000fe20003fc4070 */
[----:B------:R-:W-:-:S04]  /*60e0*/  IMAD.HI.U32 R17, R0, R13, RZ ;  /* 0x0000000d00117227 */ /* 0x000fc800078e00ff */
[----:B------:R-:W-:-:S04]  /*60f0*/  IMAD.HI.U32 R16, R0, R14, RZ ;  /* 0x0000000e00107227 */ /* 0x000fc800078e00ff */
[----:B------:R-:W-:Y:S01]  /*6100*/  @!P5 IMAD.IADD R6, R6, 0x1, -R2 ;  /* 0x000000010606d824 */ /* 0x000fe200078e0a02 */
[----:B------:R-:W-:Y:S01]  /*6110*/  ISETP.GE.AND P5, PT, R8, RZ, PT ;  /* 0x000000ff0800720c */ /* 0x000fe20003fa6270 */
[----:B------:R-:W-:Y:S02]  /*6120*/  @!P4 IMAD.MOV R5, RZ, RZ, -R5 ;  /* 0x000000ffff05c224 */ /* 0x000fe400078e0a05 */
[----:B------:R-:W-:Y:S01]  /*6130*/  IMAD.HI.U32 R8, R0, R12, RZ ;  /* 0x0000000c00087227 */ /* 0x000fe200078e00ff */
[----:B------:R-:W-:Y:S02]  /*6140*/  ISETP.GT.U32.AND P4, PT, R2, R6, PT ;  /* 0x000000060200720c */ /* 0x000fe40003f84070 */
[----:B------:R0:W-:Y:S01]  /*6150*/  STL [R1+0x70], R5 ;  /* 0x0000700501007387 */ /* 0x0001e20000100800 */
[----:B------:R-:W-:Y:S02]  /*6160*/  IMAD.MOV R10, RZ, RZ, -R17 ;  /* 0x000000ffff0a7224 */ /* 0x000fe400078e0a11 */
[----:B------:R-:W-:Y:S01]  /*6170*/  IMAD.MOV R16, RZ, RZ, -R16 ;  /* 0x000000ffff107224 */ /* 0x000fe200078e0a10 */
[----:B------:R1:W-:Y:S01]  /*6180*/  STL [R1+0x78], R11 ;  /* 0x0000780b01007387 */ /* 0x0003e20000100800 */
[----:B------:R-:W-:-:S02]  /*6190*/  IMAD.MOV R8, RZ, RZ, -R8 ;  /* 0x000000ffff087224 */ /* 0x000fc400078e0a08 */
[C---:B------:R-:W-:Y:S02]  /*61a0*/  IMAD R13, R2.reuse, R10, R13 ;  /* 0x0000000a020d7224 */ /* 0x040fe400078e020d */
[C---:B------:R-:W-:Y:S02]  /*61b0*/  IMAD R14, R2.reuse, R16, R14 ;  /* 0x00000010020e7224 */ /* 0x040fe400078e020e */
[----:B0-----:R-:W-:Y:S02]  /*61c0*/  IMAD.MOV.U32 R5, RZ, RZ, R9 ;  /* 0x000000ffff057224 */ /* 0x001fe400078e0009 */
[C---:B------:R-:W-:Y:S01]  /*61d0*/  IMAD R12, R2.reuse, R8, R12 ;  /* 0x00000008020c7224 */ /* 0x040fe200078e020c */
[C---:B------:R-:W-:Y:S01]  /*61e0*/  ISETP.GT.U32.AND P2, PT, R2.reuse, R14, PT ;  /* 0x0000000e0200720c */ /* 0x040fe20003f44070 */
[----:B------:R-:W-:Y:S01]  /*61f0*/  @!P0 IMAD.MOV R5, RZ, RZ, -R5 ;  /* 0x000000ffff058224 */ /* 0x000fe200078e0a05 */
[C---:B------:R-:W-:Y:S01]  /*6200*/  ISETP.GT.U32.AND P0, PT, R2.reuse, R13, PT ;  /* 0x0000000d0200720c */ /* 0x040fe20003f04070 */
[--C-:B------:R-:W-:Y:S01]  /*6210*/  @!P6 IMAD.IADD R15, R15, 0x1, -R2.reuse ;  /* 0x000000010f0fe824 */ /* 0x100fe200078e0a02 */
[----:B------:R-:W-:Y:S01]  /*6220*/  ISETP.GT.U32.AND P6, PT, R2, R12, PT ;  /* 0x0000000c0200720c */ /* 0x000fe20003fc4070 */
[----:B------:R-:W-:Y:S01]  /*6230*/  @!P4 IMAD.IADD R6, R6, 0x1, -R2 ;  /* 0x000000010606c824 */ /* 0x000fe200078e0a02 */
[----:B------:R-:W-:Y:S01]  /*6240*/  ISETP.GE.AND P4, PT, R4, RZ, PT ;  /* 0x000000ff0400720c */ /* 0x000fe20003f86270 */
[C---:B------:R-:W-:Y:S01]  /*6250*/  VIADD R4, R3.reuse, 0x4a ;  /* 0x0000004a03047836 */ /* 0x040fe20000000000 */
[----:B------:R0:W-:Y:S01]  /*6260*/  STL [R1+0x84], R5 ;  /* 0x0000840501007387 */ /* 0x0001e20000100800 */
[----:B------:R-:W-:-:S02]  /*6270*/  VIADD R16, R3, 0x4c ;  /* 0x0000004c03107836 */ /* 0x000fc40000000000 */
[----:B------:R-:W-:Y:S01]  /*6280*/  VIADD R9, R3, 0x48 ;  /* 0x0000004803097836 */ /* 0x000fe20000000000 */
[----:B------:R-:W-:Y:S01]  /*6290*/  IABS R10, R4 ;  /* 0x00000004000a7213 */ /* 0x000fe20000000000 */
[--C-:B------:R-:W-:Y:S01]  /*62a0*/  @!P2 IMAD.IADD R14, R14, 0x1, -R2.reuse ;  /* 0x000000010e0ea824 */ /* 0x100fe200078e0a02 */
[----:B-1----:R-:W-:Y:S01]  /*62b0*/  IABS R11, R16 ;  /* 0x00000010000b7213 */ /* 0x002fe20000000000 */
[--C-:B------:R-:W-:Y:S01]  /*62c0*/  @!P0 IMAD.IADD R13, R13, 0x1, -R2.reuse ;  /* 0x000000010d0d8824 */ /* 0x100fe200078e0a02 */
[----:B------:R-:W-:Y:S01]  /*62d0*/  ISETP.GE.AND P2, PT, R7, RZ, PT ;  /* 0x000000ff0700720c */ /* 0x000fe20003f46270 */
[----:B------:R-:W-:Y:S01]  /*62e0*/  @!P6 IMAD.IADD R12, R12, 0x1, -R2 ;  /* 0x000000010c0ce824 */ /* 0x000fe200078e0a02 */
[C---:B------:R-:W-:Y:S01]  /*62f0*/  ISETP.GT.U32.AND P0, PT, R2.reuse, R14, PT ;  /* 0x0000000e0200720c */ /* 0x040fe20003f04070 */
[----:B0-----:R-:W-:Y:S01]  /*6300*/  IMAD.MOV.U32 R5, RZ, RZ, R6 ;  /* 0x000000ffff057224 */ /* 0x001fe200078e0006 */
[----:B------:R-:W-:Y:S01]  /*6310*/  ISETP.GT.U32.AND P6, PT, R2, R13, PT ;  /* 0x0000000d0200720c */ /* 0x000fe20003fc4070 */
[----:B------:R-:W-:Y:S01]  /*6320*/  IMAD.HI.U32 R6, R0, R10, RZ ;  /* 0x0000000a00067227 */ /* 0x000fe200078e00ff */
[----:B------:R-:W-:-:S03]  /*6330*/  IABS R18, R9 ;  /* 0x0000000900127213 */ /* 0x000fc60000000000 */
[----:B------:R-:W-:-:S04]  /*6340*/  IMAD.HI.U32 R7, R0, R11, RZ ;  /* 0x0000000b00077227 */ /* 0x000fc800078e00ff */
[----:B------:R-:W-:Y:S02]  /*6350*/  IMAD.MOV R6, RZ, RZ, -R6 ;  /* 0x000000ffff067224 */ /* 0x000fe400078e0a06 */
[----:B------:R-:W-:Y:S02]  /*6360*/  IMAD.MOV R7, RZ, RZ, -R7 ;  /* 0x000000ffff077224 */ /* 0x000fe400078e0a07 */
[C---:B------:R-:W-:Y:S02]  /*6370*/  IMAD R10, R2.reuse, R6, R10 ;  /* 0x00000006020a7224 */ /* 0x040fe400078e020a */
[C---:B------:R-:W-:Y:S02]  /*6380*/  IMAD R11, R2.reuse, R7, R11 ;  /* 0x00000007020b7224 */ /* 0x040fe400078e020b */
[--C-:B------:R-:W-:Y:S01]  /*6390*/  @!P6 IMAD.IADD R13, R13, 0x1, -R2.reuse ;  /* 0x000000010d0de824 */ /* 0x100fe200078e0a02 */
[----:B------:R-:W-:Y:S01]  /*63a0*/  ISETP.GT.U32.AND P6, PT, R2, R10, PT ;  /* 0x0000000a0200720c */ /* 0x000fe20003fc4070 */
[----:B------:R-:W-:Y:S01]  /*63b0*/  @!P0 IMAD.IADD R14, R14, 0x1, -R2 ;  /* 0x000000010e0e8824 */ /* 0x000fe200078e0a02 */
[C---:B------:R-:W-:Y:S01]  /*63c0*/  ISETP.GT.U32.AND P0, PT, R2.reuse, R11, PT ;  /* 0x0000000b0200720c */ /* 0x040fe20003f04070 */
[----:B------:R-:W-:Y:S01]  /*63d0*/  @!P1 IMAD.MOV R5, RZ, RZ, -R5 ;  /* 0x000000ffff059224 */ /* 0x000fe200078e0a05 */
[----:B------:R-:W-:Y:S01]  /*63e0*/  ISETP.GT.U32.AND P1, PT, R2, R12, PT ;  /* 0x0000000c0200720c */ /* 0x000fe20003f24070 */
[----:B------:R-:W-:-:S02]  /*63f0*/  VIADD R8, R3, 0x46 ;  /* 0x0000004603087836 */ /* 0x000fc40000000000 */
[----:B------:R-:W-:Y:S01]  /*6400*/  IMAD.HI.U32 R19, R0, R18, RZ ;  /* 0x0000001200137227 */ /* 0x000fe200078e00ff */
[----:B------:R0:W-:Y:S02]  /*6410*/  STL [R1+0x98], R5 ;  /* 0x0000980501007387 */ /* 0x0001e40000100800 */
[----:B------:R-:W-:Y:S01]  /*6420*/  IABS R6, R8 ;  /* 0x0000000800067213 */ /* 0x000fe20000000000 */
[----:B------:R-:W-:Y:S02]  /*6430*/  IMAD.MOV R19, RZ, RZ, -R19 ;  /* 0x000000ffff137224 */ /* 0x000fe400078e0a13 */
[--C-:B------:R-:W-:Y:S02]  /*6440*/  @!P6 IMAD.IADD R10, R10, 0x1, -R2.reuse ;  /* 0x000000010a0ae824 */ /* 0x100fe400078e0a02 */
[--C-:B------:R-:W-:Y:S01]  /*6450*/  @!P0 IMAD.IADD R11, R11, 0x1, -R2.reuse ;  /* 0x000000010b0b8824 */ /* 0x100fe200078e0a02 */
[----:B------:R-:W-:Y:S01]  /*6460*/  ISETP.GE.AND P0, PT, R4, RZ, PT ;  /* 0x000000ff0400720c */ /* 0x000fe20003f06270 */
[----:B------:R-:W-:Y:S01]  /*6470*/  @!P1 IMAD.IADD R12, R12, 0x1, -R2 ;  /* 0x000000010c0c9824 */ /* 0x000fe200078e0a02 */
[----:B------:R-:W-:Y:S01]  /*6480*/  ISETP.GT.U32.AND P6, PT, R2, R10, PT ;  /* 0x0000000a0200720c */ /* 0x000fe20003fc4070 */
[----:B0-----:R-:W-:Y:S01]  /*6490*/  IMAD.MOV.U32 R5, RZ, RZ, R15 ;  /* 0x000000ffff057224 */ /* 0x001fe200078e000f */
[----:B------:R-:W-:Y:S01]  /*64a0*/  ISETP.GE.AND P1, PT, R16, RZ, PT ;  /* 0x000000ff1000720c */ /* 0x000fe20003f26270 */
[----:B------:R-:W-:-:S02]  /*64b0*/  IMAD R4, R2, R19, R18 ;  /* 0x0000001302047224 */ /* 0x000fc400078e0212 */
[----:B------:R-:W-:Y:S01]  /*64c0*/  @!P3 IMAD.MOV R5, RZ, RZ, -R5 ;  /* 0x000000ffff05b224 */ /* 0x000fe200078e0a05 */
[----:B------:R-:W-:Y:S01]  /*64d0*/  ISETP.GT.U32.AND P3, PT, R2, R11, PT ;  /* 0x0000000b0200720c */ /* 0x000fe20003f64070 */
[----:B------:R-:W-:Y:S02]  /*64e0*/  VIADD R7, R3, 0x44 ;  /* 0x0000004403077836 */ /* 0x000fe40000000000 */
[----:B------:R-:W-:Y:S01]  /*64f0*/  IMAD.HI.U32 R17, R0, R6, RZ ;  /* 0x0000000600117227 */ /* 0x000fe200078e00ff */
[----:B------:R0:W-:Y:S02]  /*6500*/  STL [R1+0x94], R5 ;  /* 0x0000940501007387 */ /* 0x0001e40000100800 */
[----:B------:R-:W-:Y:S01]  /*6510*/  IABS R16, R7 ;  /* 0x0000000700107213 */ /* 0x000fe20000000000 */
[----:B------:R-:W-:Y:S01]  /*6520*/  @!P5 IMAD.MOV R14, RZ, RZ, -R14 ;  /* 0x000000ffff0ed224 */ /* 0x000fe200078e0a0e */
[----:B------:R-:W-:Y:S01]  /*6530*/  ISETP.GT.U32.AND P5, PT, R2, R4, PT ;  /* 0x000000040200720c */ /* 0x000fe20003fa4070 */
[----:B------:R-:W-:-:S02]  /*6540*/  IMAD.MOV R17, RZ, RZ, -R17 ;  /* 0x000000ffff117224 */ /* 0x000fc400078e0a11 */
[----:B------:R-:W-:Y:S01]  /*6550*/  @!P4 IMAD.MOV R13, RZ, RZ, -R13 ;  /* 0x000000ffff0dc224 */ /* 0x000fe200078e0a0d */
[----:B------:R-:W-:Y:S01]  /*6560*/  STL [R1+0x90], R14 ;  /* 0x0000900e01007387 */ /* 0x000fe20000100800 */
[----:B------:R-:W-:Y:S01]  /*6570*/  @!P6 IMAD.IADD R10, R10, 0x1, -R2 ;  /* 0x000000010a0ae824 */ /* 0x000fe200078e0a02 */
[----:B------:R-:W-:Y:S01]  /*6580*/  ISETP.GE.AND P4, PT, R9, RZ, PT ;  /* 0x000000ff0900720c */ /* 0x000fe20003f86270 */
[----:B0-----:R-:W-:Y:S01]  /*6590*/  IMAD.MOV.U32 R5, RZ, RZ, R12 ;  /* 0x000000ffff057224 */ /* 0x001fe200078e000c */
[----:B------:R0:W-:Y:S01]  /*65a0*/  STL [R1+0x8c], R13 ;  /* 0x00008c0d01007387 */ /* 0x0001e20000100800 */
[----:B------:R-:W-:-:S04]  /*65b0*/  IMAD.HI.U32 R12, R0, R16, RZ ;  /* 0x00000010000c7227 */ /* 0x000fc800078e00ff */
[----:B------:R-:W-:Y:S01]  /*65c0*/  @!P2 IMAD.MOV R5, RZ, RZ, -R5 ;  /* 0x000000ffff05a224 */ /* 0x000fe200078e0a05 */
[----:B------:R-:W-:Y:S01]  /*65d0*/  ISETP.GE.AND P2, PT, R8, RZ, PT ;  /* 0x000000ff0800720c */ /* 0x000fe20003f46270 */
[----:B------:R-:W-:Y:S02]  /*65e0*/  IMAD R8, R2, R17, R6 ;  /* 0x0000001102087224 */ /* 0x000fe400078e0206 */
[----:B------:R-:W-:Y:S01]  /*65f0*/  IMAD.MOV R12, RZ, RZ, -R12 ;  /* 0x000000ffff0c7224 */ /* 0x000fe200078e0a0c */
[----:B------:R1:W-:Y:S01]  /*6600*/  STL [R1+0x88], R5 ;  /* 0x0000880501007387 */ /* 0x0003e20000100800 */
[----:B------:R-:W-:Y:S01]  /*6610*/  @!P5 IMAD.IADD R4, R4, 0x1, -R2 ;  /* 0x000000010404d824 */ /* 0x000fe200078e0a02 */
[C---:B------:R-:W-:Y:S01]  /*6620*/  ISETP.GT.U32.AND P6, PT, R2.reuse, R8, PT ;  /* 0x000000080200720c */ /* 0x040fe20003fc4070 */
[C---:B------:R-:W-:Y:S02]  /*6630*/  IMAD R6, R2.reuse, R12, R16 ;  /* 0x0000000c02067224 */ /* 0x040fe400078e0210 */
[----:B------:R-:W-:Y:S01]  /*6640*/  @!P3 IMAD.IADD R11, R11, 0x1, -R2 ;  /* 0x000000010b0bb824 */ /* 0x000fe200078e0a02 */
[----:B------:R-:W-:Y:S01]  /*6650*/  ISETP.GT.U32.AND P5, PT, R2, R4, PT ;  /* 0x000000040200720c */ /* 0x000fe20003fa4070 */
[----:B------:R-:W-:Y:S01]  /*6660*/  VIADD R9, R3, 0x42 ;  /* 0x0000004203097836 */ /* 0x000fe20000000000 */
[----:B------:R-:W-:Y:S01]  /*6670*/  ISETP.GE.AND P3, PT, R7, RZ, PT ;  /* 0x000000ff0700720c */ /* 0x000fe20003f66270 */
[----:B0-----:R-:W-:-:S02]  /*6680*/  IMAD.MOV.U32 R13, RZ, RZ, R11 ;  /* 0x000000ffff0d7224 */ /* 0x001fc400078e000b */
[----:B-1----:R-:W-:Y:S01]  /*6690*/  IMAD.MOV.U32 R5, RZ, RZ, R10 ;  /* 0x000000ffff057224 */ /* 0x002fe200078e000a */
[----:B------:R-:W-:Y:S01]  /*66a0*/  IABS R7, R9 ;  /* 0x0000000900077213 */ /* 0x000fe20000000000 */
[----:B------:R-:W-:Y:S01]  /*66b0*/  @!P1 IMAD.MOV R13, RZ, RZ, -R13 ;  /* 0x000000ffff0d9224 */ /* 0x000fe200078e0a0d */
[----:B------:R-:W-:Y:S01]  /*66c0*/  ISETP.GE.AND P1, PT, R9, RZ, PT ;  /* 0x000000ff0900720c */ /* 0x000fe20003f26270 */
[----:B------:R-:W-:Y:S01]  /*66d0*/  @!P0 IMAD.MOV R5, RZ, RZ, -R5 ;  /* 0x000000ffff058224 */ /* 0x000fe200078e0a05 */
[----:B------:R-:W-:Y:S01]  /*66e0*/  ISETP.GT.U32.AND P0, PT, R2, R6, PT ;  /* 0x000000060200720c */ /* 0x000fe20003f04070 */
[--C-:B------:R-:W-:Y:S01]  /*66f0*/  @!P6 IMAD.IADD R8, R8, 0x1, -R2.reuse ;  /* 0x000000010808e824 */ /* 0x100fe200078e0a02 */
[----:B------:R0:W-:Y:S01]  /*6700*/  STL [R1+0x80], R13 ;  /* 0x0000800d01007387 */ /* 0x0001e20000100800 */
[----:B------:R-:W-:Y:S02]  /*6710*/  @!P5 IMAD.IADD R4, R4, 0x1, -R2 ;  /* 0x000000010404d824 */ /* 0x000fe400078e0a02 */
[C---:B------:R-:W-:Y:S01]  /*6720*/  VIADD R9, R3.reuse, 0x40 ;  /* 0x0000004003097836 */ /* 0x040fe20000000000 */
[----:B------:R-:W-:Y:S01]  /*6730*/  ISETP.GT.U32.AND P6, PT, R2, R8, PT ;  /* 0x000000080200720c */ /* 0x000fe20003fc4070 */
[----:B------:R-:W-:Y:S01]  /*6740*/  VIADD R14, R3, 0x3e ;  /* 0x0000003e030e7836 */ /* 0x000fe20000000000 */
[----:B------:R1:W-:Y:S01]  /*6750*/  STL [R1+0x7c], R5 ;  /* 0x00007c0501007387 */ /* 0x0003e20000100800 */
[----:B------:R-:W-:Y:S01]  /*6760*/  IMAD.HI.U32 R10, R0, R7, RZ ;  /* 0x00000007000a7227 */ /* 0x000fe200078e00ff */
[----:B------:R-:W-:-:S02]  /*6770*/  IABS R11, R9 ;  /* 0x00000009000b7213 */ /* 0x000fc40000000000 */
[----:B------:R-:W-:Y:S01]  /*6780*/  IABS R12, R14 ;  /* 0x0000000e000c7213 */ /* 0x000fe20000000000 */
[----:B------:R-:W-:Y:S01]  /*6790*/  @!P0 IMAD.IADD R6, R6, 0x1, -R2 ;  /* 0x0000000106068824 */ /* 0x000fe200078e0a02 */
[----:B------:R-:W-:Y:S01]  /*67a0*/  ISETP.GE.AND P5, PT, R9, RZ, PT ;  /* 0x000000ff0900720c */ /* 0x000fe20003fa6270 */
[----:B------:R-:W-:Y:S02]  /*67b0*/  IMAD.MOV R10, RZ, RZ, -R10 ;  /* 0x000000ffff0a7224 */ /* 0x000fe400078e0a0a */
[----:B0-----:R-:W-:Y:S01]  /*67c0*/  IMAD.HI.U32 R13, R0, R11, RZ ;  /* 0x0000000b000d7227 */ /* 0x001fe200078e00ff */
[----:B------:R-:W-:-:S03]  /*67d0*/  ISETP.GT.U32.AND P0, PT, R2, R6, PT ;  /* 0x000000060200720c */ /* 0x000fc60003f04070 */
[----:B-1----:R-:W-:Y:S02]  /*67e0*/  IMAD.MOV.U32 R5, RZ, RZ, R4 ;  /* 0x000000ffff057224 */ /* 0x002fe400078e0004 */
[----:B------:R-:W-:Y:S02]  /*67f0*/  @!P6 IMAD.IADD R8, R8, 0x1, -R2 ;  /* 0x000000010808e824 */ /* 0x000fe400078e0a02 */
[----:B------:R-:W-:Y:S01]  /*6800*/  @!P4 IMAD.MOV R5, RZ, RZ, -R5 ;  /* 0x000000ffff05c224 */ /* 0x000fe200078e0a05 */
[----:B------:R-:W-:Y:S01]  /*6810*/  ISETP.GE.AND P4, PT, R14, RZ, PT ;  /* 0x000000ff0e00720c */ /* 0x000fe20003f86270 */
[C---:B------:R-:W-:Y:S02]  /*6820*/  IMAD R10, R2.reuse, R10, R7 ;  /* 0x0000000a020a7224 */ /* 0x040fe400078e0207 */
[----:B------:R-:W-:Y:S01]  /*6830*/  IMAD.MOV.U32 R7, RZ, RZ, R12 ;  /* 0x000000ffff077224 */ /* 0x000fe200078e000c */
[----:B------:R0:W-:Y:S01]  /*6840*/  STL [R1+0x74], R5 ;  /* 0x0000740501007387 */ /* 0x0001e20000100800 */
[----:B------:R-:W-:Y:S01]  /*6850*/  IMAD.MOV R13, RZ, RZ, -R13 ;  /* 0x000000ffff0d7224 */ /* 0x000fe200078e0a0d */
[----:B------:R-:W-:Y:S01]  /*6860*/  ISETP.GT.U32.AND P6, PT, R2, R10, PT ;  /* 0x0000000a0200720c */ /* 0x000fe20003fc4070 */
[----:B------:R-:W-:-:S04]  /*6870*/  IMAD.HI.U32 R4, R0, R7, RZ ;  /* 0x0000000700047227 */ /* 0x000fc800078e00ff */
[----:B------:R-:W-:Y:S02]  /*6880*/  IMAD.MOV R14, RZ, RZ, -R4 ;  /* 0x000000ffff0e7224 */ /* 0x000fe400078e0a04 */
[----:B------:R-:W-:Y:S02]  /*6890*/  @!P0 IMAD.IADD R6, R6, 0x1, -R2 ;  /* 0x0000000106068824 */ /* 0x000fe400078e0a02 */
[----:B0-----:R-:W-:Y:S02]  /*68a0*/  IMAD.MOV.U32 R5, RZ, RZ, R8 ;  /* 0x000000ffff057224 */ /* 0x001fe400078e0008 */
[C---:B------:R-:W-:Y:S02]  /*68b0*/  IMAD R8, R2.reuse, R13, R11 ;  /* 0x0000000d02087224 */ /* 0x040fe400078e020b */
[----:B------:R-:W-:Y:S02]  /*68c0*/  @!P2 IMAD.MOV R5, RZ, RZ, -R5 ;  /* 0x000000ffff05a224 */ /* 0x000fe400078e0a05 */
[C---:B------:R-:W-:Y:S01]  /*68d0*/  VIADD R9, R3.reuse, 0x3c ;  /* 0x0000003c03097836 */ /* 0x040fe20000000000 */
[C---:B------:R-:W-:Y:S01]  /*68e0*/  ISETP.GT.U32.AND P0, PT, R2.reuse, R8, PT ;  /* 0x000000080200720c */ /* 0x040fe20003f04070 */
[----:B------:R-:W-:Y:S01]  /*68f0*/  IMAD R7, R2, R14, R7 ;  /* 0x0000000e02077224 */ /* 0x000fe200078e0207 */
[----:B------:R0:W-:Y:S01]  /*6900*/  STL [R1+0x6c], R5 ;  /* 0x00006c0501007387 */ /* 0x0001e20000100800 */
[----:B------:R-:W-:Y:S01]  /*6910*/  @!P6 IMAD.IADD R10, R10, 0x1, -R2 ;  /* 0x000000010a0ae824 */ /* 0x000fe200078e0a02 */
[----:B------:R-:W-:Y:S01]  /*6920*/  IABS R12, R9 ;  /* 0x00000009000c7213 */ /* 0x000fe20000000000 */
[----:B------:R-:W-:Y:S01]  /*6930*/  VIADD R18, R3, 0x24 ;  /* 0x0000002403127836 */ /* 0x000fe20000000000 */
[----:B------:R-:W-:-:S02]  /*6940*/  ISETP.GE.AND P2, PT, R9, RZ, PT ;  /* 0x000000ff0900720c */ /* 0x000fc40003f46270 */
[----:B------:R-:W-:Y:S01]  /*6950*/  ISETP.GT.U32.AND P6, PT, R2, R10, PT ;  /* 0x0000000a0200720c */ /* 0x000fe20003fc4070 */
[----:B------:R-:W-:Y:S02]  /*6960*/  IMAD.MOV.U32 R4, RZ, RZ, R12 ;  /* 0x000000ffff047224 */ /* 0x000fe400078e000c */
[----:B------:R-:W-:Y:S02]  /*6970*/  VIADD R12, R3, 0x3a ;  /* 0x0000003a030c7836 */ /* 0x000fe40000000000 */
[----:B0-----:R-:W-:Y:S02]  /*6980*/  IMAD.MOV.U32 R5, RZ, RZ, R6 ;  /* 0x000000ffff057224 */ /* 0x001fe400078e0006 */
[----:B------:R-:W-:Y:S01]  /*6990*/  IMAD.HI.U32 R9, R0, R4, RZ ;  /* 0x0000000400097227 */ /* 0x000fe200078e00ff */
[----:B------:R-:W-:-:S03]  /*69a0*/  IABS R16, R12 ;  /* 0x0000000c00107213 */ /* 0x000fc60000000000 */
[----:B------:R-:W-:Y:S01]  /*69b0*/  @!P3 IMAD.MOV R5, RZ, RZ, -R5 ;  /* 0x000000ffff05b224 */ /* 0x000fe200078e0a05 */
[----:B------:R-:W-:Y:S01]  /*69c0*/  ISETP.GT.U32.AND P3, PT, R2, R7, PT ;  /* 0x000000070200720c */ /* 0x000fe20003f64070 */
[----:B------:R-:W-:Y:S02]  /*69d0*/  @!P0 IMAD.IADD R8, R8, 0x1, -R2 ;  /* 0x0000000108088824 */ /* 0x000fe400078e0a02 */
[----:B------:R-:W-:Y:S01]  /*69e0*/  IMAD.MOV R6, RZ, RZ, -R9 ;  /* 0x000000ffff067224 */ /* 0x000fe200078e0a09 */
[----:B------:R0:W-:Y:S01]  /*69f0*/  STL [R1+0x64], R5 ;  /* 0x0000640501007387 */ /* 0x0001e20000100800 */
[----:B------:R-:W-:Y:S01]  /*6a00*/  VIADD R9, R3, 0x38 ;  /* 0x0000003803097836 */ /* 0x000fe20000000000 */
[C---:B------:R-:W-:Y:S01]  /*6a10*/  ISETP.GT.U32.AND P0, PT, R2.reuse, R8, PT ;  /* 0x000000080200720c */ /* 0x040fe20003f04070 */
[----:B------:R-:W-:Y:S02]  /*6a20*/  IMAD R4, R2, R6, R4 ;  /* 0x0000000602047224 */ /* 0x000fe400078e0204 */
[----:B------:R-:W-:Y:S01]  /*6a30*/  @!P6 IMAD.IADD R10, R10, 0x1, -R2 ;  /* 0x000000010a0ae824 */ /* 0x000fe200078e0a02 */
[----:B------:R-:W-:Y:S01]  /*6a40*/  IABS R15, R9 ;  /* 0x00000009000f7213 */ /* 0x000fe20000000000 */
[----:B------:R-:W-:Y:S01]  /*6a50*/  IMAD.HI.U32 R11, R0, R16, RZ ;  /* 0x00000010000b7227 */ /* 0x000fe200078e00ff */
[----:B------:R-:W-:-:S03]  /*6a60*/  ISETP.GT.U32.AND P6, PT, R2, R4, PT ;  /* 0x000000040200720c */ /* 0x000fc60003fc4070 */
[----:B------:R-:W-:Y:S02]  /*6a70*/  @!P3 IMAD.IADD R7, R7, 0x1, -R2 ;  /* 0x000000010707b824 */ /* 0x000fe400078e0a02 */
[----:B0-----:R-:W-:Y:S02]  /*6a80*/  IMAD.MOV.U32 R5, RZ, RZ, R10 ;  /* 0x000000ffff057224 */ /* 0x001fe400078e000a */
[----:B------:R-:W-:Y:S01]  /*6a90*/  IMAD.HI.U32 R10, R0, R15, RZ ;  /* 0x0000000f000a7227 */ /* 0x000fe200078e00ff */
[----:B------:R-:W-:-:S03]  /*6aa0*/  ISETP.GT.U32.AND P3, PT, R2, R7, PT ;  /* 0x000000070200720c */ /* 0x000fc60003f64070 */
[----:B------:R-:W-:Y:S02]  /*6ab0*/  IMAD.MOV R11, RZ, RZ, -R11 ;  /* 0x000000ffff0b7224 */ /* 0x000fe400078e0a0b */
[----:B------:R-:W-:Y:S02]  /*6ac0*/  IMAD.MOV R10, RZ, RZ, -R10 ;  /* 0x000000ffff0a7224 */ /* 0x000fe400078e0a0a */
[----:B------:R-:W-:Y:S01]  /*6ad0*/  @!P0 IMAD.IADD R8, R8, 0x1, -R2 ;  /* 0x0000000108088824 */ /* 0x000fe200078e0a02 */
[----:B------:R-:W-:Y:S01]  /*6ae0*/  ISETP.GE.AND P0, PT, R9, RZ, PT ;  /* 0x000000ff0900720c */ /* 0x000fe20003f06270 */
[C---:B------:R-:W-:Y:S02]  /*6af0*/  IMAD R16, R2.reuse, R11, R16 ;  /* 0x0000000b02107224 */ /* 0x040fe400078e0210 */
[----:B------:R-:W-:Y:S02]  /*6b00*/  VIADD R6, R3, 0x36 ;  /* 0x0000003603067836 */ /* 0x000fe40000000000 */
[----:B------:R-:W-:-:S02]  /*6b10*/  IMAD R15, R2, R10, R15 ;  /* 0x0000000a020f7224 */ /* 0x000fc400078e020f */
[----:B------:R-:W-:Y:S01]  /*6b20*/  @!P3 IMAD.IADD R7, R7, 0x1, -R2 ;  /* 0x000000010707b824 */ /* 0x000fe200078e0a02 */
[----:B------:R-:W-:Y:S01]  /*6b30*/  ISETP.GT.U32.AND P3, PT, R2, R16, PT ;  /* 0x000000100200720c */ /* 0x000fe20003f64070 */
[----:B------:R-:W-:Y:S01]  /*6b40*/  IMAD.MOV.U32 R13, RZ, RZ, R8 ;  /* 0x000000ffff0d7224 */ /* 0x000fe200078e0008 */
[----:B------:R-:W-:Y:S01]  /*6b50*/  IABS R14, R6 ;  /* 0x00000006000e7213 */ /* 0x000fe20000000000 */
[----:B------:R-:W-:Y:S02]  /*6b60*/  @!P6 IMAD.IADD R4, R4, 0x1, -R2 ;  /* 0x000000010404e824 */ /* 0x000fe400078e0a02 */
[----:B------:R-:W-:Y:S01]  /*6b70*/  @!P1 IMAD.MOV R5, RZ, RZ, -R5 ;  /* 0x000000ffff059224 */ /* 0x000fe200078e0a05 */
[----:B------:R-:W-:Y:S01]  /*6b80*/  ISETP.GE.AND P1, PT, R12, RZ, PT ;  /* 0x000000ff0c00720c */ /* 0x000fe20003f26270 */
[----:B------:R-:W-:Y:S01]  /*6b90*/  @!P5 IMAD.MOV R13, RZ, RZ, -R13 ;  /* 0x000000ffff0dd224 */ /* 0x000fe200078e0a0d */
[----:B------:R-:W-:Y:S01]  /*6ba0*/  ISETP.GT.U32.AND P5, PT, R2, R15, PT ;  /* 0x0000000f0200720c */ /* 0x000fe20003fa4070 */
[----:B------:R-:W-:Y:S01]  /*6bb0*/  IMAD.HI.U32 R12, R0, R14, RZ ;  /* 0x0000000e000c7227 */ /* 0x000fe200078e00ff */
[----:B------:R-:W-:Y:S01]  /*6bc0*/  ISETP.GT.U32.AND P6, PT, R2, R4, PT ;  /* 0x000000040200720c */ /* 0x000fe20003fc4070 */
[----:B------:R0:W-:Y:S02]  /*6bd0*/  STL [R1+0x60], R5 ;  /* 0x0000600501007387 */ /* 0x0001e40000100800 */
[----:B------:R-:W-:-:S02]  /*6be0*/  IMAD.MOV R9, RZ, RZ, -R12 ;  /* 0x000000ffff097224 */ /* 0x000fc400078e0a0c */
[----:B------:R-:W-:Y:S01]  /*6bf0*/  @!P3 IMAD.IADD R16, R16, 0x1, -R2 ;  /* 0x000000011010b824 */ /* 0x000fe200078e0a02 */
[----:B------:R1:W-:Y:S01]  /*6c00*/  STL [R1+0x58], R13 ;  /* 0x0000580d01007387 */ /* 0x0003e20000100800 */
[C---:B------:R-:W-:Y:S02]  /*6c10*/  IMAD R14, R2.reuse, R9, R14 ;  /* 0x00000009020e7224 */ /* 0x040fe400078e020e */
[C---:B------:R-:W-:Y:S02]  /*6c20*/  VIADD R9, R3.reuse, 0x30 ;  /* 0x0000003003097836 */ /* 0x040fe40000000000 */
[----:B0-----:R-:W-:Y:S02]  /*6c30*/  IMAD.MOV.U32 R5, RZ, RZ, R7 ;  /* 0x000000ffff057224 */ /* 0x001fe400078e0007 */
[----:B------:R-:W-:Y:S02]  /*6c40*/  VIADD R7, R3, 0x34 ;  /* 0x0000003403077836 */ /* 0x000fe40000000000 */
[--C-:B------:R-:W-:Y:S01]  /*6c50*/  @!P5 IMAD.IADD R15, R15, 0x1, -R2.reuse ;  /* 0x000000010f0fd824 */ /* 0x100fe200078e0a02 */
[----:B------:R-:W-:Y:S01]  /*6c60*/  ISETP.GT.U32.AND P5, PT, R2, R16, PT ;  /* 0x000000100200720c */ /* 0x000fe20003fa4070 */
[----:B------:R-:W-:Y:S01]  /*6c70*/  @!P6 IMAD.IADD R4, R4, 0x1, -R2 ;  /* 0x000000010404e824 */ /* 0x000fe200078e0a02 */
[----:B------:R-:W-:Y:S01]  /*6c80*/  IABS R10, R7 ;  /* 0x00000007000a7213 */ /* 0x000fe20000000000 */
[----:B-1----:R-:W-:Y:S01]  /*6c90*/  VIADD R13, R3, 0x32 ;  /* 0x00000032030d7836 */ /* 0x002fe20000000000 */
[----:B------:R-:W-:Y:S01]  /*6ca0*/  ISETP.GT.U32.AND P6, PT, R2, R14, PT ;  /* 0x0000000e0200720c */ /* 0x000fe20003fc4070 */
[----:B------:R-:W-:Y:S01]  /*6cb0*/  @!P4 IMAD.MOV R5, RZ, RZ, -R5 ;  /* 0x000000ffff05c224 */ /* 0x000fe200078e0a05 */
[----:B------:R-:W-:Y:S01]  /*6cc0*/  ISETP.GE.AND P4, PT, R6, RZ, PT ;  /* 0x000000ff0600720c */ /* 0x000fe20003f86270 */
[----:B------:R-:W-:Y:S01]  /*6cd0*/  IMAD.HI.U32 R8, R0, R10, RZ ;  /* 0x0000000a00087227 */ /* 0x000fe200078e00ff */
[----:B------:R-:W-:-:S02]  /*6ce0*/  IABS R6, R13 ;  /* 0x0000000d00067213 */ /* 0x000fc40000000000 */
[----:B------:R0:W-:Y:S01]  /*6cf0*/  STL [R1+0x4c], R5 ;  /* 0x00004c0501007387 */ /* 0x0001e20000100800 */
[----:B------:R-:W-:Y:S01]  /*6d00*/  IMAD.MOV R8, RZ, RZ, -R8 ;  /* 0x000000ffff087224 */ /* 0x000fe200078e0a08 */
[----:B------:R-:W-:Y:S01]  /*6d10*/  ISETP.GE.AND P3, PT, R7, RZ, PT ;  /* 0x000000ff0700720c */ /* 0x000fe20003f66270 */
[----:B------:R-:W-:Y:S01]  /*6d20*/  @!P5 IMAD.IADD R16, R16, 0x1, -R2 ;  /* 0x000000011010d824 */ /* 0x000fe200078e0a02 */
[----:B------:R-:W-:Y:S01]  /*6d30*/  IABS R7, R9 ;  /* 0x0000000900077213 */ /* 0x000fe20000000000 */
[----:B------:R-:W-:Y:S02]  /*6d40*/  IMAD R10, R2, R8, R10 ;  /* 0x00000008020a7224 */ /* 0x000fe400078e020a */
[----:B------:R-:W-:Y:S01]  /*6d50*/  @!P6 IMAD.IADD R14, R14, 0x1, -R2 ;  /* 0x000000010e0ee824 */ /* 0x000fe200078e0a02 */
[C---:B------:R-:W-:Y:S01]  /*6d60*/  ISETP.GT.U32.AND P6, PT, R2.reuse, R15, PT ;  /* 0x0000000f0200720c */ /* 0x040fe20003fc4070 */
[----:B------:R-:W-:Y:S01]  /*6d70*/  VIADD R12, R3, 0x2c ;  /* 0x0000002c030c7836 */ /* 0x000fe20000000000 */
[----:B------:R-:W-:Y:S01]  /*6d80*/  ISETP.GT.U32.AND P5, PT, R2, R10, PT ;  /* 0x0000000a0200720c */ /* 0x000fe20003fa4070 */
[----:B0-----:R-:W-:-:S02]  /*6d90*/  IMAD.MOV.U32 R5, RZ, RZ, R4 ;  /* 0x000000ffff057224 */ /* 0x001fc400078e0004 */
[----:B------:R-:W-:-:S04]  /*6da0*/  IMAD.HI.U32 R4, R0, R6, RZ ;  /* 0x0000000600047227 */ /* 0x000fc800078e00ff */
[----:B------:R-:W-:Y:S01]  /*6db0*/  @!P2 IMAD.MOV R5, RZ, RZ, -R5 ;  /* 0x000000ffff05a224 */ /* 0x000fe200078e0a05 */
[C---:B------:R-:W-:Y:S01]  /*6dc0*/  ISETP.GT.U32.AND P2, PT, R2.reuse, R14, PT ;  /* 0x0000000e0200720c */ /* 0x040fe20003f44070 */
[----:B------:R-:W-:Y:S02]  /*6dd0*/  IMAD.MOV R4, RZ, RZ, -R4 ;  /* 0x000000ffff047224 */ /* 0x000fe400078e0a04 */
[----:B------:R-:W-:Y:S01]  /*6de0*/  VIADD R8, R3, 0x2e ;  /* 0x0000002e03087836 */ /* 0x000fe20000000000 */
[----:B------:R0:W-:Y:S01]  /*6df0*/  STL [R1+0x44], R5 ;  /* 0x0000440501007387 */ /* 0x0001e20000100800 */
[----:B------:R-:W-:Y:S02]  /*6e00*/  IMAD R6, R2, R4, R6 ;  /* 0x0000000402067224 */ /* 0x000fe400078e0206 */
[----:B------:R-:W-:Y:S01]  /*6e10*/  IMAD.HI.U32 R4, R0, R7, RZ ;  /* 0x0000000700047227 */ /* 0x000fe200078e00ff */
[----:B------:R-:W-:-:S03]  /*6e20*/  IABS R11, R8 ;  /* 0x00000008000b7213 */ /* 0x000fc60000000000 */
[----:B------:R-:W-:Y:S01]  /*6e30*/  @!P5 IMAD.IADD R10, R10, 0x1, -R2 ;  /* 0x000000010a0ad824 */ /* 0x000fe200078e0a02 */
[----:B------:R-:W-:Y:S01]  /*6e40*/  ISETP.GE.AND P5, PT, R9, RZ, PT ;  /* 0x000000ff0900720c */ /* 0x000fe20003fa6270 */
[----:B------:R-:W-:Y:S02]  /*6e50*/  IMAD.MOV R4, RZ, RZ, -R4 ;  /* 0x000000ffff047224 */ /* 0x000fe400078e0a04 */
[----:B0-----:R-:W-:Y:S02]  /*6e60*/  IMAD.MOV.U32 R5, RZ, RZ, R16 ;  /* 0x000000ffff057224 */ /* 0x001fe400078e0010 */
[--C-:B------:R-:W-:Y:S01]  /*6e70*/  @!P2 IMAD.IADD R14, R14, 0x1, -R2.reuse ;  /* 0x000000010e0ea824 */ /* 0x100fe200078e0a02 */
[----:B------:R-:W-:Y:S01]  /*6e80*/  ISETP.GE.AND P2, PT, R13, RZ, PT ;  /* 0x000000ff0d00720c */ /* 0x000fe20003f46270 */
[----:B------:R-:W-:Y:S01]  /*6e90*/  @!P1 IMAD.MOV R5, RZ, RZ, -R5 ;  /* 0x000000ffff059224 */ /* 0x000fe200078e0a05 */
[C---:B------:R-:W-:Y:S01]  /*6ea0*/  ISETP.GT.U32.AND P1, PT, R2.reuse, R10, PT ;  /* 0x0000000a0200720c */ /* 0x040fe20003f24070 */
[----:B------:R-:W-:Y:S01]  /*6eb0*/  @!P6 IMAD.IADD R15, R15, 0x1, -R2 ;  /* 0x000000010f0fe824 */ /* 0x000fe200078e0a02 */
[----:B------:R-:W-:Y:S01]  /*6ec0*/  IABS R13, R12 ;  /* 0x0000000c000d7213 */ /* 0x000fe20000000000 */
[C---:B------:R-:W-:Y:S01]  /*6ed0*/  IMAD R7, R2.reuse, R4, R7 ;  /* 0x0000000402077224 */ /* 0x040fe200078e0207 */
[----:B------:R0:W-:Y:S01]  /*6ee0*/  STL [R1+0x3c], R5 ;  /* 0x00003c0501007387 */ /* 0x0001e20000100800 */
[----:B------:R-:W-:Y:S01]  /*6ef0*/  ISETP.GT.U32.AND P6, PT, R2, R6, PT ;  /* 0x000000060200720c */ /* 0x000fe20003fc4070 */
[----:B------:R-:W-:-:S02]  /*6f00*/  @!P0 IMAD.MOV R15, RZ, RZ, -R15 ;  /* 0x000000ffff0f8224 */ /* 0x000fc400078e0a0f */
[----:B------:R-:W-:Y:S01]  /*6f10*/  IMAD.MOV.U32 R9, RZ, RZ, R13 ;  /* 0x000000ffff097224 */ /* 0x000fe200078e000d */
[----:B------:R-:W-:Y:S01]  /*6f20*/  ISETP.GT.U32.AND P0, PT, R2, R7, PT ;  /* 0x000000070200720c */ /* 0x000fe20003f04070 */
[----:B------:R-:W-:Y:S01]  /*6f30*/  IMAD.HI.U32 R13, R0, R11, RZ ;  /* 0x0000000b000d7227 */ /* 0x000fe200078e00ff */
[----:B------:R-:W-:Y:S03]  /*6f40*/  STL [R1+0x34], R15 ;  /* 0x0000340f01007387 */ /* 0x000fe60000100800 */
[----:B0-----:R-:W-:Y:S02]  /*6f50*/  IMAD.MOV.U32 R5, RZ, RZ, R14 ;  /* 0x000000ffff057224 */ /* 0x001fe400078e000e */
[----:B------:R-:W-:Y:S02]  /*6f60*/  IMAD.MOV R13, RZ, RZ, -R13 ;  /* 0x000000ffff0d7224 */ /* 0x000fe400078e0a0d */
[----:B------:R-:W-:Y:S01]  /*6f70*/  @!P4 IMAD.MOV R5, RZ, RZ, -R5 ;  /* 0x000000ffff05c224 */ /* 0x000fe200078e0a05 */
[----:B------:R-:W-:Y:S01]  /*6f80*/  ISETP.GE.AND P4, PT, R8, RZ, PT ;  /* 0x000000ff0800720c */ /* 0x000fe20003f86270 */
[--C-:B------:R-:W-:Y:S01]  /*6f90*/  @!P1 IMAD.IADD R10, R10, 0x1, -R2.reuse ;  /* 0x000000010a0a9824 */ /* 0x100fe200078e0a02 */
[----:B------:R-:W-:Y:S01]  /*6fa0*/  ISETP.GE.AND P1, PT, R12, RZ, PT ;  /* 0x000000ff0c00720c */ /* 0x000fe20003f26270 */
[----:B------:R-:W-:Y:S01]  /*6fb0*/  IMAD R8, R2, R13, R11 ;  /* 0x0000000d02087224 */ /* 0x000fe200078e020b */
[----:B------:R0:W-:Y:S01]  /*6fc0*/  STL [R1+0x2c], R5 ;  /* 0x00002c0501007387 */ /* 0x0001e20000100800 */
[--C-:B------:R-:W-:Y:S01]  /*6fd0*/  @!P6 IMAD.IADD R6, R6, 0x1, -R2.reuse ;  /* 0x000000010606e824 */ /* 0x100fe200078e0a02 */
[----:B------:R-:W-:Y:S01]  /*6fe0*/  IABS R13, R18 ;  /* 0x00000012000d7213 */ /* 0x000fe20000000000 */
[----:B------:R-:W-:-:S02]  /*6ff0*/  @!P0 IMAD.IADD R7, R7, 0x1, -R2 ;  /* 0x0000000107078824 */ /* 0x000fc400078e0a02 */
[----:B------:R-:W-:Y:S01]  /*7000*/  IMAD.HI.U32 R4, R0, R9, RZ ;  /* 0x0000000900047227 */ /* 0x000fe200078e00ff */
[C---:B------:R-:W-:Y:S02]  /*7010*/  ISETP.GT.U32.AND P6, PT, R2.reuse, R6, PT ;  /* 0x000000060200720c */ /* 0x040fe40003fc4070 */
[C---:B------:R-:W-:Y:S01]  /*7020*/  ISETP.GT.U32.AND P0, PT, R2.reuse, R7, PT ;  /* 0x000000070200720c */ /* 0x040fe20003f04070 */
[----:B------:R-:W-:Y:S02]  /*7030*/  IMAD.MOV R4, RZ, RZ, -R4 ;  /* 0x000000ffff047224 */ /* 0x000fe400078e0a04 */
[----:B0-----:R-:W-:Y:S02]  /*7040*/  IMAD.MOV.U32 R5, RZ, RZ, R10 ;  /* 0x000000ffff057224 */ /* 0x001fe400078e000a */
[C---:B------:R-:W-:Y:S02]  /*7050*/  IMAD R9, R2.reuse, R4, R9 ;  /* 0x0000000402097224 */ /* 0x040fe400078e0209 */
[----:B------:R-:W-:Y:S01]  /*7060*/  @!P3 IMAD.MOV R5, RZ, RZ, -R5 ;  /* 0x000000ffff05b224 */ /* 0x000fe200078e0a05 */
[----:B------:R-:W-:Y:S01]  /*7070*/  ISETP.GT.U32.AND P3, PT, R2, R8, PT ;  /* 0x000000080200720c */ /* 0x000fe20003f64070 */
[----:B------:R-:W-:-:S02]  /*7080*/  VIADD R12, R3, 0x2a ;  /* 0x0000002a030c7836 */ /* 0x000fc40000000000 */
[----:B------:R-:W-:Y:S02]  /*7090*/  VIADD R4, R3, 0x26 ;  /* 0x0000002603047836 */ /* 0x000fe40000000000 */
[--C-:B------:R-:W-:Y:S01]  /*70a0*/  @!P6 IMAD.IADD R6, R6, 0x1, -R2.reuse ;  /* 0x000000010606e824 */ /* 0x100fe200078e0a02 */
[----:B------:R-:W-:Y:S01]  /*70b0*/  ISETP.GE.AND P6, PT, R12, RZ, PT ;  /* 0x000000ff0c00720c */ /* 0x000fe20003fc6270 */
[----:B------:R-:W-:Y:S01]  /*70c0*/  @!P0 IMAD.IADD R7, R7, 0x1, -R2 ;  /* 0x0000000107078824 */ /* 0x000fe200078e0a02 */
[----:B------:R-:W-:Y:S01]  /*70d0*/  IABS R10, R12 ;  /* 0x0000000c000a7213 */ /* 0x000fe20000000000 */
[----:B------:R-:W-:Y:S01]  /*70e0*/  VIADD R11, R3, 0x28 ;  /* 0x00000028030b7836 */ /* 0x000fe20000000000 */
[----:B------:R-:W-:Y:S01]  /*70f0*/  IABS R12, R4 ;  /* 0x00000004000c7213 */ /* 0x000fe20000000000 */
[----:B------:R-:W-:Y:S01]  /*7100*/  @!P2 IMAD.MOV R6, RZ, RZ, -R6 ;  /* 0x000000ffff06a224 */ /* 0x000fe200078e0a06 */
[----:B------:R-:W-:Y:S01]  /*7110*/  ISETP.GT.U32.AND P0, PT, R2, R9, PT ;  /* 0x000000090200720c */ /* 0x000fe20003f04070 */
[----:B------:R-:W-:Y:S01]  /*7120*/  @!P3 IMAD.IADD R8, R8, 0x1, -R2 ;  /* 0x000000010808b824 */ /* 0x000fe200078e0a02 */
[----:B------:R-:W-:Y:S01]  /*7130*/  ISETP.GE.AND P2, PT, R11, RZ, PT ;  /* 0x000000ff0b00720c */ /* 0x000fe20003f46270 */
[----:B------:R-:W-:Y:S01]  /*7140*/  IMAD.HI.U32 R14, R0, R10, RZ ;  /* 0x0000000a000e7227 */ /* 0x000fe200078e00ff */
[----:B------:R-:W-:Y:S01]  /*7150*/  IABS R11, R11 ;  /* 0x0000000b000b7213 */ /* 0x000fe20000000000 */
[----:B------:R-:W-:Y:S01]  /*7160*/  STL [R1+0x2484], R6 ;  /* 0x0024840601007387 */ /* 0x000fe20000100800 */
[----:B------:R-:W-:Y:S01]  /*7170*/  ISETP.GT.U32.AND P3, PT, R2, R8, PT ;  /* 0x000000080200720c */ /* 0x000fe20003f64070 */
[----:B------:R-:W-:-:S02]  /*7180*/  IMAD.HI.U32 R16, R0, R12, RZ ;  /* 0x0000000c00107227 */ /* 0x000fc400078e00ff */
[----:B------:R-:W-:Y:S02]  /*7190*/  STL [R1+0x24], R5 ;  /* 0x0000240501007387 */ /* 0x000fe40000100800 */
[----:B------:R-:W-:Y:S02]  /*71a0*/  IMAD.MOV R14, RZ, RZ, -R14 ;  /* 0x000000ffff0e7224 */ /* 0x000fe400078e0a0e */
[----:B------:R-:W-:Y:S02]  /*71b0*/  IMAD.MOV R16, RZ, RZ, -R16 ;  /* 0x000000ffff107224 */ /* 0x000fe400078e0a10 */
[----:B------:R-:W-:-:S04]  /*71c0*/  IMAD.HI.U32 R17, R0, R11, RZ ;  /* 0x0000000b00117227 */ /* 0x000fc800078e00ff */
[C---:B------:R-:W-:Y:S01]  /*71d0*/  IMAD R10, R2.reuse, R14, R10 ;  /* 0x0000000e020a7224 */ /* 0x040fe200078e020a */
[----:B------:R-:W-:Y:S01]  /*71e0*/  IABS R14, R22 ;  /* 0x00000016000e7213 */ /* 0x000fe20000000000 */
[----:B------:R-:W-:Y:S02]  /*71f0*/  @!P0 IMAD.IADD R9, R9, 0x1, -R2 ;  /* 0x0000000109098824 */ /* 0x000fe400078e0a02 */
[----:B------:R-:W-:Y:S02]  /*7200*/  IMAD R12, R2, R16, R12 ;  /* 0x00000010020c7224 */ /* 0x000fe400078e020c */
[----:B------:R-:W-:Y:S01]  /*7210*/  @!P3 IMAD.IADD R8, R8, 0x1, -R2 ;  /* 0x000000010808b824 */ /* 0x000fe200078e0a02 */
[C---:B------:R-:W-:Y:S01]  /*7220*/  ISETP.GT.U32.AND P3, PT, R2.reuse, R10, PT ;  /* 0x0000000a0200720c */ /* 0x040fe20003f64070 */
[----:B------:R-:W-:Y:S01]  /*7230*/  IMAD.MOV R17, RZ, RZ, -R17 ;  /* 0x000000ffff117224 */ /* 0x000fe200078e0a11 */
[C---:B------:R-:W-:Y:S01]  /*7240*/  ISETP.GT.U32.AND P0, PT, R2.reuse, R9, PT ;  /* 0x000000090200720c */ /* 0x040fe20003f04070 */
[----:B------:R-:W-:Y:S01]  /*7250*/  @!P4 IMAD.MOV R8, RZ, RZ, -R8 ;  /* 0x000000ffff08c224 */ /* 0x000fe200078e0a08 */
[----:B------:R-:W-:Y:S01]  /*7260*/  ISETP.GT.U32.AND P4, PT, R2, R12, PT ;  /* 0x0000000c0200720c */ /* 0x000fe20003f84070 */
[----:B------:R-:W-:-:S04]  /*7270*/  IMAD.HI.U32 R15, R0, R13, RZ ;  /* 0x0000000d000f7227 */ /* 0x000fc800078e00ff */
[----:B------:R-:W-:Y:S02]  /*7280*/  IMAD R11, R2, R17, R11 ;  /* 0x00000011020b7224 */ /* 0x000fe400078e020b */
[----:B------:R-:W-:Y:S02]  /*7290*/  IMAD.MOV R16, RZ, RZ, -R15 ;  /* 0x000000ffff107224 */ /* 0x000fe400078e0a0f */
[----:B------:R-:W-:-:S04]  /*72a0*/  IMAD.HI.U32 R15, R0, R14, RZ ;  /* 0x0000000e000f7227 */ /* 0x000fc800078e00ff */
[----:B------:R-:W-:Y:S01]  /*72b0*/  @!P5 IMAD.MOV R7, RZ, RZ, -R7 ;  /* 0x000000ffff07d224 */ /* 0x000fe200078e0a07 */
[C---:B------:R-:W-:Y:S01]  /*72c0*/  ISETP.GT.U32.AND P5, PT, R2.reuse, R11, PT ;  /* 0x0000000b0200720c */ /* 0x040fe20003fa4070 */
[----:B------:R-:W-:Y:S02]  /*72d0*/  IMAD R13, R2, R16, R13 ;  /* 0x00000010020d7224 */ /* 0x000fe400078e020d */
[----:B------:R-:W-:Y:S01]  /*72e0*/  IMAD.MOV R15, RZ, RZ, -R15 ;  /* 0x000000ffff0f7224 */ /* 0x000fe200078e0a0f */
[----:B------:R-:W-:Y:S01]  /*72f0*/  STL [R1+0x2488], R7 ;  /* 0x0024880701007387 */ /* 0x000fe20000100800 */
[----:B------:R-:W-:Y:S02]  /*7300*/  VIADD R16, R3, 0x20 ;  /* 0x0000002003107836 */ /* 0x000fe40000000000 */
[--C-:B------:R-:W-:Y:S01]  /*7310*/  @!P3 IMAD.IADD R10, R10, 0x1, -R2.reuse ;  /* 0x000000010a0ab824 */ /* 0x100fe200078e0a02 */
[----:B------:R-:W-:Y:S01]  /*7320*/  ISETP.GT.U32.AND P3, PT, R2, R13, PT ;  /* 0x0000000d0200720c */ /* 0x000fe20003f64070 */
[----:B------:R-:W-:Y:S01]  /*7330*/  @!P0 IMAD.IADD R9, R9, 0x1, -R2 ;  /* 0x0000000109098824 */ /* 0x000fe200078e0a02 */
[----:B------:R-:W-:Y:S01]  /*7340*/  ISETP.GE.AND P0, PT, R4, RZ, PT ;  /* 0x000000ff0400720c */ /* 0x000fe20003f06270 */
[----:B------:R-:W-:Y:S01]  /*7350*/  IMAD R14, R2, R15, R14 ;  /* 0x0000000f020e7224 */ /* 0x000fe200078e020e */
[----:B------:R-:W-:Y:S01]  /*7360*/  IABS R15, R16 ;  /* 0x00000010000f7213 */ /* 0x000fe20000000000 */
[----:B------:R-:W-:Y:S01]  /*7370*/  @!P4 IMAD.IADD R12, R12, 0x1, -R2 ;  /* 0x000000010c0cc824 */ /* 0x000fe200078e0a02 */
[----:B------:R0:W-:Y:S01]  /*7380*/  STL [R1+0x248c], R8 ;  /* 0x00248c0801007387 */ /* 0x0001e20000100800 */
[----:B------:R-:W-:-:S02]  /*7390*/  @!P1 IMAD.MOV R9, RZ, RZ, -R9 ;  /* 0x000000ffff099224 */ /* 0x000fc400078e0a09 */
[----:B------:R-:W-:Y:S01]  /*73a0*/  IMAD.HI.U32 R21, R0, R15, RZ ;  /* 0x0000000f00157227 */ /* 0x000fe200078e00ff */
[C---:B------:R-:W-:Y:S02]  /*73b0*/  ISETP.GT.U32.AND P1, PT, R2.reuse, R12, PT ;  /* 0x0000000c0200720c */ /* 0x040fe40003f24070 */
[----:B------:R-:W-:Y:S01]  /*73c0*/  STL [R1+0x2490], R9 ;  /* 0x0024900901007387 */ /* 0x000fe20000100800 */
[--C-:B------:R-:W-:Y:S01]  /*73d0*/  @!P5 IMAD.IADD R11, R11, 0x1, -R2.reuse ;  /* 0x000000010b0bd824 */ /* 0x100fe200078e0a02 */
[C---:B------:R-:W-:Y:S01]  /*73e0*/  ISETP.GT.U32.AND P5, PT, R2.reuse, R10, PT ;  /* 0x0000000a0200720c */ /* 0x040fe20003fa4070 */
[----:B------:R-:W-:Y:S02]  /*73f0*/  IMAD.MOV R21, RZ, RZ, -R21 ;  /* 0x000000ffff157224 */ /* 0x000fe400078e0a15 */
[--C-:B------:R-:W-:Y:S01]  /*7400*/  @!P3 IMAD.IADD R13, R13, 0x1, -R2.reuse ;  /* 0x000000010d0db824 */ /* 0x100fe200078e0a02 */
[C---:B------:R-:W-:Y:S01]  /*7410*/  ISETP.GT.U32.AND P4, PT, R2.reuse, R11, PT ;  /* 0x0000000b0200720c */ /* 0x040fe20003f84070 */
[C---:B------:R-:W-:Y:S01]  /*7420*/  IMAD R15, R2.reuse, R21, R15 ;  /* 0x00000015020f7224 */ /* 0x040fe200078e020f */
[----:B------:R-:W-:Y:S01]  /*7430*/  IABS R21, R20 ;  /* 0x0000001400157213 */ /* 0x000fe20000000000 */
[C---:B------:R-:W-:Y:S01]  /*7440*/  VIADD R17, R3.reuse, 0x1e ;  /* 0x0000001e03117836 */ /* 0x040fe20000000000 */
[----:B------:R-:W-:Y:S01]  /*7450*/  ISETP.GT.U32.AND P3, PT, R2, R13, PT ;  /* 0x0000000d0200720c */ /* 0x000fe20003f64070 */
[--C-:B------:R-:W-:Y:S01]  /*7460*/  @!P1 IMAD.IADD R12, R12, 0x1, -R2.reuse ;  /* 0x000000010c0c9824 */ /* 0x100fe200078e0a02 */
[----:B------:R-:W-:Y:S01]  /*7470*/  ISETP.GT.U32.AND P1, PT, R2, R15, PT ;  /* 0x0000000f0200720c */ /* 0x000fe20003f24070 */
[----:B------:R-:W-:Y:S01]  /*7480*/  VIADD R4, R3, 0x1a ;  /* 0x0000001a03047836 */ /* 0x000fe20000000000 */
[----:B------:R-:W-:Y:S01]  /*7490*/  IABS R19, R17 ;  /* 0x0000001100137213 */ /* 0x000fe20000000000 */
[----:B------:R-:W-:Y:S01]  /*74a0*/  @!P5 IMAD.IADD R10, R10, 0x1, -R2 ;  /* 0x000000010a0ad824 */ /* 0x000fe200078e0a02 */
[----:B------:R-:W-:Y:S01]  /*74b0*/  ISETP.GT.U32.AND P5, PT, R2, R14, PT ;  /* 0x0000000e0200720c */ /* 0x000fe20003fa4070 */
[----:B------:R-:W-:Y:S01]  /*74c0*/  @!P0 IMAD.MOV R12, RZ, RZ, -R12 ;  /* 0x000000ffff0c8224 */ /* 0x000fe200078e0a0c */
[----:B------:R-:W-:Y:S01]  /*74d0*/  ISETP.GE.AND P0, PT, R17, RZ, PT ;  /* 0x000000ff1100720c */ /* 0x000fe20003f06270 */
[----:B------:R-:W-:-:S04]  /*74e0*/  IMAD.HI.U32 R23, R0, R19, RZ ;  /* 0x0000001300177227 */ /* 0x000fc800078e00ff */
[--C-:B------:R-:W-:Y:S01]  /*74f0*/  @!P3 IMAD.IADD R13, R13, 0x1, -R2.reuse ;  /* 0x000000010d0db824 */ /* 0x100fe200078e0a02 */
[----:B------:R-:W-:Y:S01]  /*7500*/  ISETP.GE.AND P3, PT, R22, RZ, PT ;  /* 0x000000ff1600720c */ /* 0x000fe20003f66270 */
[--C-:B------:R-:W-:Y:S02]  /*7510*/  @!P1 IMAD.IADD R15, R15, 0x1, -R2.reuse ;  /* 0x000000010f0f9824 */ /* 0x100fe400078e0a02 */
[----:B------:R-:W-:Y:S02]  /*7520*/  IMAD.MOV R22, RZ, RZ, -R23 ;  /* 0x000000ffff167224 */ /* 0x000fe400078e0a17 */
[----:B------:R-:W-:Y:S01]  /*7530*/  @!P5 IMAD.IADD R14, R14, 0x1, -R2 ;  /* 0x000000010e0ed824 */ /* 0x000fe200078e0a02 */
[----:B------:R-:W-:Y:S01]  /*7540*/  ISETP.GE.AND P5, PT, R16, RZ, PT ;  /* 0x000000ff1000720c */ /* 0x000fe20003fa6270 */
[----:B------:R-:W-:Y:S01]  /*7550*/  @!P6 IMAD.MOV R10, RZ, RZ, -R10 ;  /* 0x000000ffff0ae224 */ /* 0x000fe200078e0a0a */
[C---:B------:R-:W-:Y:S01]  /*7560*/  ISETP.GT.U32.AND P6, PT, R2.reuse, R15, PT ;  /* 0x0000000f0200720c */ /* 0x040fe20003fc4070 */
[C---:B------:R-:W-:Y:S01]  /*7570*/  IMAD R16, R2.reuse, R22, R19 ;  /* 0x0000001602107224 */ /* 0x040fe200078e0213 */
[----:B------:R-:W-:Y:S01]  /*7580*/  ISETP.GT.U32.AND P1, PT, R2, R14, PT ;  /* 0x0000000e0200720c */ /* 0x000fe20003f24070 */
[----:B------:R-:W-:Y:S01]  /*7590*/  IMAD.HI.U32 R22, R0, R21, RZ ;  /* 0x0000001500167227 */ /* 0x000fe200078e00ff */
[----:B------:R-:W-:Y:S03]  /*75a0*/  STL [R1+0x2494], R10 ;  /* 0x0024940a01007387 */ /* 0x000fe60000100800 */
[----:B------:R-:W-:-:S02]  /*75b0*/  IMAD.MOV R22, RZ, RZ, -R22 ;  /* 0x000000ffff167224 */ /* 0x000fc400078e0a16 */
[--C-:B------:R-:W-:Y:S01]  /*75c0*/  @!P4 IMAD.IADD R11, R11, 0x1, -R2.reuse ;  /* 0x000000010b0bc824 */ /* 0x100fe200078e0a02 */
[----:B------:R-:W-:Y:S01]  /*75d0*/  ISETP.GE.AND P4, PT, R18, RZ, PT ;  /* 0x000000ff1200720c */ /* 0x000fe20003f86270 */
[----:B------:R-:W-:Y:S01]  /*75e0*/  IMAD R17, R2, R22, R21 ;  /* 0x0000001602117224 */ /* 0x000fe200078e0215 */
[----:B------:R-:W-:Y:S01]  /*75f0*/  IABS R18, R4 ;  /* 0x0000000400127213 */ /* 0x000fe20000000000 */
[--C-:B------:R-:W-:Y:S02]  /*7600*/  @!P6 IMAD.IADD R15, R15, 0x1, -R2.reuse ;  /* 0x000000010f0fe824 */ /* 0x100fe400078e0a02 */
[----:B------:R-:W-:Y:S01]  /*7610*/  @!P1 IMAD.IADD R14, R14, 0x1, -R2 ;  /* 0x000000010e0e9824 */ /* 0x000fe200078e0a02 */
[----:B------:R-:W-:Y:S01]  /*7620*/  ISETP.GT.U32.AND P6, PT, R2, R17, PT ;  /* 0x000000110200720c */ /* 0x000fe20003fc4070 */
[----:B------:R-:W-:Y:S01]  /*7630*/  IMAD.HI.U32 R19, R0, R18, RZ ;  /* 0x0000001200137227 */ /* 0x000fe200078e00ff */
[----:B------:R-:W-:-:S03]  /*7640*/  ISETP.GE.AND P1, PT, R4, RZ, PT ;  /* 0x000000ff0400720c */ /* 0x000fc60003f26270 */
[----:B------:R-:W-:Y:S02]  /*7650*/  IMAD.MOV R19, RZ, RZ, -R19 ;  /* 0x000000ffff137224 */ /* 0x000fe400078e0a13 */
[----:B------:R-:W-:Y:S02]  /*7660*/  VIADD R4, R3, 0x18 ;  /* 0x0000001803047836 */ /* 0x000fe40000000000 */
[----:B------:R-:W-:Y:S02]  /*7670*/  IMAD R18, R2, R19, R18 ;  /* 0x0000001302127224 */ /* 0x000fe400078e0212 */
[----:B------:R-:W-:Y:S01]  /*7680*/  @!P3 IMAD.MOV R14, RZ, RZ, -R14 ;  /* 0x000000ffff0eb224 */ /* 0x000fe200078e0a0e */
[----:B------:R-:W-:Y:S01]  /*7690*/  ISETP.GE.AND P3, PT, R4, RZ, PT ;  /* 0x000000ff0400720c */ /* 0x000fe20003f66270 */
[----:B------:R-:W-:Y:S01]  /*76a0*/  @!P6 IMAD.IADD R17, R17, 0x1, -R2 ;  /* 0x000000011111e824 */ /* 0x000fe200078e0a02 */
[----:B------:R-:W-:Y:S01]  /*76b0*/  IABS R4, R4 ;  /* 0x0000000400047213 */ /* 0x000fe20000000000 */
[----:B------:R-:W-:-:S02]  /*76c0*/  VIADD R19, R3, 0x16 ;  /* 0x0000001603137836 */ /* 0x000fc40000000000 */
[----:B------:R-:W-:Y:S01]  /*76d0*/  @!P4 IMAD.MOV R13, RZ, RZ, -R13 ;  /* 0x000000ffff0dc224 */ /* 0x000fe200078e0a0d */
[----:B------:R-:W-:Y:S01]  /*76e0*/  ISETP.GT.U32.AND P6, PT, R2, R17, PT ;  /* 0x000000110200720c */ /* 0x000fe20003fc4070 */
[----:B------:R-:W-:Y:S01]  /*76f0*/  @!P2 IMAD.MOV R11, RZ, RZ, -R11 ;  /* 0x000000ffff0ba224 */ /* 0x000fe200078e0a0b */
[----:B------:R-:W-:Y:S01]  /*7700*/  ISETP.GE.AND P4, PT, R20, RZ, PT ;  /* 0x000000ff1400720c */ /* 0x000fe20003f86270 */
[----:B------:R-:W-:Y:S01]  /*7710*/  @!P5 IMAD.MOV R15, RZ, RZ, -R15 ;  /* 0x000000ffff0fd224 */ /* 0x000fe200078e0a0f */
[C---:B------:R-:W-:Y:S01]  /*7720*/  ISETP.GT.U32.AND P2, PT, R2.reuse, R16, PT ;  /* 0x000000100200720c */ /* 0x040fe20003f44070 */
[----:B------:R-:W-:Y:S01]  /*7730*/  VIADD R21, R3, 0x14 ;  /* 0x0000001403157836 */ /* 0x000fe20000000000 */
[----:B------:R-:W-:Y:S01]  /*7740*/  ISETP.GE.AND P5, PT, R19, RZ, PT ;  /* 0x000000ff1300720c */ /* 0x000fe20003fa6270 */
[C---:B0-----:R-:W-:Y:S01]  /*7750*/  VIADD R8, R3.reuse, 0x12 ;  /* 0x0000001203087836 */ /* 0x041fe20000000000 */
[----:B------:R-:W-:Y:S01]  /*7760*/  IABS R20, R19 ;  /* 0x0000001300147213 */ /* 0x000fe20000000000 */
[----:B------:R-:W-:Y:S01]  /*7770*/  IMAD.MOV.U32 R19, RZ, RZ, R4 ;  /* 0x000000ffff137224 */ /* 0x000fe200078e0004 */
[----:B------:R-:W-:Y:S01]  /*7780*/  STL [R1+0x2498], R11 ;  /* 0x0024980b01007387 */ /* 0x000fe20000100800 */
[----:B------:R-:W-:Y:S01]  /*7790*/  VIADD R5, R3, 0xe ;  /* 0x0000000e03057836 */ /* 0x000fe20000000000 */
[----:B------:R-:W-:Y:S01]  /*77a0*/  IABS R22, R8 ;  /* 0x0000000800167213 */ /* 0x000fe20000000000 */
[----:B------:R-:W-:Y:S01]  /*77b0*/  @!P6 IMAD.IADD R17, R17, 0x1, -R2 ;  /* 0x000000011111e824 */ /* 0x000fe200078e0a02 */
[----:B------:R-:W-:Y:S01]  /*77c0*/  ISETP.GT.U32.AND P6, PT, R2, R18, PT ;  /* 0x000000120200720c */ /* 0x000fe20003fc4070 */
[----:B------:R-:W-:Y:S01]  /*77d0*/  IMAD.HI.U32 R4, R0, R19, RZ ;  /* 0x0000001300047227 */ /* 0x000fe200078e00ff */
[----:B------:R-:W-:Y:S03]  /*77e0*/  STL [R1+0x249c], R12 ;  /* 0x00249c0c01007387 */ /* 0x000fe60000100800 */
[----:B------:R-:W-:Y:S01]  /*77f0*/  IMAD.MOV R4, RZ, RZ, -R4 ;  /* 0x000000ffff047224 */ /* 0x000fe200078e0a04 */
[----:B------:R-:W-:Y:S01]  /*7800*/  STL [R1+0x24a0], R13 ;  /* 0x0024a00d01007387 */ /* 0x000fe20000100800 */
[----:B------:R-:W-:-:S02]  /*7810*/  @!P2 IMAD.IADD R16, R16, 0x1, -R2 ;  /* 0x000000011010a824 */ /* 0x000fc400078e0a02 */
[----:B------:R-:W-:Y:S01]  /*7820*/  IMAD R19, R2, R4, R19 ;  /* 0x0000000402137224 */ /* 0x000fe200078e0213 */
[----:B------:R-:W-:Y:S01]  /*7830*/  STL [R1+0x24a4], R14 ;  /* 0x0024a40e01007387 */ /* 0x000fe20000100800 */
[----:B------:R-:W-:Y:S01]  /*7840*/  IMAD.HI.U32 R26, R0, R20, RZ ;  /* 0x00000014001a7227 */ /* 0x000fe200078e00ff */
[----:B------:R-:W-:Y:S02]  /*7850*/  ISETP.GT.U32.AND P2, PT, R2, R16, PT ;  /* 0x000000100200720c */ /* 0x000fe40003f44070 */
[----:B------:R0:W-:Y:S01]  /*7860*/  STL [R1+0x24a8], R15 ;  /* 0x0024a80f01007387 */ /* 0x0001e20000100800 */
[----:B------:R-:W-:Y:S01]  /*7870*/  @!P6 IMAD.IADD R18, R18, 0x1, -R2 ;  /* 0x000000011212e824 */ /* 0x000fe200078e0a02 */
[----:B------:R-:W-:Y:S01]  /*7880*/  ISETP.GT.U32.AND P6, PT, R2, R19, PT ;  /* 0x000000130200720c */ /* 0x000fe20003fc4070 */
[----:B------:R-:W-:-:S04]  /*7890*/  IMAD.HI.U32 R24, R0, R22, RZ ;  /* 0x0000001600187227 */ /* 0x000fc800078e00ff */
[----:B------:R-:W-:Y:S02]  /*78a0*/  IMAD.MOV R26, RZ, RZ, -R26 ;  /* 0x000000ffff1a7224 */ /* 0x000fe400078e0a1a */
[----:B------:R-:W-:Y:S02]  /*78b0*/  IMAD.MOV R24, RZ, RZ, -R24 ;  /* 0x000000ffff187224 */ /* 0x000fe400078e0a18 */
[----:B------:R-:W-:Y:S01]  /*78c0*/  @!P2 IMAD.IADD R16, R16, 0x1, -R2 ;  /* 0x000000011010a824 */ /* 0x000fe200078e0a02 */
[----:B------:R-:W-:Y:S01]  /*78d0*/  ISETP.GE.AND P2, PT, R21, RZ, PT ;  /* 0x000000ff1500720c */ /* 0x000fe20003f46270 */
[C---:B------:R-:W-:Y:S01]  /*78e0*/  IMAD R20, R2.reuse, R26, R20 ;  /* 0x0000001a02147224 */ /* 0x040fe200078e0214 */
[----:B------:R-:W-:Y:S01]  /*78f0*/  IABS R21, R21 ;  /* 0x0000001500157213 */ /* 0x000fe20000000000 */
[----:B------:R-:W-:Y:S01]  /*7900*/  @!P6 IMAD.IADD R19, R19, 0x1, -R2 ;  /* 0x000000011313e824 */ /* 0x000fe200078e0a02 */
[----:B------:R-:W-:Y:S01]  /*7910*/  ISETP.GT.U32.AND P6, PT, R2, R18, PT ;  /* 0x000000120200720c */ /* 0x000fe20003fc4070 */
[----:B------:R-:W-:-:S02]  /*7920*/  @!P0 IMAD.MOV R16, RZ, RZ, -R16 ;  /* 0x000000ffff108224 */ /* 0x000fc400078e0a10 */
[----:B------:R-:W-:Y:S01]  /*7930*/  IMAD.HI.U32 R25, R0, R21, RZ ;  /* 0x0000001500197227 */ /* 0x000fe200078e00ff */
[C---:B------:R-:W-:Y:S02]  /*7940*/  ISETP.GT.U32.AND P0, PT, R2.reuse, R19, PT ;  /* 0x000000130200720c */ /* 0x040fe40003f04070 */
[----:B------:R1:W-:Y:S01]  /*7950*/  STL [R1+0x24ac], R16 ;  /* 0x0024ac1001007387 */ /* 0x0003e20000100800 */
[----:B------:R-:W-:Y:S02]  /*7960*/  IMAD.MOV R25, RZ, RZ, -R25 ;  /* 0x000000ffff197224 */ /* 0x000fe400078e0a19 */
[----:B0-----:R-:W-:Y:S02]  /*7970*/  VIADD R15, R3, 0x10 ;  /* 0x00000010030f7836 */ /* 0x001fe40000000000 */
[C---:B------:R-:W-:Y:S01]  /*7980*/  IMAD R22, R2.reuse, R24, R22 ;  /* 0x0000001802167224 */ /* 0x040fe200078e0216 */
[----:B------:R-:W-:Y:S01]  /*7990*/  IABS R24, R5 ;  /* 0x0000000500187213 */ /* 0x000fe20000000000 */
[C---:B------:R-:W-:Y:S01]  /*79a0*/  IMAD R21, R2.reuse, R25, R21 ;  /* 0x0000001902157224 */ /* 0x040fe200078e0215 */
[----:B------:R-:W-:Y:S01]  /*79b0*/  IABS R23, R15 ;  /* 0x0000000f00177213 */ /* 0x000fe20000000000 */
[----:B------:R-:W-:Y:S01]  /*79c0*/  @!P4 IMAD.MOV R17, RZ, RZ, -R17 ;  /* 0x000000ffff11c224 */ /* 0x000fe200078e0a11 */
[C---:B------:R-:W-:Y:S01]  /*79d0*/  ISETP.GT.U32.AND P4, PT, R2.reuse, R20, PT ;  /* 0x000000140200720c */ /* 0x040fe20003f84070 */
[--C-:B------:R-:W-:Y:S01]  /*79e0*/  @!P0 IMAD.IADD R19, R19, 0x1, -R2.reuse ;  /* 0x0000000113138824 */ /* 0x100fe200078e0a02 */
[----:B------:R-:W-:Y:S01]  /*79f0*/  ISETP.GT.U32.AND P0, PT, R2, R22, PT ;  /* 0x000000160200720c */ /* 0x000fe20003f04070 */
[----:B------:R-:W-:Y:S01]  /*7a00*/  @!P6 IMAD.IADD R18, R18, 0x1, -R2 ;  /* 0x000000011212e824 */ /* 0x000fe200078e0a02 */
[----:B------:R-:W-:Y:S01]  /*7a10*/  ISETP.GT.U32.AND P6, PT, R2, R21, PT ;  /* 0x000000150200720c */ /* 0x000fe20003fc4070 */
[----:B------:R-:W-:Y:S01]  /*7a20*/  IMAD.HI.U32 R4, R0, R23, RZ ;  /* 0x0000001700047227 */ /* 0x000fe200078e00ff */
[----:B-1----:R-:W-:Y:S01]  /*7a30*/  IABS R16, R3 ;  /* 0x0000000300107213 */ /* 0x002fe20000000000 */
[----:B------:R-:W-:Y:S02]  /*7a40*/  STL [R1+0x24b0], R17 ;  /* 0x0024b01101007387 */ /* 0x000fe40000100800 */
[----:B------:R-:W-:-:S02]  /*7a50*/  VIADD R14, R3, 0xc ;  /* 0x0000000c030e7836 */ /* 0x000fc40000000000 */
[----:B------:R-:W-:Y:S02]  /*7a60*/  IMAD.MOV R4, RZ, RZ, -R4 ;  /* 0x000000ffff047224 */ /* 0x000fe400078e0a04 */
[C---:B------:R-:W-:Y:S01]  /*7a70*/  VIADD R13, R3.reuse, 0xa ;  /* 0x0000000a030d7836 */ /* 0x040fe20000000000 */
[----:B------:R-:W-:Y:S01]  /*7a80*/  IABS R25, R14 ;  /* 0x0000000e00197213 */ /* 0x000fe20000000000 */
[----:B------:R-:W-:Y:S02]  /*7a90*/  VIADD R10, R3, 0x8 ;  /* 0x00000008030a7836 */ /* 0x000fe40000000000 */
[----:B------:R-:W-:-:S03]  /*7aa0*/  IMAD.HI.U32 R27, R0, R24, RZ ;  /* 0x00000018001b7227 */ /* 0x000fc600078e00ff */
[----:B------:R-:W-:Y:S01]  /*7ab0*/  IABS R26, R10 ;  /* 0x0000000a001a7213 */ /* 0x000fe20000000000 */
[--C-:B------:R-:W-:Y:S02]  /*7ac0*/  @!P4 IMAD.IADD R20, R20, 0x1, -R2.reuse ;  /* 0x000000011414c824 */ /* 0x100fe400078e0a02 */
[----:B------:R-:W-:Y:S01]  /*7ad0*/  IMAD R23, R2, R4, R23 ;  /* 0x0000000402177224 */ /* 0x000fe200078e0217 */
[----:B------:R-:W-:Y:S01]  /*7ae0*/  IABS R4, R13 ;  /* 0x0000000d00047213 */ /* 0x000fe20000000000 */
[--C-:B------:R-:W-:Y:S02]  /*7af0*/  @!P0 IMAD.IADD R22, R22, 0x1, -R2.reuse ;  /* 0x0000000116168824 */ /* 0x100fe400078e0a02 */
[----:B------:R-:W-:Y:S01]  /*7b00*/  IMAD.MOV R27, RZ, RZ, -R27 ;  /* 0x000000ffff1b7224 */ /* 0x000fe200078e0a1b */
[C---:B------:R-:W-:Y:S01]  /*7b10*/  ISETP.GT.U32.AND P4, PT, R2.reuse, R23, PT ;  /* 0x000000170200720c */ /* 0x040fe20003f84070 */
[----:B------:R-:W-:Y:S01]  /*7b20*/  @!P6 IMAD.IADD R21, R21, 0x1, -R2 ;  /* 0x000000011515e824 */ /* 0x000fe200078e0a02 */
[C---:B------:R-:W-:Y:S01]  /*7b30*/  ISETP.GT.U32.AND P6, PT, R2.reuse, R20, PT ;  /* 0x000000140200720c */ /* 0x040fe20003fc4070 */
[----:B------:R-:W-:Y:S01]  /*7b40*/  @!P1 IMAD.MOV R18, RZ, RZ, -R18 ;  /* 0x000000ffff129224 */ /* 0x000fe200078e0a12 */
[C---:B------:R-:W-:Y:S01]  /*7b50*/  ISETP.GT.U32.AND P1, PT, R2.reuse, R22, PT ;  /* 0x000000160200720c */ /* 0x040fe20003f24070 */
[C---:B------:R-:W-:Y:S01]  /*7b60*/  IMAD R24, R2.reuse, R27, R24 ;  /* 0x0000001b02187224 */ /* 0x040fe200078e0218 */
[----:B------:R-:W-:Y:S01]  /*7b70*/  ISETP.GT.U32.AND P0, PT, R2, R21, PT ;  /* 0x000000150200720c */ /* 0x000fe20003f04070 */
[C---:B------:R-:W-:Y:S01]  /*7b80*/  IMAD.HI.U32 R29, R0.reuse, R25, RZ ;  /* 0x00000019001d7227 */ /* 0x040fe200078e00ff */
[----:B------:R-:W-:Y:S03]  /*7b90*/  STL [R1+0x24b4], R18 ;  /* 0x0024b41201007387 */ /* 0x000fe60000100800 */
[----:B------:R-:W-:-:S04]  /*7ba0*/  IMAD.HI.U32 R28, R0, R4, RZ ;  /* 0x00000004001c7227 */ /* 0x000fc800078e00ff */
[----:B------:R-:W-:-:S04]  /*7bb0*/  IMAD.HI.U32 R27, R0, R26, RZ ;  /* 0x0000001a001b7227 */ /* 0x000fc800078e00ff */
[----:B------:R-:W-:Y:S02]  /*7bc0*/  IMAD.MOV R29, RZ, RZ, -R29 ;  /* 0x000000ffff1d7224 */ /* 0x000fe400078e0a1d */
[C---:B------:R-:W-:Y:S02]  /*7bd0*/  VIADD R11, R3.reuse, 0x2 ;  /* 0x00000002030b7836 */ /* 0x040fe40000000000 */
[----:B------:R-:W-:Y:S02]  /*7be0*/  IMAD.MOV R28, RZ, RZ, -R28 ;  /* 0x000000ffff1c7224 */ /* 0x000fe400078e0a1c */
[----:B------:R-:W-:Y:S02]  /*7bf0*/  IMAD.MOV R27, RZ, RZ, -R27 ;  /* 0x000000ffff1b7224 */ /* 0x000fe400078e0a1b */
[----:B------:R-:W-:Y:S02]  /*7c00*/  VIADD R6, R3, 0x6 ;  /* 0x0000000603067836 */ /* 0x000fe40000000000 */
[C---:B------:R-:W-:Y:S01]  /*7c10*/  IMAD R25, R2.reuse, R29, R25 ;  /* 0x0000001d02197224 */ /* 0x040fe200078e0219 */
[----:B------:R-:W-:Y:S01]  /*7c20*/  IABS R29, R11 ;  /* 0x0000000b001d7213 */ /* 0x000fe20000000000 */
[----:B------:R-:W-:-:S02]  /*7c30*/  IMAD R4, R2, R28, R4 ;  /* 0x0000001c02047224 */ /* 0x000fc400078e0204 */
[----:B------:R-:W-:Y:S01]  /*7c40*/  IMAD R26, R2, R27, R26 ;  /* 0x0000001b021a7224 */ /* 0x000fe200078e021a */
[----:B------:R-:W-:Y:S01]  /*7c50*/  IABS R27, R6 ;  /* 0x00000006001b7213 */ /* 0x000fe20000000000 */
[--C-:B------:R-:W-:Y:S01]  /*7c60*/  @!P6 IMAD.IADD R20, R20, 0x1, -R2.reuse ;  /* 0x000000011414e824 */ /* 0x100fe200078e0a02 */
[----:B------:R-:W-:Y:S01]  /*7c70*/  ISETP.GT.U32.AND P6, PT, R2, R24, PT ;  /* 0x000000180200720c */ /* 0x000fe20003fc4070 */
[----:B------:R-:W-:Y:S02]  /*7c80*/  VIADD R12, R3, 0x4 ;  /* 0x00000004030c7836 */ /* 0x000fe40000000000 */
[----:B------:R-:W-:Y:S01]  /*7c90*/  @!P1 IMAD.IADD R22, R22, 0x1, -R2 ;  /* 0x0000000116169824 */ /* 0x000fe200078e0a02 */
[----:B------:R-:W-:Y:S01]  /*7ca0*/  ISETP.GT.U32.AND P1, PT, R2, R4, PT ;  /* 0x000000040200720c */ /* 0x000fe20003f24070 */
[----:B------:R-:W-:Y:S01]  /*7cb0*/  IMAD.MOV.U32 R9, RZ, RZ, R29 ;  /* 0x000000ffff097224 */ /* 0x000fe200078e001d */
[----:B------:R-:W-:Y:S01]  /*7cc0*/  IABS R28, R12 ;  /* 0x0000000c001c7213 */ /* 0x000fe20000000000 */
[----:B------:R-:W-:-:S04]  /*7cd0*/  IMAD.HI.U32 R29, R0, R27, RZ ;  /* 0x0000001b001d7227 */ /* 0x000fc800078e00ff */
[----:B------:R-:W-:Y:S02]  /*7ce0*/  @!P4 IMAD.IADD R23, R23, 0x1, -R2 ;  /* 0x000000011717c824 */ /* 0x000fe400078e0a02 */
[----:B------:R-:W-:Y:S02]  /*7cf0*/  IMAD.MOV R29, RZ, RZ, -R29 ;  /* 0x000000ffff1d7224 */ /* 0x000fe400078e0a1d */
[----:B------:R-:W-:Y:S01]  /*7d00*/  IMAD.HI.U32 R7, R0, R28, RZ ;  /* 0x0000001c00077227 */ /* 0x000fe200078e00ff */
[----:B------:R-:W-:-:S03]  /*7d10*/  ISETP.GT.U32.AND P4, PT, R2, R23, PT ;  /* 0x000000170200720c */ /* 0x000fc60003f84070 */
[----:B------:R-:W-:Y:S02]  /*7d20*/  IMAD R27, R2, R29, R27 ;  /* 0x0000001d021b7224 */ /* 0x000fe400078e021b */
[--C-:B------:R-:W-:Y:S01]  /*7d30*/  @!P6 IMAD.IADD R24, R24, 0x1, -R2.reuse ;  /* 0x000000011818e824 */ /* 0x100fe200078e0a02 */
[----:B------:R-:W-:Y:S01]  /*7d40*/  ISETP.GE.AND P6, PT, R8, RZ, PT ;  /* 0x000000ff0800720c */ /* 0x000fe20003fc6270 */
[----:B------:R-:W-:Y:S01]  /*7d50*/  @!P0 IMAD.IADD R21, R21, 0x1, -R2 ;  /* 0x0000000115158824 */ /* 0x000fe200078e0a02 */
[----:B------:R-:W-:Y:S01]  /*7d60*/  ISETP.GT.U32.AND P0, PT, R2, R25, PT ;  /* 0x000000190200720c */ /* 0x000fe20003f04070 */
[----:B------:R-:W-:Y:S02]  /*7d70*/  IMAD.MOV R8, RZ, RZ, -R7 ;  /* 0x000000ffff087224 */ /* 0x000fe400078e0a07 */
[----:B------:R-:W-:-:S04]  /*7d80*/  IMAD.HI.U32 R7, R0, R9, RZ ;  /* 0x0000000900077227 */ /* 0x000fc800078e00ff */
[----:B------:R-:W-:Y:S01]  /*7d90*/  @!P1 IMAD.IADD R4, R4, 0x1, -R2 ;  /* 0x0000000104049824 */ /* 0x000fe200078e0a02 */
[C---:B------:R-:W-:Y:S01]  /*7da0*/  ISETP.GT.U32.AND P1, PT, R2.reuse, R27, PT ;  /* 0x0000001b0200720c */ /* 0x040fe20003f24070 */
[----:B------:R-:W-:Y:S02]  /*7db0*/  IMAD.MOV R29, RZ, RZ, -R7 ;  /* 0x000000ffff1d7224 */ /* 0x000fe400078e0a07 */
[C---:B------:R-:W-:Y:S01]  /*7dc0*/  IMAD R28, R2.reuse, R8, R28 ;  /* 0x00000008021c7224 */ /* 0x040fe200078e021c */
[----:B------:R-:W0:Y:S01]  /*7dd0*/  S2R R7, SR_TID.X ;  /* 0x0000000000077919 */ /* 0x000e220000002100 */
[--C-:B------:R-:W-:Y:S01]  /*7de0*/  @!P4 IMAD.IADD R23, R23, 0x1, -R2.reuse ;  /* 0x000000011717c824 */ /* 0x100fe200078e0a02 */
[----:B------:R-:W-:Y:S01]  /*7df0*/  ISETP.GT.U32.AND P4, PT, R2, R26, PT ;  /* 0x0000001a0200720c */ /* 0x000fe20003f84070 */
[----:B------:R-:W-:Y:S01]  /*7e00*/  @!P0 IMAD.IADD R25, R25, 0x1, -R2 ;  /* 0x0000000119198824 */ /* 0x000fe200078e0a02 */
[----:B------:R-:W1:Y:S01]  /*7e10*/  S2R R8, SR_TID.X ;  /* 0x0000000000087919 */ /* 0x000e620000002100 */
[----:B------:R-:W-:Y:S01]  /*7e20*/  ISETP.GE.AND P0, PT, R15, RZ, PT ;  /* 0x000000ff0f00720c */ /* 0x000fe20003f06270 */
[----:B------:R-:W-:-:S02]  /*7e30*/  @!P3 IMAD.MOV R19, RZ, RZ, -R19 ;  /* 0x000000ffff13b224 */ /* 0x000fc400078e0a13 */
[----:B------:R-:W-:Y:S01]  /*7e40*/  @!P2 IMAD.MOV R21, RZ, RZ, -R21 ;  /* 0x000000ffff15a224 */ /* 0x000fe200078e0a15 */
[C---:B------:R-:W-:Y:S01]  /*7e50*/  ISETP.GT.U32.AND P3, PT, R2.reuse, R25, PT ;  /* 0x000000190200720c */ /* 0x040fe20003f64070 */
[----:B------:R-:W-:Y:S01]  /*7e60*/  @!P1 IMAD.IADD R27, R27, 0x1, -R2 ;  /* 0x000000011b1b9824 */ /* 0x000fe200078e0a02 */
[C---:B------:R-:W-:Y:S01]  /*7e70*/  ISETP.GT.U32.AND P1, PT, R2.reuse, R24, PT ;  /* 0x000000180200720c */ /* 0x040fe20003f24070 */
[----:B------:R-:W-:Y:S01]  /*7e80*/  @!P5 IMAD.MOV R20, RZ, RZ, -R20 ;  /* 0x000000ffff14d224 */ /* 0x000fe200078e0a14 */
[----:B------:R-:W-:Y:S01]  /*7e90*/  ISETP.GT.U32.AND P2, PT, R2, R4, PT ;  /* 0x000000040200720c */ /* 0x000fe20003f44070 */
[----:B------:R-:W-:Y:S01]  /*7ea0*/  @!P6 IMAD.MOV R22, RZ, RZ, -R22 ;  /* 0x000000ffff16e224 */ /* 0x000fe200078e0a16 */
[----:B------:R-:W-:Y:S01]  /*7eb0*/  STL [R1+0x24b8], R19 ;  /* 0x0024b81301007387 */ /* 0x000fe20000100800 */
[----:B------:R-:W-:Y:S01]  /*7ec0*/  @!P4 IMAD.IADD R26, R26, 0x1, -R2 ;  /* 0x000000011a1ac824 */ /* 0x000fe200078e0a02 */
[----:B------:R-:W-:Y:S01]  /*7ed0*/  ISETP.GE.AND P4, PT, R3, RZ, PT ;  /* 0x000000ff0300720c */ /* 0x000fe20003f86270 */
[C---:B------:R-:W-:Y:S01]  /*7ee0*/  IMAD R3, R2.reuse, R29, R9 ;  /* 0x0000001d02037224 */ /* 0x040fe200078e0209 */
[----:B------:R-:W-:Y:S01]  /*7ef0*/  STL [R1+0x24bc], R20 ;  /* 0x0024bc1401007387 */ /* 0x000fe20000100800 */
[----:B------:R-:W-:Y:S01]  /*7f00*/  @!P0 IMAD.MOV R23, RZ, RZ, -R23 ;  /* 0x000000ffff178224 */ /* 0x000fe200078e0a17 */
[----:B------:R-:W-:Y:S01]  /*7f10*/  ISETP.GT.U32.AND P0, PT, R2, R28, PT ;  /* 0x0000001c0200720c */ /* 0x000fe20003f04070 */
[----:B------:R-:W-:Y:S01]  /*7f20*/  IMAD.MOV.U32 R29, RZ, RZ, R16 ;  /* 0x000000ffff1d7224 */ /* 0x000fe200078e0010 */
[----:B------:R-:W-:Y:S01]  /*7f30*/  STL [R1+0x24c0], R21 ;  /* 0x0024c01501007387 */ /* 0x000fe20000100800 */
[----:B------:R-:W-:Y:S01]  /*7f40*/  @!P1 IMAD.IADD R24, R24, 0x1, -R2 ;  /* 0x0000000118189824 */ /* 0x000fe200078e0a02 */
[----:B------:R-:W-:Y:S01]  /*7f50*/  ISETP.GT.U32.AND P1, PT, R2, R3, PT ;  /* 0x000000030200720c */ /* 0x000fe20003f24070 */
[----:B------:R-:W-:Y:S01]  /*7f60*/  IMAD.HI.U32 R0, R0, R29, RZ ;  /* 0x0000001d00007227 */ /* 0x000fe200078e00ff */
[----:B------:R-:W-:Y:S01]  /*7f70*/  STL [R1+0x24c4], R22 ;  /* 0x0024c41601007387 */ /* 0x000fe20000100800 */
[----:B------:R-:W-:-:S02]  /*7f80*/  ISETP.GT.U32.AND P6, PT, R2, R27, PT ;  /* 0x0000001b0200720c */ /* 0x000fc40003fc4070 */
[--C-:B------:R-:W-:Y:S01]  /*7f90*/  @!P3 IMAD.IADD R25, R25, 0x1, -R2.reuse ;  /* 0x000000011919b824 */ /* 0x100fe200078e0a02 */
[----:B------:R-:W-:Y:S01]  /*7fa0*/  ISETP.GE.AND P3, PT, R5, RZ, PT ;  /* 0x000000ff0500720c */ /* 0x000fe20003f66270 */
[----:B------:R-:W-:Y:S01]  /*7fb0*/  @!P2 IMAD.IADD R4, R4, 0x1, -R2 ;  /* 0x000000010404a824 */ /* 0x000fe200078e0a02 */
[----:B------:R-:W-:Y:S01]  /*7fc0*/  ISETP.GE.AND P2, PT, R14, RZ, PT ;  /* 0x000000ff0e00720c */ /* 0x000fe20003f46270 */
[----:B------:R-:W-:Y:S01]  /*7fd0*/  IMAD.MOV R0, RZ, RZ, -R0 ;  /* 0x000000ffff007224 */ /* 0x000fe200078e0a00 */
[----:B0-----:R-:W-:Y:S01]  /*7fe0*/  LOP3.LUT R9, R7, 0x20, RZ, 0xc0, !PT ;  /* 0x0000002007097812 */ /* 0x001fe200078ec0ff */
[----:B------:R-:W-:Y:S01]  /*7ff0*/  @!P0 IMAD.IADD R28, R28, 0x1, -R2 ;  /* 0x000000011c1c8824 */ /* 0x000fe200078e0a02 */
[----:B-1----:R-:W-:Y:S01]  /*8000*/  LOP3.LUT R7, R8, 0x3, RZ, 0xc0, !PT ;  /* 0x0000000308077812 */ /* 0x002fe200078ec0ff */
[----:B------:R-:W-:Y:S01]  /*8010*/  IMAD R29, R2, R0, R29 ;  /* 0x00000000021d7224 */ /* 0x000fe200078e021d */
[----:B------:R-:W-:Y:S01]  /*8020*/  SHF.R.U32.HI R15, RZ, 0x2, R8 ;  /* 0x00000002ff0f7819 */ /* 0x000fe20000011608 */
[----:B------:R-:W-:Y:S01]  /*8030*/  @!P1 IMAD.IADD R3, R3, 0x1, -R2 ;  /* 0x0000000103039824 */ /* 0x000fe200078e0a02 */
[----:B------:R-:W-:Y:S01]  /*8040*/  SHF.R.S32.HI R0, RZ, 0x2, R8 ;  /* 0x00000002ff007819 */ /* 0x000fe20000011408 */
[----:B------:R-:W-:Y:S01]  /*8050*/  STL [R1+0x24c8], R23 ;  /* 0x0024c81701007387 */ /* 0x000fe20000100800 */
[----:B------:R-:W-:Y:S01]  /*8060*/  ISETP.GE.AND P0, PT, R10, RZ, PT ;  /* 0x000000ff0a00720c */ /* 0x000fe20003f06270 */
[----:B------:R-:W-:Y:S01]  /*8070*/  IMAD.SHL.U32 R10, R7, 0x20, RZ ;  /* 0x00000020070a7824 */ /* 0x000fe200078e00ff */
[----:B------:R-:W-:Y:S01]  /*8080*/  SGXT.U32 R16, R15, 0x3 ;  /* 0x000000030f10781a */ /* 0x000fe20000000000 */
[----:B------:R-:W-:Y:S01]  /*8090*/  IMAD.SHL.U32 R15, R7, 0x800, RZ ;  /* 0x00000800070f7824 */ /* 0x000fe200078e00ff */
[----:B------:R-:W-:Y:S01]  /*80a0*/  SGXT R0, R0, 0x1 ;  /* 0x000000010000781a */ /* 0x000fe20000000200 */
[----:B------:R-:W-:Y:S01]  /*80b0*/  @!P3 IMAD.MOV R24, RZ, RZ, -R24 ;  /* 0x000000ffff18b224 */ /* 0x000fe200078e0a18 */
[----:B------:R-:W-:Y:S01]  /*80c0*/  SHF.R.U32.HI R9, RZ, 0x1, R9 ;  /* 0x00000001ff097819 */ /* 0x000fe20000011609 */
[----:B------:R-:W-:Y:S01]  /*80d0*/  @!P2 IMAD.MOV R25, RZ, RZ, -R25 ;  /* 0x000000ffff19a224 */ /* 0x000fe200078e0a19 */
[C---:B------:R-:W-:Y:S01]  /*80e0*/  ISETP.GT.U32.AND P1, PT, R2.reuse, R28, PT ;  /* 0x0000001c0200720c */ /* 0x040fe20003f24070 */
[----:B------:R-:W2:Y:S01]  /*80f0*/  LDL.LU R5, [R1+0x24f8] ;  /* 0x0024f80001057983 */ /* 0x000ea20000300800 */
[----:B------:R-:W-:-:S02]  /*8100*/  ISETP.GT.U32.AND P3, PT, R2, R3, PT ;  /* 0x000000030200720c */ /* 0x000fc40003f64070 */
[----:B------:R-:W-:Y:S01]  /*8110*/  ISETP.GE.AND P2, PT, R6, RZ, PT ;  /* 0x000000ff0600720c */ /* 0x000fe20003f46270 */
[----:B------:R-:W-:Y:S01]  /*8120*/  IMAD.SHL.U32 R6, R8, 0x2, RZ ;  /* 0x0000000208067824 */ /* 0x000fe200078e00ff */
[----:B------:R-:W-:Y:S01]  /*8130*/  LOP3.LUT R0, R10, 0x90, R0, 0xf8, !PT ;  /* 0x000000900a007812 */ /* 0x000fe200078ef800 */
[----:B------:R-:W-:Y:S01]  /*8140*/  IMAD.SHL.U32 R7, R8, 0x10, RZ ;  /* 0x0000001008077824 */ /* 0x000fe200078e00ff */
[----:B------:R-:W-:Y:S01]  /*8150*/  LOP3.LUT R9, R9, R15, R16, 0xfe, !PT ;  /* 0x0000000f09097212 */ /* 0x000fe200078efe10 */
[----:B------:R-:W-:Y:S01]  /*8160*/  STL [R1+0x24cc], R24 ;  /* 0x0024cc1801007387 */ /* 0x000fe20000100800 */
[----:B------:R-:W-:Y:S02]  /*8170*/  LOP3.LUT R6, R0, 0x10, R6, 0x78, !PT ;  /* 0x0000001000067812 */ /* 0x000fe400078e7806 */
[----:B------:R-:W-:Y:S01]  /*8180*/  LOP3.LUT R0, R9, R10, RZ, 0xfc, !PT ;  /* 0x0000000a09007212 */ /* 0x000fe200078efcff */
[----:B------:R-:W-:Y:S01]  /*8190*/  STL [R1+0x24d0], R25 ;  /* 0x0024d01901007387 */ /* 0x000fe20000100800 */
[----:B------:R-:W-:-:S03]  /*81a0*/  ISETP.GT.U32.AND P5, PT, R2, R26, PT ;  /* 0x0000001a0200720c */ /* 0x000fc60003fa4070 */
[----:B------:R0:W-:Y:S01]  /*81b0*/  STL [R1+0x1f0c], R7 ;  /* 0x001f0c0701007387 */ /* 0x0001e20000100800 */
[--C-:B------:R-:W-:Y:S01]  /*81c0*/  @!P1 IMAD.IADD R28, R28, 0x1, -R2.reuse ;  /* 0x000000011c1c9824 */ /* 0x100fe200078e0a02 */
[----:B------:R-:W-:Y:S01]  /*81d0*/  ISETP.GE.AND P1, PT, R12, RZ, PT ;  /* 0x000000ff0c00720c */ /* 0x000fe20003f26270 */
[----:B------:R-:W-:Y:S01]  /*81e0*/  @!P3 IMAD.IADD R3, R3, 0x1, -R2 ;  /* 0x000000010303b824 */ /* 0x000fe200078e0a02 */
[----:B------:R1:W-:Y:S01]  /*81f0*/  STL [R1+0x2428], R0 ;  /* 0x0024280001007387 */ /* 0x0003e20000100800 */
[----:B------:R-:W-:-:S03]  /*8200*/  ISETP.GE.AND P3, PT, R11, RZ, PT ;  /* 0x000000ff0b00720c */ /* 0x000fc60003f66270 */
[----:B------:R-:W3:Y:S01]  /*8210*/  LDL.LU R12, [R1+0xc4] ;  /* 0x0000c400010c7983 */ /* 0x000ee20000300800 */
[----:B0-----:R-:W-:-:S03]  /*8220*/  LOP3.LUT R7, R7, 0x100, RZ, 0xc0, !PT ;  /* 0x0000010007077812 */ /* 0x001fc600078ec0ff */
[----:B------:R-:W4:Y:S01]  /*8230*/  LDL.LU R11, [R1+0xc0] ;  /* 0x0000c000010b7983 */ /* 0x000f220000300800 */
[----:B-1----:R-:W-:Y:S01]  /*8240*/  IADD3 R0, R6, UR4, R7 ;  /* 0x0000000406007c10 */ /* 0x002fe2000fffe007 */
[----:B------:R-:W-:Y:S01]  /*8250*/  @!P6 IMAD.IADD R27, R27, 0x1, -R2 ;  /* 0x000000011b1be824 */ /* 0x000fe200078e0a02 */
[----:B------:R-:W-:-:S03]  /*8260*/  ISETP.GE.AND P6, PT, R13, RZ, PT ;  /* 0x000000ff0d00720c */ /* 0x000fc60003fc6270 */
[----:B------:R0:W-:Y:S01]  /*8270*/  STL [R1+0x54], R0 ;  /* 0x0000540001007387 */ /* 0x0001e20000100800 */
[----:B------:R-:W-:-:S03]  /*8280*/  LOP3.LUT R13, R8, 0x1f, RZ, 0xc0, !PT ;  /* 0x0000001f080d7812 */ /* 0x000fc600078ec0ff */
[----:B------:R-:W5:Y:S04]  /*8290*/  LDL.LU R10, [R1+0xbc] ;  /* 0x0000bc00010a7983 */ /* 0x000f680000300800 */
[----:B------:R-:W5:Y:S04]  /*82a0*/  LDL.LU R9, [R1+0xb8] ;  /* 0x0000b80001097983 */ /* 0x000f680000300800 */
[----:B------:R-:W5:Y:S01]  /*82b0*/  LDL.LU R8, [R1+0xb4] ;  /* 0x0000b40001087983 */ /* 0x000f620000300800 */
[----:B------:R-:W-:Y:S01]  /*82c0*/  @!P5 IMAD.IADD R26, R26, 0x1, -R2 ;  /* 0x000000011a1ad824 */ /* 0x000fe200078e0a02 */
[----:B------:R-:W-:Y:S01]  /*82d0*/  ISETP.GT.U32.AND P5, PT, R2, R29, PT ;  /* 0x0000001d0200720c */ /* 0x000fe20003fa4070 */
[----:B0-----:R-:W-:Y:S01]  /*82e0*/  IMAD R0, R13, UR5, RZ ;  /* 0x000000050d007c24 */ /* 0x001fe2000f8e02ff */
[----:B------:R-:W5:Y:S01]  /*82f0*/  LDL.LU R7, [R1+0xb0] ;  /* 0x0000b00001077983 */ /* 0x000f620000300800 */
[----:B------:R-:W-:-:S02]  /*8300*/  @!P6 IMAD.MOV R4, RZ, RZ, -R4 ;  /* 0x000000ffff04e224 */ /* 0x000fc400078e0a04 */
[----:B------:R-:W-:Y:S01]  /*8310*/  @!P0 IMAD.MOV R26, RZ, RZ, -R26 ;  /* 0x000000ffff1a8224 */ /* 0x000fe200078e0a1a */
[----:B------:R-:W5:Y:S07]  /*8320*/  LDL.LU R6, [R1+0xac] ;  /* 0x0000ac0001067983 */ /* 0x000f6e0000300800 */
[----:B------:R-:W-:-:S05]  /*8330*/  @!P5 IMAD.IADD R29, R29, 0x1, -R2 ;  /* 0x000000011d1dd824 */ /* 0x000fca00078e0a02 */
[----:B------:R-:W-:Y:S01]  /*8340*/  ISETP.GT.U32.AND P5, PT, R2, R29, PT ;  /* 0x0000001d0200720c */ /* 0x000fe20003fa4070 */
[----:B------:R-:W-:Y:S01]  /*8350*/  @!P2 IMAD.MOV R27, RZ, RZ, -R27 ;  /* 0x000000ffff1ba224 */ /* 0x000fe200078e0a1b */
[----:B------:R-:W-:Y:S01]  /*8360*/  STL [R1+0x24d4], R4 ;  /* 0x0024d40401007387 */ /* 0x000fe20000100800 */
[----:B------:R-:W-:Y:S02]  /*8370*/  @!P1 IMAD.MOV R28, RZ, RZ, -R28 ;  /* 0x000000ffff1c9224 */ /* 0x000fe400078e0a1c */
[----:B------:R-:W-:Y:S01]  /*8380*/  @!P3 IMAD.MOV R3, RZ, RZ, -R3 ;  /* 0x000000ffff03b224 */ /* 0x000fe200078e0a03 */
[----:B------:R3:W-:Y:S07]  /*8390*/  STL [R1+0x120], R0 ;  /* 0x0001200001007387 */ /* 0x0007ee0000100800 */
[----:B------:R-:W-:Y:S01]  /*83a0*/  @!P5 IMAD.IADD R29, R29, 0x1, -R2 ;  /* 0x000000011d1dd824 */ /* 0x000fe200078e0a02 */
[----:B------:R-:W-:Y:S01]  /*83b0*/  IADD3 R2, P6, R0, UR6, RZ ;  /* 0x0000000600027c10 */ /* 0x000fe2000ffde0ff */
[----:B------:R-:W-:-:S04]  /*83c0*/  ULDC UR6, c[0x0][0x240] ;  /* 0x0000900000067ab9 */ /* 0x000fc80000000800 */
[----:B------:R-:W-:Y:S01]  /*83d0*/  STL [R1+0x246c], R2 ;  /* 0x00246c0201007387 */ /* 0x000fe20000100800 */
[----:B------:R-:W-:-:S03]  /*83e0*/  @!P4 IMAD.MOV R29, RZ, RZ, -R29 ;  /* 0x000000ffff1dc224 */ /* 0x000fc600078e0a1d */
[----:B------:R-:W-:Y:S04]  /*83f0*/  STL [R1+0x24d8], R26 ;  /* 0x0024d81a01007387 */ /* 0x000fe80000100800 */
[----:B------:R-:W-:Y:S04]  /*8400*/  STL [R1+0x24dc], R27 ;  /* 0x0024dc1b01007387 */ /* 0x000fe80000100800 */
[----:B------:R-:W-:Y:S04]  /*8410*/  STL [R1+0x24e0], R28 ;  /* 0x0024e01c01007387 */ /* 0x000fe80000100800 */
[----:B------:R4:W-:Y:S04]  /*8420*/  STL [R1+0x24e4], R3 ;  /* 0x0024e40301007387 */ /* 0x0009e80000100800 */
[----:B------:R-:W-:Y:S01]  /*8430*/  STL [R1+0x24e8], R29 ;  /* 0x0024e81d01007387 */ /* 0x000fe20000100800 */
[----:B--2---:R-:W-:-:S02]  /*8440*/  ISETP.NE.AND P5, PT, R5, RZ, PT ;  /* 0x000000ff0500720c */ /* 0x004fc40003fa5270 */
[----:B------:R-:W-:-:S04]  /*8450*/  LOP3.LUT R5, RZ, R5, RZ, 0x33, !PT ;  /* 0x00000005ff057212 */ /* 0x000fc800078e33ff */
[C---:B---3--:R-:W-:Y:S02]  /*8460*/  SEL R0, R5.reuse, R12, !P5 ;  /* 0x0000000c05007207 */ /* 0x048fe40006800000 */
[----:B----4-:R-:W-:-:S03]  /*8470*/  SEL R3, R5, R11, !P5 ;  /* 0x0000000b05037207 */ /* 0x010fc60006800000 */
[----:B------:R0:W-:Y:S04]  /*8480*/  STL [R1+0x1c], R0 ;  /* 0x00001c0001007387 */ /* 0x0001e80000100800 */
[----:B------:R1:W-:Y:S01]  /*8490*/  STL [R1+0x18], R3 ;  /* 0x0000180301007387 */ /* 0x0003e20000100800 */
[C---:B-----5:R-:W-:Y:S02]  /*84a0*/  SEL R2, R5.reuse, R10, !P5 ;  /* 0x0000000a05027207 */ /* 0x060fe40006800000 */
[----:B0-----:R-:W-:-:S03]  /*84b0*/  SEL R0, R5, R9, !P5 ;  /* 0x0000000905007207 */ /* 0x001fc60006800000 */
[----:B------:R0:W-:Y:S01]  /*84c0*/  STL [R1+0x14], R2 ;  /* 0x0000140201007387 */ /* 0x0001e20000100800 */
[----:B-1----:R-:W-:-:S03]  /*84d0*/  SEL R3, R5, R8, !P5 ;  /* 0x0000000805037207 */ /* 0x002fc60006800000 */
[----:B------:R1:W-:Y:S04]  /*84e0*/  STL [R1+0x10], R0 ;  /* 0x0000100001007387 */ /* 0x0003e80000100800 */
[----:B------:R-:W-:Y:S04]  /*84f0*/  STL [R1+0xc], R3 ;  /* 0x00000c0301007387 */ /* 0x000fe80000100800 */
[----:B------:R-:W2:Y:S01]  /*8500*/  LDL.LU R29, [R1+0xa0] ;  /* 0x0000a000011d7983 */ /* 0x000ea20000300800 */
[C---:B0-----:R-:W-:Y:S02]  /*8510*/  SEL R2, R5.reuse, R7, !P5 ;  /* 0x0000000705027207 */ /* 0x041fe40006800000 */
[----:B-1----:R-:W-:-:S03]  /*8520*/  SEL R0, R5, R6, !P5 ;  /* 0x0000000605007207 */ /* 0x002fc60006800000 */
[----:B------:R-:W-:Y:S04]  /*8530*/  STL [R1+0x8], R2 ;  /* 0x0000080201007387 */ /* 0x000fe80000100800 */
[----:B--2---:R0:W-:Y:S04]  /*8540*/  STL [R1+0x24ec], R29 ;  /* 0x0024ec1d01007387 */ /* 0x0041e80000100800 */
[----:B------:R-:W-:Y:S04]  /*8550*/  STL [R1+0x4], R0 ;  /* 0x0000040001007387 */ /* 0x000fe80000100800 */
[----:B0-----:R-:W2:Y:S04]  /*8560*/  LDL.LU R29, [R1+0x30] ;  /* 0x00003000011d7983 */ /* 0x001ea80000300800 */
[----:B--2---:R0:W-:Y:S04]  /*8570*/  STL [R1+0x24f0], R29 ;  /* 0x0024f01d01007387 */ /* 0x0041e80000100800 */
[----:B0-----:R-:W2:Y:S04]  /*8580*/  LDL.LU R29, [R1+0xa4] ;  /* 0x0000a400011d7983 */ /* 0x001ea80000300800 */
[----:B--2---:R0:W-:Y:S04]  /*8590*/  STL [R1+0x24f4], R29 ;  /* 0x0024f41d01007387 */ /* 0x0041e80000100800 */
[----:B0-----:R-:W2:Y:S04]  /*85a0*/  LDL.LU R29, [R1+0xa8] ;  /* 0x0000a800011d7983 */ /* 0x001ea80000300800 */
[----:B------:R-:W3:Y:S04]  /*85b0*/  LDL.LU R3, [R1+0x40] ;  /* 0x0000400001037983 */ /* 0x000ee80000300800 */
[----:B------:R-:W4:Y:S04]  /*85c0*/  LDL.LU R28, [R1+0x9c] ;  /* 0x00009c00011c7983 */ /* 0x000f280000300800 */
[----:B------:R-:W5:Y:S04]  /*85d0*/  LDL.LU R27, [R1+0x48] ;  /* 0x00004800011b7983 */ /* 0x000f680000300800 */
        /* <DEDUP_REMOVED lines=18> */
[----:B------:R-:W5:Y:S04]  /*8700*/  LDL R9, [R1+0x4c] ;  /* 0x00004c0001097983 */ /* 0x000f680000100800 */
[----:B------:R-:W5:Y:S04]  /*8710*/  LDL.LU R8, [R1+0x44] ;  /* 0x0000440001087983 */ /* 0x000f680000300800 */
[----:B------:R-:W5:Y:S04]  /*8720*/  LDL.LU R7, [R1+0x3c] ;  /* 0x00003c0001077983 */ /* 0x000f680000300800 */
[----:B------:R-:W5:Y:S04]  /*8730*/  LDL.LU R6, [R1+0x34] ;  /* 0x0000340001067983 */ /* 0x000f680000300800 */
[----:B------:R-:W5:Y:S04]  /*8740*/  LDL.LU R2, [R1+0x2c] ;  /* 0x00002c0001027983 */ /* 0x000f680000300800 */
[----:B------:R-:W5:Y:S01]  /*8750*/  LDL.LU R0, [R1+0x24] ;  /* 0x0000240001007983 */ /* 0x000f620000300800 */
[----:B--2---:R-:W-:-:S05]  /*8760*/  SEL R29, R5, R29, !P5 ;  /* 0x0000001d051d7207 */ /* 0x004fca0006800000 */
[----:B------:R0:W-:Y:S04]  /*8770*/  STL [R1], R29 ;  /* 0x0000001d01007387 */ /* 0x0001e80000100800 */
[----:B0-----:R-:W2:Y:S02]  /*8780*/  LDL.LU R29, [R1+0x24f4] ;  /* 0x0024f400011d7983 */ /* 0x001ea40000300800 */
[----:B--2---:R-:W-:-:S05]  /*8790*/  SEL R29, R5, R29, !P5 ;  /* 0x0000001d051d7207 */ /* 0x004fca0006800000 */
[----:B------:R0:W-:Y:S04]  /*87a0*/  STL [R1+0x20], R29 ;  /* 0x0000201d01007387 */ /* 0x0001e80000100800 */
[----:B0-----:R-:W2:Y:S02]  /*87b0*/  LDL.LU R29, [R1+0x24f0] ;  /* 0x0024f000011d7983 */ /* 0x001ea40000300800 */
[----:B--2---:R-:W-:-:S05]  /*87c0*/  SEL R29, R5, R29, !P5 ;  /* 0x0000001d051d7207 */ /* 0x004fca0006800000 */
[----:B------:R0:W-:Y:S04]  /*87d0*/  STL [R1+0x28], R29 ;  /* 0x0000281d01007387 */ /* 0x0001e80000100800 */
[----:B0-----:R-:W2:Y:S01]  /*87e0*/  LDL.LU R29, [R1+0x24ec] ;  /* 0x0024ec00011d7983 */ /* 0x001ea20000300800 */
[C---:B---3--:R-:W-:Y:S02]  /*87f0*/  SEL R3, R5.reuse, R3, !P5 ;  /* 0x0000000305037207 */ /* 0x048fe40006800000 */
[C---:B----4-:R-:W-:Y:S02]  /*8800*/  SEL R28, R5.reuse, R28, !P5 ;  /* 0x0000001c051c7207 */ /* 0x050fe40006800000 */
[C---:B-----5:R-:W-:Y:S02]  /*8810*/  SEL R27, R5.reuse, R27, !P5 ;  /* 0x0000001b051b7207 */ /* 0x060fe40006800000 */
[----:B------:R-:W-:-:S02]  /*8820*/  SEL R26, R5, R26, !P5 ;  /* 0x0000001a051a7207 */ /* 0x000fc40006800000 */
[C---:B------:R-:W-:Y:S02]  /*8830*/  SEL R4, R5.reuse, R4, !P5 ;  /* 0x0000000405047207 */ /* 0x040fe40006800000 */
[C---:B------:R-:W-:Y:S02]  /*8840*/  SEL R25, R5.reuse, R25, !P5 ;  /* 0x0000001905197207 */ /* 0x040fe40006800000 */
[C---:B------:R-:W-:Y:S02]  /*8850*/  SEL R24, R5.reuse, R24, !P5 ;  /* 0x0000001805187207 */ /* 0x040fe40006800000 */
[C---:B------:R-:W-:Y:S02]  /*8860*/  SEL R23, R5.reuse, R23, !P5 ;  /* 0x0000001705177207 */ /* 0x040fe40006800000 */
[C---:B------:R-:W-:Y:S02]  /*8870*/  SEL R22, R5.reuse, R22, !P5 ;  /* 0x0000001605167207 */ /* 0x040fe40006800000 */
        /* <DEDUP_REMOVED lines=16> */
[----:B--2---:R-:W-:-:S05]  /*8980*/  SEL R29, R5, R29, !P5 ;  /* 0x0000001d051d7207 */ /* 0x004fca0006800000 */
[----:B------:R0:W-:Y:S04]  /*8990*/  STL [R1+0x30], R29 ;  /* 0x0000301d01007387 */ /* 0x0001e80000100800 */
[----:B0-----:R-:W2:Y:S04]  /*89a0*/  LDL.LU R29, [R1+0x24e8] ;  /* 0x0024e800011d7983 */ /* 0x001ea80000300800 */
[----:B------:R0:W-:Y:S04]  /*89b0*/  STL [R1+0x38], R3 ;  /* 0x0000380301007387 */ /* 0x0001e80000100800 */
[----:B0-----:R-:W3:Y:S04]  /*89c0*/  LDL.LU R3, [R1+0x24e4] ;  /* 0x0024e40001037983 */ /* 0x001ee80000300800 */
[----:B------:R0:W-:Y:S04]  /*89d0*/  STL [R1+0x40], R28 ;  /* 0x0000401c01007387 */ /* 0x0001e80000100800 */
[----:B0-----:R-:W4:Y:S04]  /*89e0*/  LDL.LU R28, [R1+0x24e0] ;  /* 0x0024e000011c7983 */ /* 0x001f280000300800 */
[----:B------:R0:W-:Y:S04]  /*89f0*/  STL [R1+0x48], R27 ;  /* 0x0000481b01007387 */ /* 0x0001e80000100800 */
[----:B0-----:R-:W5:Y:S04]  /*8a00*/  LDL.LU R27, [R1+0x24dc] ;  /* 0x0024dc00011b7983 */ /* 0x001f680000300800 */
        /* <DEDUP_REMOVED lines=43> */
[----:B0-----:R-:W3:Y:S01]  /*8cc0*/  LDL.LU R6, [R1+0x2484] ;  /* 0x0024840001067983 */ /* 0x001ee20000300800 */
[----:B------:R-:W-:-:S02]  /*8cd0*/  SEL R2, R5, R2, !P5 ;  /* 0x0000000205027207 */ /* 0x000fc40006800000 */
[----:B------:R-:W-:-:S03]  /*8ce0*/  SEL R0, R5, R0, !P5 ;  /* 0x0000000005007207 */ /* 0x000fc60006800000 */
[----:B------:R-:W-:Y:S04]  /*8cf0*/  STL [R1+0xec], R2 ;  /* 0x0000ec0201007387 */ /* 0x000fe80000100800 */
[----:B------:R2:W-:Y:S02]  /*8d00*/  STL [R1+0xe8], R0 ;  /* 0x0000e80001007387 */ /* 0x0005e40000100800 */
[C---:B--2---:R-:W-:Y:S02]  /*8d10*/  SEL R0, R5.reuse, R7, !P5 ;  /* 0x0000000705007207 */ /* 0x044fe40006800000 */
[C---:B---3--:R-:W-:Y:S02]  /*8d20*/  SEL R2, R5.reuse, R6, !P5 ;  /* 0x0000000605027207 */ /* 0x048fe40006800000 */
[----:B-----5:R-:W-:-:S03]  /*8d30*/  SEL R6, R5, R8, !P5 ;  /* 0x0000000805067207 */ /* 0x020fc60006800000 */
[----:B------:R4:W-:Y:S04]  /*8d40*/  STL [R1+0xe4], R2 ;  /* 0x0000e40201007387 */ /* 0x0009e80000100800 */
[----:B------:R0:W-:Y:S01]  /*8d50*/  STL [R1+0xe0], R0 ;  /* 0x0000e00001007387 */ /* 0x0001e20000100800 */
[----:B----4-:R-:W-:-:S03]  /*8d60*/  SEL R2, R5, R9, !P5 ;  /* 0x0000000905027207 */ /* 0x010fc60006800000 */
[----:B------:R1:W-:Y:S01]  /*8d70*/  STL [R1+0xdc], R6 ;  /* 0x0000dc0601007387 */ /* 0x0003e20000100800 */
[----:B0-----:R-:W-:-:S03]  /*8d80*/  SEL R0, R5, R10, !P5 ;  /* 0x0000000a05007207 */ /* 0x001fc60006800000 */
[----:B------:R0:W-:Y:S04]  /*8d90*/  STL [R1+0xd8], R2 ;  /* 0x0000d80201007387 */ /* 0x0001e80000100800 */
[----:B------:R2:W-:Y:S01]  /*8da0*/  STL [R1+0xd4], R0 ;  /* 0x0000d40001007387 */ /* 0x0005e20000100800 */
[C---:B-1----:R-:W-:Y:S02]  /*8db0*/  SEL R6, R5.reuse, R11, !P5 ;  /* 0x0000000b05067207 */ /* 0x042fe40006800000 */
[----:B0-----:R-:W-:-:S03]  /*8dc0*/  SEL R2, R5, R12, !P5 ;  /* 0x0000000c05027207 */ /* 0x001fc60006800000 */
[----:B------:R0:W-:Y:S01]  /*8dd0*/  STL [R1+0xd0], R6 ;  /* 0x0000d00601007387 */ /* 0x0001e20000100800 */
[----:B--2---:R-:W-:-:S03]  /*8de0*/  SEL R0, R5, R13, !P5 ;  /* 0x0000000d05007207 */ /* 0x004fc60006800000 */
[----:B------:R1:W-:Y:S04]  /*8df0*/  STL [R1+0xcc], R2 ;  /* 0x0000cc0201007387 */ /* 0x0003e80000100800 */
[----:B------:R2:W-:Y:S01]  /*8e00*/  STL [R1+0xc8], R0 ;  /* 0x0000c80001007387 */ /* 0x0005e20000100800 */
[C---:B0-----:R-:W-:Y:S02]  /*8e10*/  SEL R6, R5.reuse, R14, !P5 ;  /* 0x0000000e05067207 */ /* 0x041fe40006800000 */
[----:B-1----:R-:W-:-:S03]  /*8e20*/  SEL R2, R5, R15, !P5 ;  /* 0x0000000f05027207 */ /* 0x002fc60006800000 */
        /* <DEDUP_REMOVED lines=12> */
[----:B------:R-:W-:Y:S01]  /*8ef0*/  STL [R1+0x9c], R6 ;  /* 0x00009c0601007387 */ /* 0x000fe20000100800 */
[----:B--2---:R-:W-:-:S03]  /*8f00*/  SEL R0, R5, R22, !P5 ;  /* 0x0000001605007207 */ /* 0x004fc60006800000 */
[----:B------:R-:W2:Y:S04]  /*8f10*/  LDL.LU R7, [R1+0x120] ;  /* 0x0001200001077983 */ /* 0x000ea80000300800 */
[----:B------:R0:W-:Y:S04]  /*8f20*/  STL [R1+0x98], R2 ;  /* 0x0000980201007387 */ /* 0x0001e80000100800 */
[----:B------:R1:W-:Y:S04]  /*8f30*/  STL [R1+0x94], R0 ;  /* 0x0000940001007387 */ /* 0x0003e80000100800 */
[----:B------:R-:W3:Y:S01]  /*8f40*/  LDL.LU R8, [R1+0x1c] ;  /* 0x00001c0001087983 */ /* 0x000ee20000300800 */
[----:B0-----:R-:W-:-:S02]  /*8f50*/  SEL R2, R5, R23, !P5 ;  /* 0x0000001705027207 */ /* 0x001fc40006800000 */
[----:B-1----:R-:W-:-:S03]  /*8f60*/  SEL R0, R5, R24, !P5 ;  /* 0x0000001805007207 */ /* 0x002fc60006800000 */
[----:B------:R0:W-:Y:S04]  /*8f70*/  STL [R1+0x90], R2 ;  /* 0x0000900201007387 */ /* 0x0001e80000100800 */
[----:B------:R1:W-:Y:S04]  /*8f80*/  STL [R1+0x8c], R0 ;  /* 0x00008c0001007387 */ /* 0x0003e80000100800 */
[----:B------:R-:W4:Y:S01]  /*8f90*/  LDL.LU R9, [R1+0x18] ;  /* 0x0000180001097983 */ /* 0x000f220000300800 */
[C---:B0-----:R-:W-:Y:S02]  /*8fa0*/  SEL R2, R5.reuse, R25, !P5 ;  /* 0x0000001905027207 */ /* 0x041fe40006800000 */
[----:B-1----:R-:W-:-:S03]  /*8fb0*/  SEL R0, R5, R4, !P5 ;  /* 0x0000000405007207 */ /* 0x002fc60006800000 */
[----:B------:R-:W-:Y:S04]  /*8fc0*/  STL [R1+0x88], R2 ;  /* 0x0000880201007387 */ /* 0x000fe80000100800 */
[----:B------:R-:W5:Y:S04]  /*8fd0*/  LDL.LU R24, [R1+0x14] ;  /* 0x0000140001187983 */ /* 0x000f680000300800 */
[----:B------:R-:W5:Y:S04]  /*8fe0*/  LDL.LU R10, [R1+0x10] ;  /* 0x00001000010a7983 */ /* 0x000f680000300800 */
[----:B------:R0:W-:Y:S04]  /*8ff0*/  STL [R1+0x80], R0 ;  /* 0x0000800001007387 */ /* 0x0001e80000100800 */
[----:B------:R-:W5:Y:S04]  /*9000*/  LDL.LU R23, [R1+0xc] ;  /* 0x00000c0001177983 */ /* 0x000f680000300800 */
[----:B------:R-:W5:Y:S01]  /*9010*/  LDL.LU R11, [R1+0x8] ;  /* 0x00000800010b7983 */ /* 0x000f620000300800 */
[----:B0-----:R-:W-:-:S05]  /*9020*/  SEL R0, R5, R26, !P5 ;  /* 0x0000001a05007207 */ /* 0x001fca0006800000 */
[----:B------:R0:W-:Y:S04]  /*9030*/  STL [R1+0x7c], R0 ;  /* 0x00007c0001007387 */ /* 0x0001e80000100800 */
[----:B------:R-:W5:Y:S04]  /*9040*/  LDL.LU R22, [R1+0x4] ;  /* 0x0000040001167983 */ /* 0x000f680000300800 */
[----:B------:R-:W5:Y:S01]  /*9050*/  LDL.LU R21, [R1] ;  /* 0x0000000001157983 */ /* 0x000f620000300800 */
[----:B0-----:R-:W-:-:S05]  /*9060*/  SEL R0, R5, R27, !P5 ;  /* 0x0000001b05007207 */ /* 0x001fca0006800000 */
[----:B------:R0:W-:Y:S04]  /*9070*/  STL [R1+0x74], R0 ;  /* 0x0000740001007387 */ /* 0x0001e80000100800 */
[----:B------:R-:W5:Y:S04]  /*9080*/  LDL.LU R12, [R1+0x20] ;  /* 0x00002000010c7983 */ /* 0x000f680000300800 */
[----:B------:R-:W5:Y:S04]  /*9090*/  LDL.LU R13, [R1+0x28] ;  /* 0x00002800010d7983 */ /* 0x000f680000300800 */
[----:B------:R-:W5:Y:S01]  /*90a0*/  LDL.LU R20, [R1+0x30] ;  /* 0x0000300001147983 */ /* 0x000f620000300800 */
[----:B------:R-:W-:-:S03]  /*90b0*/  SEL R2, R5, R28, !P5 ;  /* 0x0000001c05027207 */ /* 0x000fc60006800000 */
[----:B------:R-:W5:Y:S04]  /*90c0*/  LDL.LU R19, [R1+0x38] ;  /* 0x0000380001137983 */ /* 0x000f680000300800 */
[----:B------:R-:W5:Y:S04]  /*90d0*/  LDL.LU R18, [R1+0x40] ;  /* 0x0000400001127983 */ /* 0x000f680000300800 */
[----:B------:R-:W5:Y:S04]  /*90e0*/  LDL.LU R17, [R1+0x48] ;  /* 0x0000480001117983 */ /* 0x000f680000300800 */
[----:B------:R-:W5:Y:S04]  /*90f0*/  LDL.LU R16, [R1+0x50] ;  /* 0x0000500001107983 */ /* 0x000f680000300800 */
[----:B------:R-:W5:Y:S04]  /*9100*/  LDL.LU R14, [R1+0x5c] ;  /* 0x00005c00010e7983 */ /* 0x000f680000300800 */
[----:B------:R-:W-:Y:S04]  /*9110*/  STL [R1+0x2470], R2 ;  /* 0x0024700201007387 */ /* 0x000fe80000100800 */
[----:B------:R-:W5:Y:S04]  /*9120*/  LDL.LU R15, [R1+0x68] ;  /* 0x00006800010f7983 */ /* 0x000f680000300800 */
[----:B------:R-:W5:Y:S01]  /*9130*/  LDL.LU R6, [R1+0x70] ;  /* 0x0000700001067983 */ /* 0x000f620000300800 */
[----:B0-----:R-:W-:-:S05]  /*9140*/  SEL R0, R5, R3, !P5 ;  /* 0x0000000305007207 */ /* 0x001fca0006800000 */
[----:B------:R0:W-:Y:S02]  /*9150*/  STL [R1+0x64], R0 ;  /* 0x0000640001007387 */ /* 0x0001e40000100800 */
[----:B0-----:R-:W-:-:S05]  /*9160*/  SEL R0, R5, R29, !P5 ;  /* 0x0000001d05007207 */ /* 0x001fca0006800000 */
[----:B------:R4:W-:Y:S01]  /*9170*/  STL [R1+0x2474], R0 ;  /* 0x0024740001007387 */ /* 0x0009e20000100800 */
[----:B--2---:R-:W-:Y:S01]  /*9180*/  LEA.HI.X.SX32 R3, R7, UR7, 0x1, P6 ;  /* 0x0000000707037c11 */ /* 0x004fe2000b0f0eff */
[----:B------:R-:W-:Y:S02]  /*9190*/  ULDC UR7, c[0x0][0x238] ;  /* 0x00008e0000077ab9 */ /* 0x000fe40000000800 */
[----:B------:R-:W2:Y:S04]  /*91a0*/  LDL.LU R7, [R1+0x78] ;  /* 0x0000780001077983 */ /* 0x000ea80000300800 */
[----:B------:R-:W-:Y:S01]  /*91b0*/  STL [R1+0x2468], R3 ;  /* 0x0024680301007387 */ /* 0x000fe20000100800 */
[----:B---3--:R-:W-:-:S03]  /*91c0*/  IMAD R2, R8, UR6, RZ ;  /* 0x0000000608027c24 */ /* 0x008fc6000f8e02ff */
[----:B------:R-:W3:Y:S04]  /*91d0*/  LDL.LU R8, [R1+0x84] ;  /* 0x0000840001087983 */ /* 0x000ee80000300800 */
[----:B------:R5:W-:Y:S01]  /*91e0*/  STL [R1+0x60], R2 ;  /* 0x0000600201007387 */ /* 0x000be20000100800 */
[----:B----4-:R-:W-:-:S03]  /*91f0*/  IMAD R0, R9, UR6, RZ ;  /* 0x0000000609007c24 */ /* 0x010fc6000f8e02ff */
[----:B------:R-:W4:Y:S04]  /*9200*/  LDL.LU R9, [R1+0xa4] ;  /* 0x0000a40001097983 */ /* 0x000f280000300800 */
[----:B------:R0:W-:Y:S01]  /*9210*/  STL [R1+0x58], R0 ;  /* 0x0000580001007387 */ /* 0x0001e20000100800 */
[----:B-----5:R-:W-:Y:S02]  /*9220*/  IMAD R2, R24, UR6, RZ ;  /* 0x0000000618027c24 */ /* 0x020fe4000f8e02ff */
[----:B0-----:R-:W-:Y:S02]  /*9230*/  IMAD R0, R10, UR6, RZ ;  /* 0x000000060a007c24 */ /* 0x001fe4000f8e02ff */
[----:B------:R-:W5:Y:S04]  /*9240*/  LDL.LU R10, [R1+0xac] ;  /* 0x0000ac00010a7983 */ /* 0x000f680000300800 */
[----:B------:R0:W-:Y:S04]  /*9250*/  STL [R1+0x44], R2 ;  /* 0x0000440201007387 */ /* 0x0001e80000100800 */
[----:B------:R1:W-:Y:S01]  /*9260*/  STL [R1+0x3c], R0 ;  /* 0x00003c0001007387 */ /* 0x0003e20000100800 */
[----:B0-----:R-:W-:-:S02]  /*9270*/  IMAD R2, R23, UR6, RZ ;  /* 0x0000000617027c24 */ /* 0x001fc4000f8e02ff */
[----:B-1----:R-:W-:Y:S02]  /*9280*/  IMAD R0, R11, UR6, RZ ;  /* 0x000000060b007c24 */ /* 0x002fe4000f8e02ff */
[----:B------:R-:W5:Y:S01]  /*9290*/  LDL.LU R11, [R1+0xb4] ;  /* 0x0000b400010b7983 */ /* 0x000f620000300800 */
[----:B------:R-:W-:-:S03]  /*92a0*/  IMAD R3, R22, UR6, RZ ;  /* 0x0000000616037c24 */ /* 0x000fc6000f8e02ff */
[----:B------:R0:W-:Y:S04]  /*92b0*/  STL [R1+0x34], R2 ;  /* 0x0000340201007387 */ /* 0x0001e80000100800 */
[----:B------:R1:W-:Y:S04]  /*92c0*/  STL [R1+0x2c], R0 ;  /* 0x00002c0001007387 */ /* 0x0003e80000100800 */
[----:B------:R-:W-:Y:S01]  /*92d0*/  STL [R1+0x24], R3 ;  /* 0x0000240301007387 */ /* 0x000fe20000100800 */
[----:B0-----:R-:W-:-:S03]  /*92e0*/  IMAD R2, R12, UR6, RZ ;  /* 0x000000060c027c24 */ /* 0x001fc6000f8e02ff */
[----:B------:R-:W5:Y:S01]  /*92f0*/  LDL.LU R12, [R1+0xbc] ;  /* 0x0000bc00010c7983 */ /* 0x000f620000300800 */
[----:B-1----:R-:W-:-:S05]  /*9300*/  IMAD R0, R21, UR6, RZ ;  /* 0x0000000615007c24 */ /* 0x002fca000f8e02ff */
[----:B------:R0:W-:Y:S04]  /*9310*/  STL [R1+0x1c], R0 ;  /* 0x00001c0001007387 */ /* 0x0001e80000100800 */
[----:B------:R1:W-:Y:S01]  /*9320*/  STL [R1+0x18], R2 ;  /* 0x0000180201007387 */ /* 0x0003e20000100800 */
[----:B0-----:R-:W-:-:S03]  /*9330*/  IMAD R0, R13, UR6, RZ ;  /* 0x000000060d007c24 */ /* 0x001fc6000f8e02ff */
[----:B------:R-:W5:Y:S01]  /*9340*/  LDL.LU R13, [R1+0x11c] ;  /* 0x00011c00010d7983 */ /* 0x000f620000300800 */
[----:B-1----:R-:W-:-:S03]  /*9350*/  IMAD R2, R20, UR6, RZ ;  /* 0x0000000614027c24 */ /* 0x002fc6000f8e02ff */
[----:B------:R0:W-:Y:S01]  /*9360*/  STL [R1+0x14], R0 ;  /* 0x0000140001007387 */ /* 0x0001e20000100800 */
[----:B------:R-:W-:-:S03]  /*9370*/  IMAD R3, R18, UR6, RZ ;  /* 0x0000000612037c24 */ /* 0x000fc6000f8e02ff */
[----:B------:R1:W-:Y:S01]  /*9380*/  STL [R1+0x10], R2 ;  /* 0x0000100201007387 */ /* 0x0003e20000100800 */
[----:B0-----:R-:W-:Y:S02]  /*9390*/  IMAD R0, R19, UR6, RZ ;  /* 0x0000000613007c24 */ /* 0x001fe4000f8e02ff */
[----:B-1----:R-:W-:-:S03]  /*93a0*/  IMAD R2, R17, UR6, RZ ;  /* 0x0000000611027c24 */ /* 0x002fc6000f8e02ff */
[----:B------:R0:W-:Y:S01]  /*93b0*/  STL [R1+0xc], R0 ;  /* 0x00000c0001007387 */ /* 0x0001e20000100800 */
[----:B------:R-:W-:Y:S02]  /*93c0*/  IMAD R4, R14, UR6, RZ ;  /* 0x000000060e047c24 */ /* 0x000fe4000f8e02ff */
[----:B------:R-:W-:Y:S01]  /*93d0*/  IMAD R5, R15, UR6, RZ ;  /* 0x000000060f057c24 */ /* 0x000fe2000f8e02ff */
[----:B------:R-:W-:Y:S01]  /*93e0*/  STL [R1+0x8], R3 ;  /* 0x0000080301007387 */ /* 0x000fe20000100800 */
[----:B0-----:R-:W-:-:S03]  /*93f0*/  IMAD R0, R16, UR6, RZ ;  /* 0x0000000610007c24 */ /* 0x001fc6000f8e02ff */
[----:B------:R-:W-:Y:S04]  /*9400*/  STL [R1+0x4], R2 ;  /* 0x0000040201007387 */ /* 0x000fe80000100800 */
[----:B------:R-:W5:Y:S01]  /*9410*/  LDL.LU R14, [R1+0x118] ;  /* 0x00011800010e7983 */ /* 0x000f620000300800 */
[----:B------:R-:W-:-:S03]  /*9420*/  IMAD R6, R6, UR6, RZ ;  /* 0x0000000606067c24 */ /* 0x000fc6000f8e02ff */
[----:B------:R-:W-:Y:S04]  /*9430*/  STL [R1], R0 ;  /* 0x0000000001007387 */ /* 0x000fe80000100800 */
[----:B------:R-:W-:Y:S04]  /*9440*/  STL [R1+0x2448], R4 ;  /* 0x0024480401007387 */ /* 0x000fe80000100800 */
[----:B------:R-:W-:Y:S04]  /*9450*/  STL [R1+0x2444], R5 ;  /* 0x0024440501007387 */ /* 0x000fe80000100800 */
[----:B------:R-:W5:Y:S04]  /*9460*/  LDL.LU R15, [R1+0x114] ;  /* 0x00011400010f7983 */ /* 0x000f680000300800 */
[----:B------:R-:W-:Y:S04]  /*9470*/  STL [R1+0x2440], R6 ;  /* 0x0024400601007387 */ /* 0x000fe80000100800 */
[----:B------:R-:W5:Y:S01]  /*9480*/  LDL.LU R16, [R1+0x110] ;  /* 0x0001100001107983 */ /* 0x000f620000300800 */
[----:B--2---:R-:W-:-:S05]  /*9490*/  IMAD R7, R7, UR6, RZ ;  /* 0x0000000607077c24 */ /* 0x004fca000f8e02ff */
[----:B------:R-:W-:Y:S01]  /*94a0*/  STL [R1+0x243c], R7 ;  /* 0x00243c0701007387 */ /* 0x000fe20000100800 */
[----:B---3--:R-:W-:-:S05]  /*94b0*/  IMAD R8, R8, UR6, RZ ;  /* 0x0000000608087c24 */ /* 0x008fca000f8e02ff */
[----:B------:R0:W-:Y:S04]  /*94c0*/  STL [R1+0x2438], R8 ;  /* 0x0024380801007387 */ /* 0x0001e80000100800 */
[----:B------:R-:W2:Y:S01]  /*94d0*/  LDL.LU R17, [R1+0x10c] ;  /* 0x00010c0001117983 */ /* 0x000ea20000300800 */
[----:B----4-:R-:W-:-:S05]  /*94e0*/  IMAD R9, R9, UR6, RZ ;  /* 0x0000000609097c24 */ /* 0x010fca000f8e02ff */
[----:B------:R1:W-:Y:S04]  /*94f0*/  STL [R1+0x2434], R9 ;  /* 0x0024340901007387 */ /* 0x0003e80000100800 */
[----:B------:R-:W3:Y:S01]  /*9500*/  LDL.LU R18, [R1+0x108] ;  /* 0x0001080001127983 */ /* 0x000ee20000300800 */
[----:B-----5:R-:W-:-:S05]  /*9510*/  IMAD R10, R10, UR6, RZ ;  /* 0x000000060a0a7c24 */ /* 0x020fca000f8e02ff */
[----:B------:R4:W-:Y:S04]  /*9520*/  STL [R1+0x2430], R10 ;  /* 0x0024300a01007387 */ /* 0x0009e80000100800 */
[----:B------:R-:W5:Y:S04]  /*9530*/  LDL.LU R19, [R1+0x104] ;  /* 0x0001040001137983 */ /* 0x000f680000300800 */
[----:B------:R-:W5:Y:S01]  /*9540*/  LDL.LU R20, [R1+0x100] ;  /* 0x0001000001147983 */ /* 0x000f620000300800 */
[----:B------:R-:W-:-:S05]  /*9550*/  IMAD R11, R11, UR6, RZ ;  /* 0x000000060b0b7c24 */ /* 0x000fca000f8e02ff */
[----:B------:R-:W-:Y:S01]  /*9560*/  STL [R1+0x242c], R11 ;  /* 0x00242c0b01007387 */ /* 0x000fe20000100800 */
[----:B------:R-:W-:-:S05]  /*9570*/  IMAD R12, R12, UR6, RZ ;  /* 0x000000060c0c7c24 */ /* 0x000fca000f8e02ff */
[----:B------:R5:W-:Y:S04]  /*9580*/  STL [R1+0x244c], R12 ;  /* 0x00244c0c01007387 */ /* 0x000be80000100800 */
[----:B------:R-:W5:Y:S04]  /*9590*/  LDL.LU R21, [R1+0xfc] ;  /* 0x0000fc0001157983 */ /* 0x000f680000300800 */
[----:B------:R-:W5:Y:S04]  /*95a0*/  LDL.LU R22, [R1+0xf8] ;  /* 0x0000f80001167983 */ /* 0x000f680000300800 */
[----:B------:R-:W5:Y:S01]  /*95b0*/  LDL.LU R23, [R1+0xf4] ;  /* 0x0000f40001177983 */ /* 0x000f620000300800 */
[----:B------:R-:W-:-:S03]  /*95c0*/  IMAD R13, R13, UR6, RZ ;  /* 0x000000060d0d7c24 */ /* 0x000fc6000f8e02ff */
[----:B------:R-:W5:Y:S04]  /*95d0*/  LDL.LU R24, [R1+0xf0] ;  /* 0x0000f00001187983 */ /* 0x000f680000300800 */
[----:B------:R-:W5:Y:S04]  /*95e0*/  LDL.LU R25, [R1+0xec] ;  /* 0x0000ec0001197983 */ /* 0x000f680000300800 */
[----:B------:R-:W5:Y:S04]  /*95f0*/  LDL.LU R26, [R1+0xe8] ;  /* 0x0000e800011a7983 */ /* 0x000f680000300800 */
[----:B------:R5:W-:Y:S04]  /*9600*/  STL [R1+0x2450], R13 ;  /* 0x0024500d01007387 */ /* 0x000be80000100800 */
[----:B------:R-:W5:Y:S04]  /*9610*/  LDL.LU R27, [R1+0xe4] ;  /* 0x0000e400011b7983 */ /* 0x000f680000300800 */
[----:B------:R-:W5:Y:S01]  /*9620*/  LDL.LU R28, [R1+0xe0] ;  /* 0x0000e000011c7983 */ /* 0x000f620000300800 */
[----:B------:R-:W-:-:S05]  /*9630*/  IMAD R14, R14, UR6, RZ ;  /* 0x000000060e0e7c24 */ /* 0x000fca000f8e02ff */
[----:B------:R-:W-:Y:S04]  /*9640*/  STL [R1+0x2454], R14 ;  /* 0x0024540e01007387 */ /* 0x000fe80000100800 */
[----:B------:R-:W5:Y:S04]  /*9650*/  LDL.LU R29, [R1+0xdc] ;  /* 0x0000dc00011d7983 */ /* 0x000f680000300800 */
[----:B0-----:R-:W5:Y:S01]  /*9660*/  LDL.LU R8, [R1+0xd8] ;  /* 0x0000d80001087983 */ /* 0x001f620000300800 */
[----:B------:R-:W-:-:S05]  /*9670*/  IMAD R15, R15, UR6, RZ ;  /* 0x000000060f0f7c24 */ /* 0x000fca000f8e02ff */
[----:B------:R-:W-:Y:S01]  /*9680*/  STL [R1+0x2458], R15 ;  /* 0x0024580f01007387 */ /* 0x000fe20000100800 */
[----:B------:R-:W-:-:S03]  /*9690*/  IMAD R16, R16, UR6, RZ ;  /* 0x0000000610107c24 */ /* 0x000fc6000f8e02ff */
[----:B-1----:R-:W5:Y:S04]  /*96a0*/  LDL.LU R9, [R1+0xd4] ;  /* 0x0000d40001097983 */ /* 0x002f680000300800 */
[----:B----4-:R-:W4:Y:S04]  /*96b0*/  LDL.LU R10, [R1+0xd0] ;  /* 0x0000d000010a7983 */ /* 0x010f280000300800 */
[----:B------:R-:W-:Y:S04]  /*96c0*/  STL [R1+0x245c], R16 ;  /* 0x00245c1001007387 */ /* 0x000fe80000100800 */
[----:B------:R-:W4:Y:S04]  /*96d0*/  LDL.LU R0, [R1+0xcc] ;  /* 0x0000cc0001007983 */ /* 0x000f280000300800 */
[----:B------:R-:W4:Y:S01]  /*96e0*/  LDL.LU R2, [R1+0xc8] ;  /* 0x0000c80001027983 */ /* 0x000f220000300800 */
[----:B--2---:R-:W-:-:S05]  /*96f0*/  IMAD R17, R17, UR6, RZ ;  /* 0x0000000611117c24 */ /* 0x004fca000f8e02ff */
[----:B------:R-:W-:Y:S01]  /*9700*/  STL [R1+0x2460], R17 ;  /* 0x0024601101007387 */ /* 0x000fe20000100800 */
[----:B---3--:R-:W-:-:S05]  /*9710*/  IMAD R18, R18, UR6, RZ ;  /* 0x0000000612127c24 */ /* 0x008fca000f8e02ff */
[----:B------:R-:W-:Y:S01]  /*9720*/  STL [R1+0x2464], R18 ;  /* 0x0024641201007387 */ /* 0x000fe20000100800 */
[----:B-----5:R-:W-:-:S05]  /*9730*/  IMAD R19, R19, UR6, RZ ;  /* 0x0000000613137c24 */ /* 0x020fca000f8e02ff */
[----:B------:R-:W-:Y:S01]  /*9740*/  STL [R1+0x2478], R19 ;  /* 0x0024781301007387 */ /* 0x000fe20000100800 */
[----:B------:R-:W-:-:S03]  /*9750*/  IMAD R20, R20, UR6, RZ ;  /* 0x0000000614147c24 */ /* 0x000fc6000f8e02ff */
[----:B------:R-:W2:Y:S04]  /*9760*/  LDL.LU R3, [R1+0xc4] ;  /* 0x0000c40001037983 */ /* 0x000ea80000300800 */
[----:B------:R-:W3:Y:S04]  /*9770*/  LDL.LU R12, [R1+0xc0] ;  /* 0x0000c000010c7983 */ /* 0x000ee80000300800 */
[----:B------:R-:W-:Y:S01]  /*9780*/  STL [R1+0x247c], R20 ;  /* 0x00247c1401007387 */ /* 0x000fe20000100800 */
[----:B------:R-:W-:-:S05]  /*9790*/  IMAD R21, R21, UR6, RZ ;  /* 0x0000000615157c24 */ /* 0x000fca000f8e02ff */
[----:B------:R-:W-:Y:S04]  /*97a0*/  STL [R1+0x2480], R21 ;  /* 0x0024801501007387 */ /* 0x000fe80000100800 */
[----:B------:R-:W5:Y:S04]  /*97b0*/  LDL.LU R4, [R1+0xb8] ;  /* 0x0000b80001047983 */ /* 0x000f680000300800 */
[----:B------:R-:W5:Y:S04]  /*97c0*/  LDL.LU R5, [R1+0xb0] ;  /* 0x0000b00001057983 */ /* 0x000f680000300800 */
[----:B------:R-:W5:Y:S04]  /*97d0*/  LDL.LU R6, [R1+0xa8] ;  /* 0x0000a80001067983 */ /* 0x000f680000300800 */
[----:B------:R-:W5:Y:S01]  /*97e0*/  LDL.LU R7, [R1+0xa0] ;  /* 0x0000a00001077983 */ /* 0x000f620000300800 */
[----:B------:R-:W-:-:S03]  /*97f0*/  IMAD R11, R8, UR6, RZ ;  /* 0x00000006080b7c24 */ /* 0x000fc6000f8e02ff */
[----:B------:R-:W5:Y:S04]  /*9800*/  LDL.LU R8, [R1+0x9c] ;  /* 0x00009c0001087983 */ /* 0x000f680000300800 */
[----:B------:R4:W-:Y:S01]  /*9810*/  STL [R1+0x20], R11 ;  /* 0x0000200b01007387 */ /* 0x0009e20000100800 */
[----:B------:R-:W-:-:S03]  /*9820*/  IMAD R13, R9, UR6, RZ ;  /* 0x00000006090d7c24 */ /* 0x000fc6000f8e02ff */
[----:B------:R-:W5:Y:S01]  /*9830*/  LDL.LU R9, [R1+0x98] ;  /* 0x0000980001097983 */ /* 0x000f620000300800 */
[----:B----4-:R-:W-:-:S03]  /*9840*/  IMAD R11, R10, UR6, RZ ;  /* 0x000000060a0b7c24 */ /* 0x010fc6000f8e02ff */
[----:B------:R0:W-:Y:S04]  /*9850*/  STL [R1+0x28], R13 ;  /* 0x0000280d01007387 */ /* 0x0001e80000100800 */
[----:B------:R-:W4:Y:S01]  /*9860*/  LDL.LU R10, [R1+0x94] ;  /* 0x00009400010a7983 */ /* 0x000f220000300800 */
[----:B0-----:R-:W-:-:S03]  /*9870*/  IMAD R13, R0, UR6, RZ ;  /* 0x00000006000d7c24 */ /* 0x001fc6000f8e02ff */
[----:B------:R0:W-:Y:S01]  /*9880*/  STL [R1+0x30], R11 ;  /* 0x0000300b01007387 */ /* 0x0001e20000100800 */
[----:B------:R-:W-:-:S03]  /*9890*/  IMAD R0, R2, UR6, RZ ;  /* 0x0000000602007c24 */ /* 0x000fc6000f8e02ff */
[----:B0-----:R-:W4:Y:S04]  /*98a0*/  LDL.LU R11, [R1+0x90] ;  /* 0x00009000010b7983 */ /* 0x001f280000300800 */
[----:B------:R-:W-:Y:S04]  /*98b0*/  STL [R1+0x38], R13 ;  /* 0x0000380d01007387 */ /* 0x000fe80000100800 */
[----:B------:R-:W4:Y:S04]  /*98c0*/  LDL.LU R21, [R1+0x8c] ;  /* 0x00008c0001157983 */ /* 0x000f280000300800 */
[----:B------:R-:W4:Y:S04]  /*98d0*/  LDL.LU R20, [R1+0x88] ;  /* 0x0000880001147983 */ /* 0x000f280000300800 */
[----:B------:R0:W-:Y:S04]  /*98e0*/  STL [R1+0x40], R0 ;  /* 0x0000400001007387 */ /* 0x0001e80000100800 */
[----:B------:R-:W4:Y:S04]  /*98f0*/  LDL.LU R19, [R1+0x80] ;  /* 0x0000800001137983 */ /* 0x000f280000300800 */
[----:B0-----:R-:W4:Y:S04]  /*9900*/  LDL.LU R0, [R1+0x7c] ;  /* 0x00007c0001007983 */ /* 0x001f280000300800 */
[----:B------:R-:W4:Y:S01]  /*9910*/  LDL.LU R2, [R1+0x74] ;  /* 0x0000740001027983 */ /* 0x000f220000300800 */
[----:B--2---:R-:W-:-:S03]  /*9920*/  IMAD R13, R3, UR6, RZ ;  /* 0x00000006030d7c24 */ /* 0x004fc6000f8e02ff */
[----:B------:R-:W2:Y:S01]  /*9930*/  LDL.LU R3, [R1+0x64] ;  /* 0x0000640001037983 */ /* 0x000ea20000300800 */
[----:B---3--:R-:W-:-:S03]  /*9940*/  IMAD R12, R12, UR6, RZ ;  /* 0x000000060c0c7c24 */ /* 0x008fc6000f8e02ff */
[----:B------:R0:W-:Y:S04]  /*9950*/  STL [R1+0x48], R13 ;  /* 0x0000480d01007387 */ /* 0x0001e80000100800 */
[----:B------:R-:W3:Y:S04]  /*9960*/  LDL.LU R18, [R1+0x60] ;  /* 0x0000600001127983 */ /* 0x000ee80000300800 */
[----:B------:R-:W3:Y:S04]  /*9970*/  LDL.LU R17, [R1+0x58] ;  /* 0x0000580001117983 */ /* 0x000ee80000300800 */
[----:B------:R1:W-:Y:S04]  /*9980*/  STL [R1+0x50], R12 ;  /* 0x0000500c01007387 */ /* 0x0003e80000100800 */
[----:B------:R-:W3:Y:S04]  /*9990*/  LDL R16, [R1+0x44] ;  /* 0x0000440001107983 */ /* 0x000ee80000100800 */
[----:B------:R-:W3:Y:S04]  /*99a0*/  LDL R15, [R1+0x3c] ;  /* 0x00003c00010f7983 */ /* 0x000ee80000100800 */
[----:B------:R-:W3:Y:S04]  /*99b0*/  LDL.LU R14, [R1+0x34] ;  /* 0x00003400010e7983 */ /* 0x000ee80000300800 */
[----:B0-----:R-:W3:Y:S01]  /*99c0*/  LDL.LU R13, [R1+0x2c] ;  /* 0x00002c00010d7983 */ /* 0x001ee20000300800 */
[----:B-----5:R-:W-:-:S03]  /*99d0*/  IMAD R4, R4, UR6, RZ ;  /* 0x0000000604047c24 */ /* 0x020fc6000f8e02ff */
[----:B-1----:R-:W5:Y:S01]  /*99e0*/  LDL.LU R12, [R1+0x24] ;  /* 0x00002400010c7983 */ /* 0x002f620000300800 */
[----:B------:R-:W-:-:S03]  /*99f0*/  IMAD R5, R5, UR6, RZ ;  /* 0x0000000605057c24 */ /* 0x000fc6000f8e02ff */
[----:B------:R0:W-:Y:S01]  /*9a00*/  STL [R1+0x5c], R4 ;  /* 0x00005c0401007387 */ /* 0x0001e20000100800 */
[----:B------:R-:W-:Y:S02]  /*9a10*/  IMAD R6, R6, UR6, RZ ;  /* 0x0000000606067c24 */ /* 0x000fe4000f8e02ff */
[----:B------:R-:W-:Y:S01]  /*9a20*/  IMAD R7, R7, UR6, RZ ;  /* 0x0000000607077c24 */ /* 0x000fe2000f8e02ff */
[----:B0-----:R-:W5:Y:S04]  /*9a30*/  LDL.LU R4, [R1+0x1c] ;  /* 0x00001c0001047983 */ /* 0x001f680000300800 */
[----:B------:R0:W-:Y:S04]  /*9a40*/  STL [R1+0x68], R5 ;  /* 0x0000680501007387 */ /* 0x0001e80000100800 */
[----:B0-----:R-:W5:Y:S04]  /*9a50*/  LDL.LU R5, [R1+0x18] ;  /* 0x0000180001057983 */ /* 0x001f680000300800 */
[----:B------:R0:W-:Y:S04]  /*9a60*/  STL [R1+0x70], R6 ;  /* 0x0000700601007387 */ /* 0x0001e80000100800 */
[----:B0-----:R-:W5:Y:S01]  /*9a70*/  LDL.LU R6, [R1+0x14] ;  /* 0x0000140001067983 */ /* 0x001f620000300800 */
[----:B------:R-:W-:-:S03]  /*9a80*/  IMAD R8, R8, UR6, RZ ;  /* 0x0000000608087c24 */ /* 0x000fc6000f8e02ff */
[----:B------:R0:W-:Y:S04]  /*9a90*/  STL [R1+0x78], R7 ;  /* 0x0000780701007387 */ /* 0x0001e80000100800 */
[----:B0-----:R-:W5:Y:S01]  /*9aa0*/  LDL.LU R7, [R1+0x10] ;  /* 0x0000100001077983 */ /* 0x001f620000300800 */
[----:B------:R-:W-:-:S03]  /*9ab0*/  IMAD R9, R9, UR6, RZ ;  /* 0x0000000609097c24 */ /* 0x000fc6000f8e02ff */
[----:B------:R0:W-:Y:S01]  /*9ac0*/  STL [R1+0x84], R8 ;  /* 0x0000840801007387 */ /* 0x0001e20000100800 */
[----:B----4-:R-:W-:-:S03]  /*9ad0*/  IMAD R10, R10, UR6, RZ ;  /* 0x000000060a0a7c24 */ /* 0x010fc6000f8e02ff */
[----:B0-----:R-:W4:Y:S04]  /*9ae0*/  LDL.LU R8, [R1+0xc] ;  /* 0x00000c0001087983 */ /* 0x001f280000300800 */
[----:B------:R0:W-:Y:S01]  /*9af0*/  STL [R1+0x98], R9 ;  /* 0x0000980901007387 */ /* 0x0001e20000100800 */
[----:B------:R-:W-:-:S03]  /*9b00*/  IMAD R11, R11, UR6, RZ ;  /* 0x000000060b0b7c24 */ /* 0x000fc6000f8e02ff */
[----:B0-----:R-:W4:Y:S04]  /*9b10*/  LDL.LU R9, [R1+0x8] ;  /* 0x0000080001097983 */ /* 0x001f280000300800 */
[----:B------:R0:W-:Y:S01]  /*9b20*/  STL [R1+0x94], R10 ;  /* 0x0000940a01007387 */ /* 0x0001e20000100800 */
[----:B------:R-:W-:Y:S02]  /*9b30*/  IMAD R21, R21, UR6, RZ ;  /* 0x0000000615157c24 */ /* 0x000fe4000f8e02ff */
[----:B------:R-:W-:Y:S01]  /*9b40*/  IMAD R20, R20, UR6, RZ ;  /* 0x0000000614147c24 */ /* 0x000fe2000f8e02ff */
[----:B0-----:R-:W4:Y:S04]  /*9b50*/  LDL.LU R10, [R1+0x4] ;  /* 0x00000400010a7983 */ /* 0x001f280000300800 */
[----:B------:R0:W-:Y:S01]  /*9b60*/  STL [R1+0x90], R11 ;  /* 0x0000900b01007387 */ /* 0x0001e20000100800 */
[----:B------:R-:W-:-:S02]  /*9b70*/  IMAD R19, R19, UR6, RZ ;  /* 0x0000000613137c24 */ /* 0x000fc4000f8e02ff */
[----:B------:R-:W-:Y:S01]  /*9b80*/  IMAD R0, R0, UR6, RZ ;  /* 0x0000000600007c24 */ /* 0x000fe2000f8e02ff */
[----:B0-----:R-:W4:Y:S01]  /*9b90*/  LDL.LU R11, [R1] ;  /* 0x00000000010b7983 */ /* 0x001f220000300800 */
[----:B------:R-:W-:-:S03]  /*9ba0*/  IMAD R2, R2, UR6, RZ ;  /* 0x0000000602027c24 */ /* 0x000fc6000f8e02ff */
[----:B------:R0:W-:Y:S04]  /*9bb0*/  STL [R1+0x8c], R21 ;  /* 0x00008c1501007387 */ /* 0x0001e80000100800 */
[----:B0-----:R-:W4:Y:S04]  /*9bc0*/  LDL.LU R21, [R1+0x2480] ;  /* 0x0024800001157983 */ /* 0x001f280000300800 */
[----:B------:R0:W-:Y:S04]  /*9bd0*/  STL [R1+0x88], R20 ;  /* 0x0000881401007387 */ /* 0x0001e80000100800 */
[----:B0-----:R-:W4:Y:S04]  /*9be0*/  LDL.LU R20, [R1+0x247c] ;  /* 0x00247c0001147983 */ /* 0x001f280000300800 */
[----:B------:R0:W-:Y:S04]  /*9bf0*/  STL [R1+0x80], R19 ;  /* 0x0000801301007387 */ /* 0x0001e80000100800 */
[----:B0-----:R-:W4:Y:S04]  /*9c00*/  LDL.LU R19, [R1+0x2478] ;  /* 0x0024780001137983 */ /* 0x001f280000300800 */
[----:B------:R0:W-:Y:S04]  /*9c10*/  STL [R1+0x7c], R0 ;  /* 0x00007c0001007387 */ /* 0x0001e80000100800 */
[----:B0-----:R-:W4:Y:S04]  /*9c20*/  LDL.LU R0, [R1+0x2474] ;  /* 0x0024740001007983 */ /* 0x001f280000300800 */
[----:B------:R0:W-:Y:S04]  /*9c30*/  STL [R1+0x74], R2 ;  /* 0x0000740201007387 */ /* 0x0001e80000100800 */
[----:B0-----:R-:W2:Y:S02]  /*9c40*/  LDL.LU R2, [R1+0x2470] ;  /* 0x0024700001027983 */ /* 0x001ea40000300800 */
[----:B--2---:R-:W-:-:S05]  /*9c50*/  IMAD R2, R2, UR6, RZ ;  /* 0x0000000602027c24 */ /* 0x004fca000f8e02ff */
[----:B------:R0:W-:Y:S04]  /*9c60*/  STL [R1+0x6c], R2 ;  /* 0x00006c0201007387 */ /* 0x0001e80000100800 */
[----:B0-----:R-:W3:Y:S01]  /*9c70*/  LDL.LU R2, [R1+0x246c] ;  /* 0x00246c0001027983 */ /* 0x001ee20000300800 */
[----:B------:R-:W-:-:S05]  /*9c80*/  IMAD R3, R3, UR6, RZ ;  /* 0x0000000603037c24 */ /* 0x000fca000f8e02ff */
[----:B------:R3:W-:Y:S02]  /*9c90*/  STL [R1+0x64], R3 ;  /* 0x0000640301007387 */ /* 0x0007e40000100800 */
[----:B---3--:R-:W-:-:S05]  /*9ca0*/  IADD3 R3, P6, R18, R2, RZ ;  /* 0x0000000212037210 */ /* 0x008fca0007fde0ff */
[----:B------:R0:W-:Y:S02]  /*9cb0*/  STL [R1+0x1de8], R3 ;  /* 0x001de80301007387 */ /* 0x0001e40000100800 */
[----:B0-----:R-:W-:-:S05]  /*9cc0*/  IADD3 R3, P5, R17, R2, RZ ;  /* 0x0000000211037210 */ /* 0x001fca0007fbe0ff */
        /* <DEDUP_REMOVED lines=9> */
[----:B-----5:R-:W-:-:S05]  /*9d60*/  IADD3 R3, P4, R12, R2, RZ ;  /* 0x000000020c037210 */ /* 0x020fca0007f9e0ff */
[----:B------:R0:W-:Y:S04]  /*9d70*/  STL [R1+0x1e00], R3 ;  /* 0x001e000301007387 */ /* 0x0001e80000100800 */
[----:B0-----:R-:W2:Y:S02]  /*9d80*/  LDL.LU R3, [R1+0x2468] ;  /* 0x0024680001037983 */ /* 0x001ea40000300800 */
[-C--:B--2---:R-:W-:Y:S02]  /*9d90*/  LEA.HI.X.SX32 R18, R18, R3.reuse, 0x1, P6 ;  /* 0x0000000312127211 */ /* 0x084fe400030f0eff */
[----:B------:R-:W-:-:S03]  /*9da0*/  LEA.HI.X.SX32 R17, R17, R3, 0x1, P5 ;  /* 0x0000000311117211 */ /* 0x000fc600028f0eff */
[----:B------:R0:W-:Y:S02]  /*9db0*/  STL [R1+0x1de0], R18 ;  /* 0x001de01201007387 */ /* 0x0001e40000100800 */
[----:B0-----:R-:W-:-:S05]  /*9dc0*/  IADD3 R18, P6, R4, R2, RZ ;  /* 0x0000000204127210 */ /* 0x001fca0007fde0ff */
[----:B------:R0:W-:Y:S01]  /*9dd0*/  STL [R1+0x1de4], R18 ;  /* 0x001de41201007387 */ /* 0x0001e20000100800 */
[----:B------:R-:W-:-:S03]  /*9de0*/  LEA.HI.X.SX32 R16, R16, R3, 0x1, P3 ;  /* 0x0000000310107211 */ /* 0x000fc600018f0eff */
[----:B0-----:R-:W2:Y:S04]  /*9df0*/  LDL.LU R18, [R1+0x2464] ;  /* 0x0024640001127983 */ /* 0x001ea80000300800 */
[----:B------:R0:W-:Y:S02]  /*9e00*/  STL [R1+0x1dd8], R17 ;  /* 0x001dd81101007387 */ /* 0x0001e40000100800 */
[----:B0-----:R-:W-:-:S05]  /*9e10*/  IADD3 R17, P5, R5, R2, RZ ;  /* 0x0000000205117210 */ /* 0x001fca0007fbe0ff */
[----:B------:R0:W-:Y:S01]  /*9e20*/  STL [R1+0x1ddc], R17 ;  /* 0x001ddc1101007387 */ /* 0x0001e20000100800 */
[----:B------:R-:W-:-:S03]  /*9e30*/  LEA.HI.X.SX32 R15, R15, R3, 0x1, P2 ;  /* 0x000000030f0f7211 */ /* 0x000fc600010f0eff */
[----:B0-----:R-:W3:Y:S04]  /*9e40*/  LDL.LU R17, [R1+0x2460] ;  /* 0x0024600001117983 */ /* 0x001ee80000300800 */
[----:B------:R0:W-:Y:S02]  /*9e50*/  STL [R1+0x1dd0], R16 ;  /* 0x001dd01001007387 */ /* 0x0001e40000100800 */
[----:B0-----:R-:W-:-:S05]  /*9e60*/  IADD3 R16, P3, R6, R2, RZ ;  /* 0x0000000206107210 */ /* 0x001fca0007f7e0ff */
[----:B------:R0:W-:Y:S01]  /*9e70*/  STL [R1+0x1dd4], R16 ;  /* 0x001dd41001007387 */ /* 0x0001e20000100800 */
[----:B------:R-:W-:-:S03]  /*9e80*/  LEA.HI.X.SX32 R14, R14, R3, 0x1, P1 ;  /* 0x000000030e0e7211 */ /* 0x000fc600008f0eff */
[----:B0-----:R-:W5:Y:S04]  /*9e90*/  LDL.LU R16, [R1+0x245c] ;  /* 0x00245c0001107983 */ /* 0x001f680000300800 */
[----:B------:R0:W-:Y:S02]  /*9ea0*/  STL [R1+0x1dc8], R15 ;  /* 0x001dc80f01007387 */ /* 0x0001e40000100800 */
[----:B0-----:R-:W-:-:S05]  /*9eb0*/  IADD3 R15, P2, R7, R2, RZ ;  /* 0x00000002070f7210 */ /* 0x001fca0007f5e0ff */
[----:B------:R0:W-:Y:S01]  /*9ec0*/  STL [R1+0x1dcc], R15 ;  /* 0x001dcc0f01007387 */ /* 0x0001e20000100800 */
[----:B------:R-:W-:-:S03]  /*9ed0*/  LEA.HI.X.SX32 R13, R13, R3, 0x1, P0 ;  /* 0x000000030d0d7211 */ /* 0x000fc600000f0eff */
[----:B0-----:R-:W2:Y:S04]  /*9ee0*/  LDL.LU R15, [R1+0x2458] ;  /* 0x00245800010f7983 */ /* 0x001ea80000300800 */
[----:B------:R4:W-:Y:S02]  /*9ef0*/  STL [R1+0x1dc0], R14 ;  /* 0x001dc00e01007387 */ /* 0x0009e40000100800 */
[----:B----4-:R-:W-:-:S05]  /*9f00*/  IADD3 R14, P1, R8, R2, RZ ;  /* 0x00000002080e7210 */ /* 0x010fca0007f3e0ff */
[----:B------:R0:W-:Y:S01]  /*9f10*/  STL [R1+0x1dc4], R14 ;  /* 0x001dc40e01007387 */ /* 0x0001e20000100800 */
[----:B------:R-:W-:-:S03]  /*9f20*/  LEA.HI.X.SX32 R12, R12, R3, 0x1, P4 ;  /* 0x000000030c0c7211 */ /* 0x000fc600020f0eff */
[----:B0-----:R-:W4:Y:S04]  /*9f30*/  LDL.LU R14, [R1+0x2454] ;  /* 0x00245400010e7983 */ /* 0x001f280000300800 */
[----:B------:R0:W-:Y:S02]  /*9f40*/  STL [R1+0x1db8], R13 ;  /* 0x001db80d01007387 */ /* 0x0001e40000100800 */
[----:B0-----:R-:W-:-:S05]  /*9f50*/  IADD3 R13, P0, R9, R2, RZ ;  /* 0x00000002090d7210 */ /* 0x001fca0007f1e0ff */
[----:B------:R0:W-:Y:S01]  /*9f60*/  STL [R1+0x1dbc], R13 ;  /* 0x001dbc0d01007387 */ /* 0x0001e20000100800 */
[----:B------:R-:W-:-:S03]  /*9f70*/  LEA.HI.X.SX32 R4, R4, R3, 0x1, P6 ;  /* 0x0000000304047211 */ /* 0x000fc600030f0eff */
[----:B0-----:R-:W3:Y:S04]  /*9f80*/  LDL.LU R13, [R1+0x2450] ;  /* 0x00245000010d7983 */ /* 0x001ee80000300800 */
[----:B------:R0:W-:Y:S02]  /*9f90*/  STL [R1+0x1db0], R12 ;  /* 0x001db00c01007387 */ /* 0x0001e40000100800 */
[----:B0-----:R-:W-:-:S05]  /*9fa0*/  IADD3 R12, P4, R10, R2, RZ ;  /* 0x000000020a0c7210 */ /* 0x001fca0007f9e0ff */
[----:B------:R0:W-:Y:S04]  /*9fb0*/  STL [R1+0x1db4], R12 ;  /* 0x001db40c01007387 */ /* 0x0001e80000100800 */
[----:B0-----:R-:W5:Y:S04]  /*9fc0*/  LDL.LU R12, [R1+0x244c] ;  /* 0x00244c00010c7983 */ /* 0x001f680000300800 */
[----:B------:R0:W-:Y:S02]  /*9fd0*/  STL [R1+0x1da8], R4 ;  /* 0x001da80401007387 */ /* 0x0001e40000100800 */
[----:B0-----:R-:W-:-:S05]  /*9fe0*/  IADD3 R4, P6, R11, R2, RZ ;  /* 0x000000020b047210 */ /* 0x001fca0007fde0ff */
[----:B------:R0:W-:Y:S04]  /*9ff0*/  STL [R1+0x1dac], R4 ;  /* 0x001dac0401007387 */ /* 0x0001e80000100800 */
[----:B0-----:R-:W2:Y:S01]  /*a000*/  LDL.LU R4, [R1+0x2448] ;  /* 0x0024480001047983 */ /* 0x001ea20000300800 */
[----:B------:R-:W-:-:S05]  /*a010*/  LEA.HI.X.SX32 R5, R5, R3, 0x1, P5 ;  /* 0x0000000305057211 */ /* 0x000fca00028f0eff */
[----:B------:R2:W-:Y:S02]  /*a020*/  STL [R1+0x1da0], R5 ;  /* 0x001da00501007387 */ /* 0x0005e40000100800 */
[----:B--2---:R-:W-:-:S05]  /*a030*/  IADD3 R5, P5, R4, R2, RZ ;  /* 0x0000000204057210 */ /* 0x004fca0007fbe0ff */
        /* <DEDUP_REMOVED lines=32> */
[-C--:B------:R-:W-:Y:S02]  /*a240*/  LEA.HI.X.SX32 R4, R4, R3.reuse, 0x1, P5 ;  /* 0x0000000304047211 */ /* 0x080fe400028f0eff */
[----:B------:R-:W-:-:S03]  /*a250*/  LEA.HI.X.SX32 R5, R5, R3, 0x1, P3 ;  /* 0x0000000305057211 */ /* 0x000fc600018f0eff */
[----:B------:R2:W-:Y:S01]  /*a260*/  STL [R1+0x1d68], R4 ;  /* 0x001d680401007387 */ /* 0x0005e20000100800 */
[----:B------:R-:W-:Y:S01]  /*a270*/  IMAD R22, R22, UR6, RZ ;  /* 0x0000000616167c24 */ /* 0x000fe2000f8e02ff */
[----:B--2---:R-:W-:-:S05]  /*a280*/  IADD3 R4, P5, R11, R2, RZ ;  /* 0x000000020b047210 */ /* 0x004fca0007fbe0ff */
[----:B------:R5:W-:Y:S04]  /*a290*/  STL [R1+0x1d6c], R4 ;  /* 0x001d6c0401007387 */ /* 0x000be80000100800 */
[----:B------:R0:W-:Y:S01]  /*a2a0*/  STL [R1+0x1d60], R5 ;  /* 0x001d600501007387 */ /* 0x0001e20000100800 */
[-C--:B-----5:R-:W-:Y:S02]  /*a2b0*/  IADD3 R4, P3, R12, R2.reuse, RZ ;  /* 0x000000020c047210 */ /* 0x0a0fe40007f7e0ff */
[-C--:B0-----:R-:W-:Y:S02]  /*a2c0*/  LEA.HI.X.SX32 R5, R6, R3.reuse, 0x1, P2 ;  /* 0x0000000306057211 */ /* 0x081fe400010f0eff */
[----:B---3--:R-:W-:Y:S01]  /*a2d0*/  IADD3 R6, P2, R13, R2, RZ ;  /* 0x000000020d067210 */ /* 0x008fe20007f5e0ff */
[----:B------:R0:W-:Y:S04]  /*a2e0*/  STL [R1+0x1d64], R4 ;  /* 0x001d640401007387 */ /* 0x0001e80000100800 */
[----:B------:R4:W-:Y:S04]  /*a2f0*/  STL [R1+0x1d58], R5 ;  /* 0x001d580501007387 */ /* 0x0009e80000100800 */
[----:B------:R1:W-:Y:S01]  /*a300*/  STL [R1+0x1d5c], R6 ;  /* 0x001d5c0601007387 */ /* 0x0003e20000100800 */
[----:B0-----:R-:W-:-:S02]  /*a310*/  LEA.HI.X.SX32 R4, R7, R3, 0x1, P1 ;  /* 0x0000000307047211 */ /* 0x001fc400008f0eff */
[----:B----4-:R-:W-:-:S03]  /*a320*/  IADD3 R5, P1, R14, R2, RZ ;  /* 0x000000020e057210 */ /* 0x010fc60007f3e0ff */
[----:B------:R0:W-:Y:S01]  /*a330*/  STL [R1+0x1d50], R4 ;  /* 0x001d500401007387 */ /* 0x0001e20000100800 */
[----:B-1----:R-:W-:-:S03]  /*a340*/  LEA.HI.X.SX32 R6, R8, R3, 0x1, P0 ;  /* 0x0000000308067211 */ /* 0x002fc600000f0eff */
[----:B------:R1:W-:Y:S04]  /*a350*/  STL [R1+0x1d54], R5 ;  /* 0x001d540501007387 */ /* 0x0003e80000100800 */
[----:B------:R2:W-:Y:S01]  /*a360*/  STL [R1+0x1d48], R6 ;  /* 0x001d480601007387 */ /* 0x0005e20000100800 */
[----:B0-----:R-:W-:Y:S02]  /*a370*/  IADD3 R4, P0, R15, R2, RZ ;  /* 0x000000020f047210 */ /* 0x001fe40007f1e0ff */
[----:B-1----:R-:W-:-:S03]  /*a380*/  LEA.HI.X.SX32 R5, R9, R3, 0x1, P4 ;  /* 0x0000000309057211 */ /* 0x002fc600020f0eff */
[----:B------:R0:W-:Y:S01]  /*a390*/  STL [R1+0x1d4c], R4 ;  /* 0x001d4c0401007387 */ /* 0x0001e20000100800 */
[----:B--2---:R-:W-:-:S03]  /*a3a0*/  IADD3 R6, P4, R16, R2, RZ ;  /* 0x0000000210067210 */ /* 0x004fc60007f9e0ff */
[----:B------:R1:W-:Y:S04]  /*a3b0*/  STL [R1+0x1d40], R5 ;  /* 0x001d400501007387 */ /* 0x0003e80000100800 */
[----:B------:R2:W-:Y:S01]  /*a3c0*/  STL [R1+0x1d44], R6 ;  /* 0x001d440601007387 */ /* 0x0005e20000100800 */
[----:B0-----:R-:W-:Y:S02]  /*a3d0*/  LEA.HI.X.SX32 R4, R10, R3, 0x1, P6 ;  /* 0x000000030a047211 */ /* 0x001fe400030f0eff */
[----:B-1----:R-:W-:-:S03]  /*a3e0*/  IADD3 R5, P6, R17, R2, RZ ;  /* 0x0000000211057210 */ /* 0x002fc60007fde0ff */
[----:B------:R0:W-:Y:S01]  /*a3f0*/  STL [R1+0x1d38], R4 ;  /* 0x001d380401007387 */ /* 0x0001e20000100800 */
[----:B--2---:R-:W-:-:S03]  /*a400*/  LEA.HI.X.SX32 R6, R11, R3, 0x1, P5 ;  /* 0x000000030b067211 */ /* 0x004fc600028f0eff */
[----:B------:R1:W-:Y:S04]  /*a410*/  STL [R1+0x1d3c], R5 ;  /* 0x001d3c0501007387 */ /* 0x0003e80000100800 */
[----:B------:R2:W-:Y:S01]  /*a420*/  STL [R1+0x1d30], R6 ;  /* 0x001d300601007387 */ /* 0x0005e20000100800 */
[----:B0-----:R-:W-:Y:S02]  /*a430*/  IADD3 R4, P5, R18, R2, RZ ;  /* 0x0000000212047210 */ /* 0x001fe40007fbe0ff */
[-C--:B-1----:R-:W-:Y:S02]  /*a440*/  LEA.HI.X.SX32 R5, R12, R3.reuse, 0x1, P3 ;  /* 0x000000030c057211 */ /* 0x082fe400018f0eff */
[----:B------:R-:W3:Y:S01]  /*a450*/  LDL.LU R12, [R1+0x20] ;  /* 0x00002000010c7983 */ /* 0x000ee20000300800 */
[----:B--2---:R-:W-:-:S03]  /*a460*/  LEA.HI.X.SX32 R6, R13, R3, 0x1, P2 ;  /* 0x000000030d067211 */ /* 0x004fc600010f0eff */
[----:B------:R0:W-:Y:S04]  /*a470*/  STL [R1+0x1d34], R4 ;  /* 0x001d340401007387 */ /* 0x0001e80000100800 */
[----:B------:R1:W-:Y:S01]  /*a480*/  STL [R1+0x1d28], R5 ;  /* 0x001d280501007387 */ /* 0x0003e20000100800 */
[-C--:B0-----:R-:W-:Y:S02]  /*a490*/  IADD3 R4, P3, R19, R2.reuse, RZ ;  /* 0x0000000213047210 */ /* 0x081fe40007f7e0ff */
[----:B-1----:R-:W-:-:S03]  /*a4a0*/  IADD3 R5, P2, R20, R2, RZ ;  /* 0x0000000214057210 */ /* 0x002fc60007f5e0ff */
[----:B------:R0:W-:Y:S04]  /*a4b0*/  STL [R1+0x1d2c], R4 ;  /* 0x001d2c0401007387 */ /* 0x0001e80000100800 */
[----:B------:R1:W-:Y:S04]  /*a4c0*/  STL [R1+0x1d20], R6 ;  /* 0x001d200601007387 */ /* 0x0003e80000100800 */
[----:B------:R-:W2:Y:S01]  /*a4d0*/  LDL.LU R11, [R1+0x28] ;  /* 0x00002800010b7983 */ /* 0x000ea20000300800 */
[-C--:B0-----:R-:W-:Y:S02]  /*a4e0*/  LEA.HI.X.SX32 R4, R14, R3.reuse, 0x1, P1 ;  /* 0x000000030e047211 */ /* 0x081fe400008f0eff */
[-C--:B-1----:R-:W-:Y:S01]  /*a4f0*/  IADD3 R6, P1, R21, R2.reuse, RZ ;  /* 0x0000000215067210 */ /* 0x082fe20007f3e0ff */
[----:B------:R0:W-:Y:S04]  /*a500*/  STL [R1+0x1d24], R5 ;  /* 0x001d240501007387 */ /* 0x0001e80000100800 */
[----:B------:R1:W-:Y:S04]  /*a510*/  STL [R1+0x1d18], R4 ;  /* 0x001d180401007387 */ /* 0x0003e80000100800 */
[----:B------:R4:W-:Y:S04]  /*a520*/  STL [R1+0x1d1c], R6 ;  /* 0x001d1c0601007387 */ /* 0x0009e80000100800 */
[----:B------:R-:W5:Y:S01]  /*a530*/  LDL.LU R10, [R1+0x30] ;  /* 0x00003000010a7983 */ /* 0x000f620000300800 */
[----:B0-----:R-:W-:Y:S01]  /*a540*/  LEA.HI.X.SX32 R5, R15, R3, 0x1, P0 ;  /* 0x000000030f057211 */ /* 0x001fe200000f0eff */
[----:B------:R-:W-:Y:S01]  /*a550*/  IMAD R23, R23, UR6, RZ ;  /* 0x0000000617177c24 */ /* 0x000fe2000f8e02ff */
[----:B-1----:R-:W-:-:S03]  /*a560*/  IADD3 R4, P0, R22, R2, RZ ;  /* 0x0000000216047210 */ /* 0x002fc60007f1e0ff */
[----:B------:R0:W-:Y:S01]  /*a570*/  STL [R1+0x1d10], R5 ;  /* 0x001d100501007387 */ /* 0x0001e20000100800 */
[-C--:B----4-:R-:W-:Y:S01]  /*a580*/  LEA.HI.X.SX32 R6, R16, R3.reuse, 0x1, P4 ;  /* 0x0000000310067211 */ /* 0x090fe200020f0eff */
[----:B------:R-:W-:Y:S02]  /*a590*/  IMAD R24, R24, UR6, RZ ;  /* 0x0000000618187c24 */ /* 0x000fe4000f8e02ff */
[----:B------:R1:W-:Y:S04]  /*a5a0*/  STL [R1+0x1d14], R4 ;  /* 0x001d140401007387 */ /* 0x0003e80000100800 */
[----:B------:R-:W-:Y:S01]  /*a5b0*/  STL [R1+0x1d08], R6 ;  /* 0x001d080601007387 */ /* 0x000fe20000100800 */
[----:B0-----:R-:W-:-:S03]  /*a5c0*/  LEA.HI.X.SX32 R5, R17, R3, 0x1, P6 ;  /* 0x0000000311057211 */ /* 0x001fc600030f0eff */
[----:B------:R-:W4:Y:S01]  /*a5d0*/  LDL R9, [R1+0x38] ;  /* 0x0000380001097983 */ /* 0x000f220000100800 */
[----:B-1----:R-:W-:Y:S01]  /*a5e0*/  IADD3 R4, P4, R23, R2, RZ ;  /* 0x0000000217047210 */ /* 0x002fe20007f9e0ff */
[----:B------:R-:W-:-:S04]  /*a5f0*/  IMAD R25, R25, UR6, RZ ;  /* 0x0000000619197c24 */ /* 0x000fc8000f8e02ff */
[----:B------:R0:W-:Y:S04]  /*a600*/  STL [R1+0x1d0c], R4 ;  /* 0x001d0c0401007387 */ /* 0x0001e80000100800 */
[----:B------:R1:W-:Y:S01]  /*a610*/  STL [R1+0x1d00], R5 ;  /* 0x001d000501007387 */ /* 0x0003e20000100800 */
[----:B------:R-:W-:-:S03]  /*a620*/  IMAD R26, R26, UR6, RZ ;  /* 0x000000061a1a7c24 */ /* 0x000fc6000f8e02ff */
[----:B------:R-:W4:Y:S01]  /*a630*/  LDL R8, [R1+0x40] ;  /* 0x0000400001087983 */ /* 0x000f220000100800 */
[----:B0-----:R-:W-:Y:S02]  /*a640*/  IADD3 R4, P6, R24, R2, RZ ;  /* 0x0000000218047210 */ /* 0x001fe40007fde0ff */
[----:B-1----:R-:W-:-:S03]  /*a650*/  LEA.HI.X.SX32 R5, R18, R3, 0x1, P5 ;  /* 0x0000000312057211 */ /* 0x002fc600028f0eff */
[----:B------:R0:W-:Y:S01]  /*a660*/  STL [R1+0x1d04], R4 ;  /* 0x001d040401007387 */ /* 0x0001e20000100800 */
[----:B------:R-:W-:Y:S01]  /*a670*/  LEA.HI.X.SX32 R13, R19, R3, 0x1, P3 ;  /* 0x00000003130d7211 */ /* 0x000fe200018f0eff */
[----:B------:R-:W-:Y:S02]  /*a680*/  IMAD R27, R27, UR6, RZ ;  /* 0x000000061b1b7c24 */ /* 0x000fe4000f8e02ff */
[----:B------:R-:W4:Y:S01]  /*a690*/  LDL R7, [R1+0x48] ;  /* 0x0000480001077983 */ /* 0x000f220000100800 */
[----:B0-----:R-:W-:-:S03]  /*a6a0*/  IADD3 R4, P5, R25, R2, RZ ;  /* 0x0000000219047210 */ /* 0x001fc60007fbe0ff */
[----:B------:R0:W-:Y:S04]  /*a6b0*/  STL [R1+0x1cf8], R5 ;  /* 0x001cf80501007387 */ /* 0x0001e80000100800 */
[----:B------:R-:W4:Y:S01]  /*a6c0*/  LDL R6, [R1+0x50] ;  /* 0x0000500001067983 */ /* 0x000f220000100800 */
[----:B------:R-:W-:-:S03]  /*a6d0*/  LEA.HI.X.SX32 R14, R20, R3, 0x1, P2 ;  /* 0x00000003140e7211 */ /* 0x000fc600010f0eff */
[----:B------:R1:W-:Y:S01]  /*a6e0*/  STL [R1+0x1cfc], R4 ;  /* 0x001cfc0401007387 */ /* 0x0003e20000100800 */
[----:B------:R-:W-:-:S03]  /*a6f0*/  IMAD R28, R28, UR6, RZ ;  /* 0x000000061c1c7c24 */ /* 0x000fc6000f8e02ff */
[----:B0-----:R-:W4:Y:S04]  /*a700*/  LDL.LU R5, [R1+0x5c] ;  /* 0x00005c0001057983 */ /* 0x001f280000300800 */
[----:B------:R0:W-:Y:S01]  /*a710*/  STL [R1+0x1cf0], R13 ;  /* 0x001cf00d01007387 */ /* 0x0001e20000100800 */
[----:B-1----:R-:W-:Y:S01]  /*a720*/  IADD3 R4, P3, R26, R2, RZ ;  /* 0x000000021a047210 */ /* 0x002fe20007f7e0ff */
[----:B------:R-:W-:Y:S01]  /*a730*/  IMAD R29, R29, UR6, RZ ;  /* 0x000000061d1d7c24 */ /* 0x000fe2000f8e02ff */
[----:B------:R-:W-:-:S03]  /*a740*/  LEA.HI.X.SX32 R15, R21, R3, 0x1, P1 ;  /* 0x00000003150f7211 */ /* 0x000fc600008f0eff */
[----:B------:R1:W-:Y:S01]  /*a750*/  STL [R1+0x1cf4], R4 ;  /* 0x001cf40401007387 */ /* 0x0003e20000100800 */
[----:B0-----:R-:W-:-:S03]  /*a760*/  IADD3 R13, P2, R27, R2, RZ ;  /* 0x000000021b0d7210 */ /* 0x001fc60007f5e0ff */
[----:B-1----:R-:W4:Y:S04]  /*a770*/  LDL.LU R4, [R1+0x68] ;  /* 0x0000680001047983 */ /* 0x002f280000300800 */
[----:B------:R0:W-:Y:S04]  /*a780*/  STL [R1+0x1ce8], R14 ;  /* 0x001ce80e01007387 */ /* 0x0001e80000100800 */
[----:B------:R1:W-:Y:S04]  /*a790*/  STL [R1+0x1cec], R13 ;  /* 0x001cec0d01007387 */ /* 0x0003e80000100800 */
[----:B------:R1:W-:Y:S01]  /*a7a0*/  STL [R1+0x1ce0], R15 ;  /* 0x001ce00f01007387 */ /* 0x0003e20000100800 */
[----:B0-----:R-:W-:-:S02]  /*a7b0*/  LEA.HI.X.SX32 R14, R22, R3, 0x1, P0 ;  /* 0x00000003160e7211 */ /* 0x001fc400000f0eff */
[-C--:B-1----:R-:W-:Y:S02]  /*a7c0*/  IADD3 R13, P1, R28, R2.reuse, RZ ;  /* 0x000000021c0d7210 */ /* 0x082fe40007f3e0ff */
[----:B------:R-:W-:-:S03]  /*a7d0*/  IADD3 R15, P0, R29, R2, RZ ;  /* 0x000000021d0f7210 */ /* 0x000fc60007f1e0ff */
[----:B------:R0:W-:Y:S04]  /*a7e0*/  STL [R1+0x1ce4], R13 ;  /* 0x001ce40d01007387 */ /* 0x0001e80000100800 */
[----:B------:R-:W-:Y:S01]  /*a7f0*/  STL [R1+0x1cd8], R14 ;  /* 0x001cd80e01007387 */ /* 0x000fe20000100800 */
[----:B0-----:R-:W-:-:S03]  /*a800*/  LEA.HI.X.SX32 R13, R23, R3, 0x1, P4 ;  /* 0x00000003170d7211 */ /* 0x001fc600020f0eff */
[----:B------:R-:W-:Y:S04]  /*a810*/  STL [R1+0x1cdc], R15 ;  /* 0x001cdc0f01007387 */ /* 0x000fe80000100800 */
[----:B------:R-:W4:Y:S04]  /*a820*/  LDL.LU R23, [R1+0x78] ;  /* 0x0000780001177983 */ /* 0x000f280000300800 */
[----:B------:R0:W-:Y:S02]  /*a830*/  STL [R1+0x1cd0], R13 ;  /* 0x001cd00d01007387 */ /* 0x0001e40000100800 */
[----:B0-----:R-:W-:-:S02]  /*a840*/  LEA.HI.X.SX32 R13, R24, R3, 0x1, P6 ;  /* 0x00000003180d7211 */ /* 0x001fc400030f0eff */
[----:B---3--:R-:W-:-:S05]  /*a850*/  IADD3 R14, P4, R12, R2, RZ ;  /* 0x000000020c0e7210 */ /* 0x008fca0007f9e0ff */
[----:B------:R2:W-:Y:S04]  /*a860*/  STL [R1+0x1cd4], R14 ;  /* 0x001cd40e01007387 */ /* 0x0005e80000100800 */
[----:B------:R-:W3:Y:S04]  /*a870*/  LDL.LU R24, [R1+0x70] ;  /* 0x0000700001187983 */ /* 0x000ee80000300800 */
[----:B------:R-:W3:Y:S04]  /*a880*/  LDL.LU R22, [R1+0x84] ;  /* 0x0000840001167983 */ /* 0x000ee80000300800 */
[----:B------:R0:W-:Y:S04]  /*a890*/  STL [R1+0x1cc8], R13 ;  /* 0x001cc80d01007387 */ /* 0x0001e80000100800 */
[----:B------:R-:W3:Y:S01]  /*a8a0*/  LDL.LU R21, [R1+0x98] ;  /* 0x0000980001157983 */ /* 0x000ee20000300800 */
[----:B--2---:R-:W-:-:S02]  /*a8b0*/  IADD3 R14, P6, R11, R2, RZ ;  /* 0x000000020b0e7210 */ /* 0x004fc40007fde0ff */
[----:B0-----:R-:W-:-:S03]  /*a8c0*/  LEA.HI.X.SX32 R13, R25, R3, 0x1, P5 ;  /* 0x00000003190d7211 */ /* 0x001fc600028f0eff */
[----:B------:R5:W-:Y:S04]  /*a8d0*/  STL [R1+0x1ccc], R14 ;  /* 0x001ccc0e01007387 */ /* 0x000be80000100800 */
[----:B------:R-:W2:Y:S04]  /*a8e0*/  LDL.LU R20, [R1+0x94] ;  /* 0x0000940001147983 */ /* 0x000ea80000300800 */
[----:B------:R0:W-:Y:S04]  /*a8f0*/  STL [R1+0x1cc0], R13 ;  /* 0x001cc00d01007387 */ /* 0x0001e80000100800 */
[----:B------:R-:W2:Y:S01]  /*a900*/  LDL.LU R19, [R1+0x90] ;  /* 0x0000900001137983 */ /* 0x000ea20000300800 */
[----:B-----5:R-:W-:-:S05]  /*a910*/  IADD3 R14, P5, R10, R2, RZ ;  /* 0x000000020a0e7210 */ /* 0x020fca0007fbe0ff */
[----:B------:R4:W-:Y:S04]  /*a920*/  STL [R1+0x1cc4], R14 ;  /* 0x001cc40e01007387 */ /* 0x0009e80000100800 */
[----:B------:R-:W5:Y:S01]  /*a930*/  LDL.LU R18, [R1+0x8c] ;  /* 0x00008c0001127983 */ /* 0x000f620000300800 */
[----:B0-----:R-:W-:-:S05]  /*a940*/  LEA.HI.X.SX32 R13, R26, R3, 0x1, P3 ;  /* 0x000000031a0d7211 */ /* 0x001fca00018f0eff */
[----:B------:R0:W-:Y:S01]  /*a950*/  STL [R1+0x1cb8], R13 ;  /* 0x001cb80d01007387 */ /* 0x0001e20000100800 */
[----:B----4-:R-:W-:Y:S02]  /*a960*/  IADD3 R14, P3, R9, R2, RZ ;  /* 0x00000002090e7210 */ /* 0x010fe40007f7e0ff */
[----:B0-----:R-:W-:-:S03]  /*a970*/  LEA.HI.X.SX32 R13, R27, R3, 0x1, P2 ;  /* 0x000000031b0d7211 */ /* 0x001fc600010f0eff */
[----:B------:R0:W-:Y:S04]  /*a980*/  STL [R1+0x1cbc], R14 ;  /* 0x001cbc0e01007387 */ /* 0x0001e80000100800 */
[----:B------:R1:W-:Y:S01]  /*a990*/  STL [R1+0x1cb0], R13 ;  /* 0x001cb00d01007387 */ /* 0x0003e20000100800 */
[----:B------:R-:W-:Y:S02]  /*a9a0*/  IADD3 R15, P2, R8, R2, RZ ;  /* 0x00000002080f7210 */ /* 0x000fe40007f5e0ff */
[----:B0-----:R-:W-:-:S03]  /*a9b0*/  LEA.HI.X.SX32 R14, R28, R3, 0x1, P1 ;  /* 0x000000031c0e7211 */ /* 0x001fc600008f0eff */
[----:B------:R0:W-:Y:S01]  /*a9c0*/  STL [R1+0x1cb4], R15 ;  /* 0x001cb40f01007387 */ /* 0x0001e20000100800 */
[----:B-1----:R-:W-:-:S03]  /*a9d0*/  IADD3 R13, P1, R7, R2, RZ ;  /* 0x00000002070d7210 */ /* 0x002fc60007f3e0ff */
[----:B------:R1:W-:Y:S01]  /*a9e0*/  STL [R1+0x1ca8], R14 ;  /* 0x001ca80e01007387 */ /* 0x0003e20000100800 */
[----:B0-----:R-:W-:-:S03]  /*a9f0*/  LEA.HI.X.SX32 R15, R29, R3, 0x1, P0 ;  /* 0x000000031d0f7211 */ /* 0x001fc600000f0eff */
[----:B------:R0:W-:Y:S01]  /*aa00*/  STL [R1+0x1cac], R13 ;  /* 0x001cac0d01007387 */ /* 0x0001e20000100800 */
[-C--:B------:R-:W-:Y:S02]  /*aa10*/  LEA.HI.X.SX32 R11, R11, R3.reuse, 0x1, P6 ;  /* 0x000000030b0b7211 */ /* 0x080fe400030f0eff */
[----:B-1----:R-:W-:Y:S01]  /*aa20*/  IADD3 R14, P0, R6, R2, RZ ;  /* 0x00000002060e7210 */ /* 0x002fe20007f1e0ff */
[----:B------:R-:W-:Y:S01]  /*aa30*/  STL [R1+0x1c24], R15 ;  /* 0x001c240f01007387 */ /* 0x000fe20000100800 */
[----:B0-----:R-:W-:-:S03]  /*aa40*/  LEA.HI.X.SX32 R13, R12, R3, 0x1, P4 ;  /* 0x000000030c0d7211 */ /* 0x001fc600020f0eff */
[----:B------:R-:W-:Y:S01]  /*aa50*/  STL [R1+0x1c44], R14 ;  /* 0x001c440e01007387 */ /* 0x000fe20000100800 */
[----:B------:R-:W-:-:S03]  /*aa60*/  IADD3 R12, P4, R5, R2, RZ ;  /* 0x00000002050c7210 */ /* 0x000fc60007f9e0ff */
[----:B------:R-:W4:Y:S04]  /*aa70*/  LDL.LU R17, [R1+0x88] ;  /* 0x0000880001117983 */ /* 0x000f280000300800 */
[----:B------:R-:W-:Y:S04]  /*aa80*/  STL [R1+0x1c28], R13 ;  /* 0x001c280d01007387 */ /* 0x000fe80000100800 */
[----:B------:R0:W-:Y:S04]  /*aa90*/  STL [R1+0x1c4c], R12 ;  /* 0x001c4c0c01007387 */ /* 0x0001e80000100800 */
[----:B------:R-:W4:Y:S04]  /*aaa0*/  LDL.LU R16, [R1+0x80] ;  /* 0x0000800001107983 */ /* 0x000f280000300800 */
[----:B------:R1:W-:Y:S01]  /*aab0*/  STL [R1+0x1c2c], R11 ;  /* 0x001c2c0b01007387 */ /* 0x0003e20000100800 */
[----:B0-----:R-:W-:-:S03]  /*aac0*/  IADD3 R12, P6, R4, R2, RZ ;  /* 0x00000002040c7210 */ /* 0x001fc60007fde0ff */
[----:B------:R-:W4:Y:S01]  /*aad0*/  LDL.LU R15, [R1+0x7c] ;  /* 0x00007c00010f7983 */ /* 0x000f220000300800 */
[-C--:B------:R-:W-:Y:S02]  /*aae0*/  LEA.HI.X.SX32 R9, R9, R3.reuse, 0x1, P3 ;  /* 0x0000000309097211 */ /* 0x080fe400018f0eff */
[-C--:B-1----:R-:W-:Y:S01]  /*aaf0*/  LEA.HI.X.SX32 R11, R10, R3.reuse, 0x1, P5 ;  /* 0x000000030a0b7211 */ /* 0x082fe200028f0eff */
[----:B------:R-:W-:Y:S04]  /*ab00*/  STL [R1+0x1c54], R12 ;  /* 0x001c540c01007387 */ /* 0x000fe80000100800 */
[----:B------:R-:W4:Y:S04]  /*ab10*/  LDL.LU R14, [R1+0x74] ;  /* 0x00007400010e7983 */ /* 0x000f280000300800 */
[----:B------:R0:W-:Y:S04]  /*ab20*/  STL [R1+0x1c30], R11 ;  /* 0x001c300b01007387 */ /* 0x0001e80000100800 */
[----:B------:R-:W4:Y:S01]  /*ab30*/  LDL.LU R13, [R1+0x6c] ;  /* 0x00006c00010d7983 */ /* 0x000f220000300800 */
[----:B------:R-:W-:-:S02]  /*ab40*/  LEA.HI.X.SX32 R6, R6, R3, 0x1, P0 ;  /* 0x0000000306067211 */ /* 0x000fc400000f0eff */
[-C--:B0-----:R-:W-:Y:S02]  /*ab50*/  IADD3 R11, P3, R23, R2.reuse, RZ ;  /* 0x00000002170b7210 */ /* 0x081fe40007f7e0ff */
[----:B---3--:R-:W-:-:S05]  /*ab60*/  IADD3 R10, P5, R24, R2, RZ ;  /* 0x00000002180a7210 */ /* 0x008fca0007fbe0ff */
[----:B------:R0:W-:Y:S04]  /*ab70*/  STL [R1+0x1c5c], R10 ;  /* 0x001c5c0a01007387 */ /* 0x0001e80000100800 */
[----:B------:R-:W3:Y:S04]  /*ab80*/  LDL.LU R12, [R1+0x64] ;  /* 0x00006400010c7983 */ /* 0x000ee80000300800 */
[----:B------:R1:W-:Y:S01]  /*ab90*/  STL [R1+0x1c34], R9 ;  /* 0x001c340901007387 */ /* 0x0003e20000100800 */
[-C--:B0-----:R-:W-:Y:S02]  /*aba0*/  LEA.HI.X.SX32 R10, R8, R3.reuse, 0x1, P2 ;  /* 0x00000003080a7211 */ /* 0x081fe400010f0eff */
[----:B------:R-:W-:Y:S01]  /*abb0*/  LEA.HI.X.SX32 R8, R7, R3, 0x1, P1 ;  /* 0x0000000307087211 */ /* 0x000fe200008f0eff */
[----:B------:R-:W-:Y:S01]  /*abc0*/  STL [R1+0x1c64], R11 ;  /* 0x001c640b01007387 */ /* 0x000fe20000100800 */
[----:B------:R-:W-:-:S02]  /*abd0*/  IADD3 R7, P1, R21, R2, RZ ;  /* 0x0000000215077210 */ /* 0x000fc40007f3e0ff */
[-C--:B-1----:R-:W-:Y:S01]  /*abe0*/  IADD3 R9, P2, R22, R2.reuse, RZ ;  /* 0x0000000216097210 */ /* 0x082fe20007f5e0ff */
[----:B------:R-:W-:Y:S04]  /*abf0*/  STL [R1+0x1c38], R10 ;  /* 0x001c380a01007387 */ /* 0x000fe80000100800 */
[----:B------:R-:W-:Y:S04]  /*ac00*/  STL [R1+0x1c6c], R9 ;  /* 0x001c6c0901007387 */ /* 0x000fe80000100800 */
[----:B------:R2:W-:Y:S04]  /*ac10*/  STL [R1+0x1c3c], R8 ;  /* 0x001c3c0801007387 */ /* 0x0005e80000100800 */
[----:B------:R0:W-:Y:S04]  /*ac20*/  STL [R1+0x1c74], R7 ;  /* 0x001c740701007387 */ /* 0x0001e80000100800 */
[----:B------:R1:W-:Y:S01]  /*ac30*/  STL [R1+0x1c40], R6 ;  /* 0x001c400601007387 */ /* 0x0003e20000100800 */
[----:B--2---:R-:W-:-:S02]  /*ac40*/  IADD3 R8, P0, R20, R2, RZ ;  /* 0x0000000214087210 */ /* 0x004fc40007f1e0ff */
[----:B0-----:R-:W-:-:S03]  /*ac50*/  LEA.HI.X.SX32 R7, R5, R3, 0x1, P4 ;  /* 0x0000000305077211 */ /* 0x001fc600020f0eff */
[----:B------:R0:W-:Y:S01]  /*ac60*/  STL [R1+0x1c7c], R8 ;  /* 0x001c7c0801007387 */ /* 0x0001e20000100800 */
[----:B------:R-:W-:Y:S02]  /*ac70*/  LEA.HI.X.SX32 R5, R4, R3, 0x1, P6 ;  /* 0x0000000304057211 */ /* 0x000fe400030f0eff */
[-C--:B-1----:R-:W-:Y:S01]  /*ac80*/  IADD3 R6, P4, R19, R2.reuse, RZ ;  /* 0x0000000213067210 */ /* 0x082fe20007f9e0ff */
[----:B------:R1:W-:Y:S01]  /*ac90*/  STL [R1+0x1c48], R7 ;  /* 0x001c480701007387 */ /* 0x0003e20000100800 */
[----:B-----5:R-:W-:-:S03]  /*aca0*/  IADD3 R4, P6, R18, R2, RZ ;  /* 0x0000000212047210 */ /* 0x020fc60007fde0ff */
[----:B------:R2:W-:Y:S04]  /*acb0*/  STL [R1+0x1c84], R6 ;  /* 0x001c840601007387 */ /* 0x0005e80000100800 */
[----:B------:R-:W5:Y:S04]  /*acc0*/  LDL.LU R9, [R1+0x140] ;  /* 0x0001400001097983 */ /* 0x000f680000300800 */
[----:B------:R2:W-:Y:S04]  /*acd0*/  STL [R1+0x1c50], R5 ;  /* 0x001c500501007387 */ /* 0x0005e80000100800 */
[----:B0-----:R-:W5:Y:S04]  /*ace0*/  LDL.LU R8, [R1+0x13c] ;  /* 0x00013c0001087983 */ /* 0x001f680000300800 */
[----:B------:R0:W-:Y:S04]  /*acf0*/  STL [R1+0x1c8c], R4 ;  /* 0x001c8c0401007387 */ /* 0x0001e80000100800 */
[----:B-1----:R-:W5:Y:S04]  /*ad00*/  LDL.LU R7, [R1+0x138] ;  /* 0x0001380001077983 */ /* 0x002f680000300800 */
[----:B--2---:R-:W2:Y:S04]  /*ad10*/  LDL.LU R6, [R1+0x134] ;  /* 0x0001340001067983 */ /* 0x004ea80000300800 */
[----:B------:R-:W2:Y:S04]  /*ad20*/  LDL.LU R5, [R1+0x130] ;  /* 0x0001300001057983 */ /* 0x000ea80000300800 */
[----:B0-----:R-:W2:Y:S04]  /*ad30*/  LDL.LU R4, [R1+0x12c] ;  /* 0x00012c0001047983 */ /* 0x001ea80000300800 */
[----:B------:R-:W2:Y:S04]  /*ad40*/  LDL.LU R11, [R1+0x128] ;  /* 0x00012800010b7983 */ /* 0x000ea80000300800 */
[----:B------:R-:W2:Y:S01]  /*ad50*/  LDL.LU R10, [R1+0x124] ;  /* 0x00012400010a7983 */ /* 0x000ea20000300800 */
[----:B------:R-:W-:-:S02]  /*ad60*/  LEA.HI.X.SX32 R25, R24, R3, 0x1, P5 ;  /* 0x0000000318197211 */ /* 0x000fc400028f0eff */
[----:B------:R-:W-:Y:S02]  /*ad70*/  LEA.HI.X.SX32 R23, R23, R3, 0x1, P3 ;  /* 0x0000000317177211 */ /* 0x000fe400018f0eff */
[-C--:B----4-:R-:W-:Y:S01]  /*ad80*/  IADD3 R24, P5, R17, R2.reuse, RZ ;  /* 0x0000000211187210 */ /* 0x090fe20007fbe0ff */
[----:B------:R0:W-:Y:S04]  /*ad90*/  STL [R1+0x1c58], R25 ;  /* 0x001c581901007387 */ /* 0x0001e80000100800 */
[----:B------:R1:W-:Y:S04]  /*ada0*/  STL [R1+0x1c90], R24 ;  /* 0x001c901801007387 */ /* 0x0003e80000100800 */
[----:B------:R4:W-:Y:S01]  /*adb0*/  STL [R1+0x1c60], R23 ;  /* 0x001c601701007387 */ /* 0x0009e20000100800 */
[----:B0-----:R-:W-:-:S02]  /*adc0*/  IADD3 R25, P3, R16, R2, RZ ;  /* 0x0000000210197210 */ /* 0x001fc40007f7e0ff */
[-C--:B-1----:R-:W-:Y:S02]  /*add0*/  LEA.HI.X.SX32 R24, R22, R3.reuse, 0x1, P2 ;  /* 0x0000000316187211 */ /* 0x082fe400010f0eff */
[----:B------:R-:W-:Y:S01]  /*ade0*/  LEA.HI.X.SX32 R22, R21, R3, 0x1, P1 ;  /* 0x0000000315167211 */ /* 0x000fe200008f0eff */
[----:B------:R-:W-:Y:S01]  /*adf0*/  STL [R1+0x1c94], R25 ;  /* 0x001c941901007387 */ /* 0x000fe20000100800 */
[----:B----4-:R-:W-:-:S03]  /*ae00*/  IADD3 R23, P2, R15, R2, RZ ;  /* 0x000000020f177210 */ /* 0x010fc60007f5e0ff */
[----:B------:R-:W-:Y:S01]  /*ae10*/  STL [R1+0x1c68], R24 ;  /* 0x001c681801007387 */ /* 0x000fe20000100800 */
[-C--:B------:R-:W-:Y:S01]  /*ae20*/  LEA.HI.X.SX32 R20, R20, R3.reuse, 0x1, P0 ;  /* 0x0000000314147211 */ /* 0x080fe200000f0eff */
[----:B------:R-:W-:Y:S01]  /*ae30*/  IMAD R0, R0, UR6, RZ ;  /* 0x0000000600007c24 */ /* 0x000fe2000f8e02ff */
[-C--:B------:R-:W-:Y:S01]  /*ae40*/  IADD3 R21, P1, R14, R2.reuse, RZ ;  /* 0x000000020e157210 */ /* 0x080fe20007f3e0ff */
[----:B------:R-:W-:Y:S01]  /*ae50*/  STL [R1+0x1c98], R23 ;  /* 0x001c981701007387 */ /* 0x000fe20000100800 */
[----:B------:R-:W-:Y:S01]  /*ae60*/  LEA.HI.X.SX32 R16, R16, R3, 0x1, P3 ;  /* 0x0000000310107211 */ /* 0x000fe200018f0eff */
[----:B------:R-:W-:Y:S02]  /*ae70*/  ULDC UR6, c[0x0][0x234] ;  /* 0x00008d0000067ab9 */ /* 0x000fe40000000800 */
[----:B------:R0:W-:Y:S04]  /*ae80*/  STL [R1+0x1c70], R22 ;  /* 0x001c701601007387 */ /* 0x0001e80000100800 */
[----:B------:R1:W-:Y:S04]  /*ae90*/  STL [R1+0x1c9c], R21 ;  /* 0x001c9c1501007387 */ /* 0x0003e80000100800 */
[----:B------:R3:W-:Y:S01]  /*aea0*/  STL [R1+0x1c78], R20 ;  /* 0x001c781401007387 */ /* 0x0007e20000100800 */
[----:B0-----:R-:W-:-:S02]  /*aeb0*/  IADD3 R22, P0, R13, R2, RZ ;  /* 0x000000020d167210 */ /* 0x001fc40007f1e0ff */
[-C--:B-1----:R-:W-:Y:S02]  /*aec0*/  LEA.HI.X.SX32 R21, R19, R3.reuse, 0x1, P4 ;  /* 0x0000000313157211 */ /* 0x082fe400020f0eff */
[----:B------:R-:W-:Y:S01]  /*aed0*/  LEA.HI.X.SX32 R19, R18, R3, 0x1, P6 ;  /* 0x0000000312137211 */ /* 0x000fe200030f0eff */
[----:B------:R-:W-:Y:S01]  /*aee0*/  STL [R1+0x1ca0], R22 ;  /* 0x001ca01601007387 */ /* 0x000fe20000100800 */
[----:B------:R-:W-:-:S03]  /*aef0*/  IADD3 R18, P6, R0, R2, RZ ;  /* 0x0000000200127210 */ /* 0x000fc60007fde0ff */
[----:B------:R-:W-:Y:S01]  /*af00*/  STL [R1+0x1c80], R21 ;  /* 0x001c801501007387 */ /* 0x000fe20000100800 */
[-C--:B------:R-:W-:Y:S02]  /*af10*/  LEA.HI.X.SX32 R15, R15, R3.reuse, 0x1, P2 ;  /* 0x000000030f0f7211 */ /* 0x080fe400010f0eff */
[-C--:B------:R-:W-:Y:S02]  /*af20*/  LEA.HI.X.SX32 R13, R13, R3.reuse, 0x1, P0 ;  /* 0x000000030d0d7211 */ /* 0x080fe400000f0eff */
[----:B---3--:R-:W-:Y:S02]  /*af30*/  IADD3 R20, P4, R12, R2, RZ ;  /* 0x000000020c147210 */ /* 0x008fe40007f9e0ff */
[----:B------:R-:W-:-:S03]  /*af40*/  LEA.HI.X.SX32 R2, R17, R3, 0x1, P5 ;  /* 0x0000000311027211 */ /* 0x000fc600028f0eff */
[----:B------:R-:W-:Y:S04]  /*af50*/  STL [R1+0x1ca4], R20 ;  /* 0x001ca41401007387 */ /* 0x000fe80000100800 */
[----:B------:R-:W-:Y:S04]  /*af60*/  STL [R1+0x1c88], R19 ;  /* 0x001c881301007387 */ /* 0x000fe80000100800 */
[----:B------:R-:W-:Y:S04]  /*af70*/  STL [R1+0x1c20], R18 ;  /* 0x001c201201007387 */ /* 0x000fe80000100800 */
[----:B------:R0:W-:Y:S01]  /*af80*/  STL [R1+0x1c08], R2 ;  /* 0x001c080201007387 */ /* 0x0001e20000100800 */
[----:B------:R-:W-:-:S03]  /*af90*/  LEA.HI.X.SX32 R12, R12, R3, 0x1, P4 ;  /* 0x000000030c0c7211 */ /* 0x000fc600020f0eff */
[----:B------:R-:W-:Y:S01]  /*afa0*/  STL [R1+0x1c0c], R16 ;  /* 0x001c0c1001007387 */ /* 0x000fe20000100800 */
[----:B0-----:R-:W-:-:S03]  /*afb0*/  LEA.HI.X.SX32 R2, R14, R3, 0x1, P1 ;  /* 0x000000030e027211 */ /* 0x001fc600008f0eff */
[----:B------:R-:W-:Y:S04]  /*afc0*/  STL [R1+0x1c10], R15 ;  /* 0x001c100f01007387 */ /* 0x000fe80000100800 */
[----:B------:R0:W-:Y:S04]  /*afd0*/  STL [R1+0x1c14], R2 ;  /* 0x001c140201007387 */ /* 0x0001e80000100800 */
[----:B------:R-:W-:Y:S01]  /*afe0*/  STL [R1+0x1c18], R13 ;  /* 0x001c180d01007387 */ /* 0x000fe20000100800 */
[----:B0-----:R-:W-:-:S03]  /*aff0*/  LEA.HI.X.SX32 R2, R0, R3, 0x1, P6 ;  /* 0x0000000300027211 */ /* 0x001fc600030f0eff */
[----:B------:R-:W3:Y:S01]  /*b000*/  LDL.LU R0, [R1+0x2428] ;  /* 0x0024280001007983 */ /* 0x000ee20000300800 */
[----:B-----5:R-:W-:-:S03]  /*b010*/  IMAD R9, R9, UR6, RZ ;  /* 0x0000000609097c24 */ /* 0x020fc6000f8e02ff */
[----:B------:R-:W-:Y:S01]  /*b020*/  STL [R1+0x1c1c], R12 ;  /* 0x001c1c0c01007387 */ /* 0x000fe20000100800 */
[----:B------:R-:W-:Y:S01]  /*b030*/  IMAD R8, R8, UR6, RZ ;  /* 0x0000000608087c24 */ /* 0x000fe2000f8e02ff */
[----:B------:R-:W-:Y:S02]  /*b040*/  IADD3 R25, P6, R9, UR8, RZ ;  /* 0x0000000809197c10 */ /* 0x000fe4000ffde0ff */
[----:B------:R0:W-:Y:S01]  /*b050*/  STL [R1+0x1444], R2 ;  /* 0x0014440201007387 */ /* 0x0001e20000100800 */
[----:B------:R-:W-:Y:S01]  /*b060*/  IMAD R7, R7, UR6, RZ ;  /* 0x0000000607077c24 */ /* 0x000fe2000f8e02ff */
[----:B------:R-:W-:Y:S01]  /*b070*/  IADD3 R24, P5, R8, UR8, RZ ;  /* 0x0000000808187c10 */ /* 0x000fe2000ffbe0ff */
[----:B--2---:R-:W-:-:S03]  /*b080*/  IMAD R6, R6, UR6, RZ ;  /* 0x0000000606067c24 */ /* 0x004fc6000f8e02ff */
[----:B------:R-:W-:Y:S01]  /*b090*/  IADD3 R23, P4, R7, UR8, RZ ;  /* 0x0000000807177c10 */ /* 0x000fe2000ff9e0ff */
[----:B------:R-:W-:Y:S01]  /*b0a0*/  IMAD R5, R5, UR6, RZ ;  /* 0x0000000605057c24 */ /* 0x000fe2000f8e02ff */
[----:B------:R-:W-:Y:S01]  /*b0b0*/  IADD3 R22, P3, R6, UR8, RZ ;  /* 0x0000000806167c10 */ /* 0x000fe2000ff7e0ff */
[----:B------:R-:W-:-:S03]  /*b0c0*/  IMAD R4, R4, UR6, RZ ;  /* 0x0000000604047c24 */ /* 0x000fc6000f8e02ff */
[----:B------:R-:W-:Y:S01]  /*b0d0*/  IADD3 R21, P2, R5, UR8, RZ ;  /* 0x0000000805157c10 */ /* 0x000fe2000ff5e0ff */
[----:B------:R-:W-:Y:S01]  /*b0e0*/  IMAD R3, R11, UR6, RZ ;  /* 0x000000060b037c24 */ /* 0x000fe2000f8e02ff */
[----:B------:R-:W-:Y:S01]  /*b0f0*/  STL [R1+0x13e8], R25 ;  /* 0x0013e81901007387 */ /* 0x000fe20000100800 */
[----:B------:R-:W-:Y:S01]  /*b100*/  IADD3 R20, P1, R4, UR8, RZ ;  /* 0x0000000804147c10 */ /* 0x000fe2000ff3e0ff */
[----:B0-----:R-:W-:Y:S02]  /*b110*/  IMAD R2, R10, UR6, RZ ;  /* 0x000000060a027c24 */ /* 0x001fe4000f8e02ff */
[----:B------:R-:W-:Y:S01]  /*b120*/  STL [R1+0x13f0], R24 ;  /* 0x0013f01801007387 */ /* 0x000fe20000100800 */
[----:B------:R-:W-:Y:S01]  /*b130*/  IADD3 R19, P0, R3, UR8, RZ ;  /* 0x0000000803137c10 */ /* 0x000fe2000ff1e0ff */
[----:B------:R-:W-:Y:S01]  /*b140*/  ULDC UR6, c[0x0][0x238] ;  /* 0x00008e0000067ab9 */ /* 0x000fe20000000800 */
[----:B------:R-:W-:Y:S01]  /*b150*/  LEA.HI.X.SX32 R18, R9, UR9, 0x1, P6 ;  /* 0x0000000909127c11 */ /* 0x000fe2000b0f0eff */
[----:B------:R-:W-:Y:S01]  /*b160*/  STL [R1+0x13f8], R23 ;  /* 0x0013f81701007387 */ /* 0x000fe20000100800 */
[----:B------:R-:W-:-:S02]  /*b170*/  IADD3 R17, P6, R2, UR8, RZ ;  /* 0x0000000802117c10 */ /* 0x000fc4000ffde0ff */
[----:B------:R-:W-:Y:S01]  /*b180*/  LEA.HI.X.SX32 R16, R8, UR9, 0x1, P5 ;  /* 0x0000000908107c11 */ /* 0x000fe2000a8f0eff */
[----:B------:R-:W-:Y:S01]  /*b190*/  STL [R1+0x1400], R22 ;  /* 0x0014001601007387 */ /* 0x000fe20000100800 */
[----:B------:R-:W-:Y:S02]  /*b1a0*/  LEA.HI.X.SX32 R15, R7, UR9, 0x1, P4 ;  /* 0x00000009070f7c11 */ /* 0x000fe4000a0f0eff */
[----:B------:R-:W-:Y:S01]  /*b1b0*/  LEA.HI.X.SX32 R14, R6, UR9, 0x1, P3 ;  /* 0x00000009060e7c11 */ /* 0x000fe200098f0eff */
[----:B------:R-:W-:Y:S01]  /*b1c0*/  STL [R1+0x1408], R21 ;  /* 0x0014081501007387 */ /* 0x000fe20000100800 */
[----:B------:R-:W-:Y:S02]  /*b1d0*/  LEA.HI.X.SX32 R13, R5, UR9, 0x1, P2 ;  /* 0x00000009050d7c11 */ /* 0x000fe400090f0eff */
[----:B------:R-:W-:Y:S01]  /*b1e0*/  LEA.HI.X.SX32 R12, R4, UR9, 0x1, P1 ;  /* 0x00000009040c7c11 */ /* 0x000fe200088f0eff */
[----:B------:R-:W-:Y:S01]  /*b1f0*/  STL [R1+0x1410], R20 ;  /* 0x0014101401007387 */ /* 0x000fe20000100800 */
[----:B------:R-:W-:Y:S01]  /*b200*/  LEA.HI.X.SX32 R11, R3, UR9, 0x1, P0 ;  /* 0x00000009030b7c11 */ /* 0x000fe200080f0eff */
[----:B------:R-:W-:-:S02]  /*b210*/  UIMAD UR43, UR6, 0x1f, URZ ;  /* 0x0000001f062b78a4 */ /* 0x000fc4000f8e023f */
[----:B------:R-:W-:Y:S01]  /*b220*/  STL [R1+0x1418], R19 ;  /* 0x0014181301007387 */ /* 0x000fe20000100800 */
[----:B------:R-:W-:Y:S01]  /*b230*/  LEA.HI.X.SX32 R10, R2, UR9, 0x1, P6 ;  /* 0x00000009020a7c11 */ /* 0x000fe2000b0f0eff */
[----:B------:R-:W-:Y:S02]  /*b240*/  USHF.R.S32.HI UR61, URZ, 0x1f, UR43 ;  /* 0x0000001f3f3d7899 */ /* 0x000fe4000801142b */
[----:B------:R-:W-:Y:S01]  /*b250*/  STL [R1+0x13e4], R18 ;  /* 0x0013e41201007387 */ /* 0x000fe20000100800 */
[----:B------:R-:W-:Y:S01]  /*b260*/  IADD3 R2, P5, R24, UR43, RZ ;  /* 0x0000002b18027c10 */ /* 0x000fe2000ffbe0ff */
[----:B------:R-:W-:Y:S02]  /*b270*/  UIMAD UR40, UR6, 0x1e, URZ ;  /* 0x0000001e062878a4 */ /* 0x000fe4000f8e023f */
[----:B------:R-:W-:Y:S01]  /*b280*/  STL [R1+0x1420], R17 ;  /* 0x0014201101007387 */ /* 0x000fe20000100800 */
[----:B------:R-:W-:Y:S01]  /*b290*/  IADD3 R3, P4, R23, UR43, RZ ;  /* 0x0000002b17037c10 */ /* 0x000fe2000ff9e0ff */
[----:B------:R-:W-:-:S02]  /*b2a0*/  UIMAD UR38, UR6, 0x1d, URZ ;  /* 0x0000001d062678a4 */ /* 0x000fc4000f8e023f */
[----:B------:R-:W-:Y:S01]  /*b2b0*/  STL [R1+0x13ec], R16 ;  /* 0x0013ec1001007387 */ /* 0x000fe20000100800 */
[----:B------:R-:W-:Y:S02]  /*b2c0*/  UIMAD UR37, UR6, 0x1c, URZ ;  /* 0x0000001c062578a4 */ /* 0x000fe4000f8e023f */
[----:B------:R-:W-:Y:S01]  /*b2d0*/  UIMAD UR36, UR6, 0x1b, URZ ;  /* 0x0000001b062478a4 */ /* 0x000fe2000f8e023f */
[----:B------:R-:W-:Y:S01]  /*b2e0*/  STL [R1+0x13f4], R15 ;  /* 0x0013f40f01007387 */ /* 0x000fe20000100800 */
[----:B------:R-:W-:Y:S02]  /*b2f0*/  UIMAD UR35, UR6, 0x1a, URZ ;  /* 0x0000001a062378a4 */ /* 0x000fe4000f8e023f */
[----:B------:R-:W-:Y:S01]  /*b300*/  UIMAD UR34, UR6, 0x19, URZ ;  /* 0x00000019062278a4 */ /* 0x000fe2000f8e023f */
[----:B------:R-:W-:Y:S01]  /*b310*/  STL [R1+0x13fc], R14 ;  /* 0x0013fc0e01007387 */ /* 0x000fe20000100800 */
[----:B------:R-:W-:Y:S02]  /*b320*/  UIMAD UR31, UR6, 0x18, URZ ;  /* 0x00000018061f78a4 */ /* 0x000fe4000f8e023f */
[----:B------:R-:W-:Y:S01]  /*b330*/  UIMAD UR30, UR6, 0x17, URZ ;  /* 0x00000017061e78a4 */ /* 0x000fe2000f8e023f */
[----:B------:R-:W-:Y:S01]  /*b340*/  STL [R1+0x1404], R13 ;  /* 0x0014040d01007387 */ /* 0x000fe20000100800 */
[----:B------:R-:W-:-:S02]  /*b350*/  UIMAD UR29, UR6, 0x16, URZ ;  /* 0x00000016061d78a4 */ /* 0x000fc4000f8e023f */
        /* <DEDUP_REMOVED lines=8> */
[----:B------:R-:W-:-:S02]  /*b3e0*/  USHF.L.U32 UR41, UR6, 0x4, URZ ;  /* 0x0000000406297899 */ /* 0x000fc4000800063f */
[----:B------:R-:W-:Y:S01]  /*b3f0*/  UIMAD UR39, UR6, 0xf, URZ ;  /* 0x0000000f062778a4 */ /* 0x000fe2000f8e023f */
[----:B------:R-:W-:Y:S01]  /*b400*/  STL [R1+0x1424], RZ ;  /* 0x001424ff01007387 */ /* 0x000fe20000100800 */
[----:B------:R-:W-:Y:S02]  /*b410*/  USHF.L.U32 UR28, UR6, 0x5, URZ ;  /* 0x00000005061c7899 */ /* 0x000fe4000800063f */
[----:B------:R-:W-:Y:S01]  /*b420*/  UIMAD UR7, UR7, 0xd, URZ ;  /* 0x0000000d070778a4 */ /* 0x000fe2000f8e023f */
[----:B------:R-:W-:Y:S01]  /*b430*/  STL [R1+0x100], RZ ;  /* 0x000100ff01007387 */ /* 0x000fe20000100800 */
[----:B------:R-:W-:Y:S01]  /*b440*/  ULDC UR8, c[0x0][0x238] ;  /* 0x00008e0000087ab9 */ /* 0x000fe20000000800 */
[----:B------:R-:W-:Y:S02]  /*b450*/  ULDC UR9, c[0x0][0x238] ;  /* 0x00008e0000097ab9 */ /* 0x000fe40000000800 */
[----:B------:R-:W-:Y:S04]  /*b460*/  STL [R1+0x104], RZ ;  /* 0x000104ff01007387 */ /* 0x000fe80000100800 */
        /* <DEDUP_REMOVED lines=1013> */
[----:B------:R-:W-:Y:S01]  /*f3c0*/  STL [R1+0x11c], RZ ;  /* 0x00011cff01007387 */ /* 0x000fe20000100800 */
[----:B------:R-:W-:-:S03]  /*f3d0*/  IADD3 R4, P6, R25, UR43, RZ ;  /* 0x0000002b19047c10 */ /* 0x000fc6000ffde0ff */
        /* <DEDUP_REMOVED lines=8> */
[----:B------:R0:W-:Y:S04]  /*f460*/  STL [R1+0x144c], R4 ;  /* 0x00144c0401007387 */ /* 0x0001e80000100800 */
[----:B------:R1:W-:Y:S01]  /*f470*/  STL [R1+0x1454], R2 ;  /* 0x0014540201007387 */ /* 0x0003e20000100800 */
[----:B0-----:R-:W-:-:S03]  /*f480*/  IADD3 R4, P3, R22, UR43, RZ ;  /* 0x0000002b16047c10 */ /* 0x001fc6000ff7e0ff */
[----:B------:R0:W-:Y:S01]  /*f490*/  STL [R1+0x145c], R3 ;  /* 0x00145c0301007387 */ /* 0x0001e20000100800 */
[----:B-1----:R-:W-:-:S03]  /*f4a0*/  IADD3 R2, P2, R21, UR43, RZ ;  /* 0x0000002b15027c10 */ /* 0x002fc6000ff5e0ff */
[----:B------:R1:W-:Y:S04]  /*f4b0*/  STL [R1+0x1464], R4 ;  /* 0x0014640401007387 */ /* 0x0003e80000100800 */
[----:B------:R2:W-:Y:S01]  /*f4c0*/  STL [R1+0x146c], R2 ;  /* 0x00146c0201007387 */ /* 0x0005e20000100800 */
[----:B0-----:R-:W-:Y:S02]  /*f4d0*/  IADD3 R3, P1, R20, UR43, RZ ;  /* 0x0000002b14037c10 */ /* 0x001fe4000ff3e0ff */
[----:B-1----:R-:W-:-:S03]  /*f4e0*/  IADD3 R4, P0, R19, UR43, RZ ;  /* 0x0000002b13047c10 */ /* 0x002fc6000ff1e0ff */
[----:B------:R0:W-:Y:S01]  /*f4f0*/  STL [R1+0x1474], R3 ;  /* 0x0014740301007387 */ /* 0x0001e20000100800 */
[----:B--2---:R-:W-:-:S03]  /*f500*/  IADD3.X R2, R18, UR61, RZ, P6, !PT ;  /* 0x0000003d12027c10 */ /* 0x004fc6000b7fe4ff */
[----:B------:R1:W-:Y:S04]  /*f510*/  STL [R1+0x147c], R4 ;  /* 0x00147c0401007387 */ /* 0x0003e80000100800 */
[----:B------:R2:W-:Y:S01]  /*f520*/  STL [R1+0x1448], R2 ;  /* 0x0014480201007387 */ /* 0x0005e20000100800 */
[----:B0-----:R-:W-:Y:S02]  /*f530*/  IADD3 R3, P6, R17, UR43, RZ ;  /* 0x0000002b11037c10 */ /* 0x001fe4000ffde0ff */
[----:B-1----:R-:W-:Y:S02]  /*f540*/  IADD3.X R4, R15, UR61, RZ, P4, !PT ;  /* 0x0000003d0f047c10 */ /* 0x002fe4000a7fe4ff */
[----:B--2---:R-:W-:Y:S01]  /*f550*/  IADD3.X R2, R16, UR61, RZ, P5, !PT ;  /* 0x0000003d10027c10 */ /* 0x004fe2000affe4ff */
[----:B------:R0:W-:Y:S04]  /*f560*/  STL [R1+0x1484], R3 ;  /* 0x0014840301007387 */ /* 0x0001e80000100800 */
[----:B------:R1:W-:Y:S01]  /*f570*/  STL [R1+0x1450], R2 ;  /* 0x0014500201007387 */ /* 0x0003e20000100800 */
[----:B0-----:R-:W-:-:S03]  /*f580*/  IADD3.X R3, R14, UR61, RZ, P3, !PT ;  /* 0x0000003d0e037c10 */ /* 0x001fc60009ffe4ff */
[----:B------:R0:W-:Y:S01]  /*f590*/  STL [R1+0x1458], R4 ;  /* 0x0014580401007387 */ /* 0x0001e20000100800 */
[----:B-1----:R-:W-:-:S03]  /*f5a0*/  IADD3.X R2, R13, UR61, RZ, P2, !PT ;  /* 0x0000003d0d027c10 */ /* 0x002fc600097fe4ff */
[----:B------:R1:W-:Y:S04]  /*f5b0*/  STL [R1+0x1460], R3 ;  /* 0x0014600301007387 */ /* 0x0003e80000100800 */
[----:B------:R2:W-:Y:S01]  /*f5c0*/  STL [R1+0x1468], R2 ;  /* 0x0014680201007387 */ /* 0x0005e20000100800 */
[----:B0-----:R-:W-:Y:S02]  /*f5d0*/  IADD3.X R4, R12, UR61, RZ, P1, !PT ;  /* 0x0000003d0c047c10 */ /* 0x001fe40008ffe4ff */
[----:B-1----:R-:W-:-:S03]  /*f5e0*/  IADD3.X R3, R11, UR61, RZ, P0, !PT ;  /* 0x0000003d0b037c10 */ /* 0x002fc600087fe4ff */
[----:B------:R0:W-:Y:S01]  /*f5f0*/  STL [R1+0x1470], R4 ;  /* 0x0014700401007387 */ /* 0x0001e20000100800 */
[----:B--2---:R-:W-:-:S03]  /*f600*/  IADD3.X R2, R10, UR61, RZ, P6, !PT ;  /* 0x0000003d0a027c10 */ /* 0x004fc6000b7fe4ff */
[----:B------:R1:W-:Y:S04]  /*f610*/  STL [R1+0x1478], R3 ;  /* 0x0014780301007387 */ /* 0x0003e80000100800 */
[----:B------:R2:W-:Y:S01]  /*f620*/  STL [R1+0x1480], R2 ;  /* 0x0014800201007387 */ /* 0x0005e20000100800 */
[----:B0-----:R-:W-:Y:S01]  /*f630*/  IADD3 R4, P6, R25, UR40, RZ ;  /* 0x0000002819047c10 */ /* 0x001fe2000ffde0ff */
[----:B------:R-:W-:Y:S02]  /*f640*/  USHF.R.S32.HI UR55, URZ, 0x1f, UR40 ;  /* 0x0000001f3f377899 */ /* 0x000fe40008011428 */
[----:B-1----:R-:W-:Y:S02]  /*f650*/  IADD3 R3, P4, R23, UR40, RZ ;  /* 0x0000002817037c10 */ /* 0x002fe4000ff9e0ff */
[----:B--2---:R-:W-:Y:S01]  /*f660*/  IADD3 R2, P5, R24, UR40, RZ ;  /* 0x0000002818027c10 */ /* 0x004fe2000ffbe0ff */
        /* <DEDUP_REMOVED lines=149> */
[----:B------:R1:W-:Y:S04]  /*ffc0*/  STL [R1+0x1590], R2 ;  /* 0x0015900201007387 */ /* 0x0003e80000100800 */
[----:B------:R2:W-:Y:S01]  /*ffd0*/  STL [R1+0x1598], R4 ;  /* 0x0015980401007387 */ /* 0x0005e20000100800 */
[----:B0-----:R-:W-:-:S02]  /*ffe0*/  IADD3.X R3, R14, UR51, RZ, P3, !PT ;  /* 0x000000330e037c10 */ /* 0x001fc40009ffe4ff */
[----:B-1----:R-:W-:-:S03]  /*fff0*/  IADD3.X R2, R13, UR51, RZ, P2, !PT ;  /* 0x000000330d027c10 */ /* 0x002fc600097fe4ff */
[----:B------:R0:W-:Y:S01]  /*10000*/  STL [R1+0x15a0], R3 ;  /* 0x0015a00301007387 */ /* 0x0001e20000100800 */
[----:B--2---:R-:W-:-:S03]  /*10010*/  IADD3.X R4, R12, UR51, RZ, P1, !PT ;  /* 0x000000330c047c10 */ /* 0x004fc60008ffe4ff */
[----:B------:R1:W-:Y:S04]  /*10020*/  STL [R1+0x15a8], R2 ;  /* 0x0015a80201007387 */ /* 0x0003e80000100800 */
[----:B------:R2:W-:Y:S01]  /*10030*/  STL [R1+0x15b0], R4 ;  /* 0x0015b00401007387 */ /* 0x0005e20000100800 */
[----:B0-----:R-:W-:Y:S02]  /*10040*/  IADD3.X R3, R11, UR51, RZ, P0, !PT ;  /* 0x000000330b037c10 */ /* 0x001fe400087fe4ff */
[----:B-1----:R-:W-:-:S03]  /*10050*/  IADD3.X R2, R10, UR51, RZ, P6, !PT ;  /* 0x000000330a027c10 */ /* 0x002fc6000b7fe4ff */
[----:B------:R0:W-:Y:S01]  /*10060*/  STL [R1+0x15b8], R3 ;  /* 0x0015b80301007387 */ /* 0x0001e20000100800 */
[----:B--2---:R-:W-:-:S03]  /*10070*/  IADD3 R4, P6, R25, UR34, RZ ;  /* 0x0000002219047c10 */ /* 0x004fc6000ffde0ff */
[----:B------:R1:W-:Y:S04]  /*10080*/  STL [R1+0x15c0], R2 ;  /* 0x0015c00201007387 */ /* 0x0003e80000100800 */
[----:B------:R2:W-:Y:S01]  /*10090*/  STL [R1+0x15cc], R4 ;  /* 0x0015cc0401007387 */ /* 0x0005e20000100800 */
[----:B0-----:R-:W-:Y:S02]  /*100a0*/  IADD3 R3, P5, R24, UR34, RZ ;  /* 0x0000002218037c10 */ /* 0x001fe4000ffbe0ff */
[----:B-1----:R-:W-:-:S03]  /*100b0*/  IADD3 R2, P4, R23, UR34, RZ ;  /* 0x0000002217027c10 */ /* 0x002fc6000ff9e0ff */
[----:B------:R0:W-:Y:S01]  /*100c0*/  STL [R1+0x15d4], R3 ;  /* 0x0015d40301007387 */ /* 0x0001e20000100800 */
[----:B--2---:R-:W-:-:S03]  /*100d0*/  IADD3 R4, P3, R22, UR34, RZ ;  /* 0x0000002216047c10 */ /* 0x004fc6000ff7e0ff */
[----:B------:R1:W-:Y:S04]  /*100e0*/  STL [R1+0x15dc], R2 ;  /* 0x0015dc0201007387 */ /* 0x0003e80000100800 */
[----:B------:R2:W-:Y:S04]  /*100f0*/  STL [R1+0x15e4], R4 ;  /* 0x0015e40401007387 */ /* 0x0005e80000100800 */
[----:B------:R-:W4:Y:S01]  /*10100*/  LDL.LU R26, [R1+0x10e0] ;  /* 0x0010e000011a7983 */ /* 0x000f220000300800 */
[----:B0-----:R-:W-:Y:S01]  /*10110*/  IADD3 R3, P2, R21, UR34, RZ ;  /* 0x0000002215037c10 */ /* 0x001fe2000ff5e0ff */
[----:B------:R-:W-:-:S02]  /*10120*/  USHF.R.S32.HI UR50, URZ, 0x1f, UR34 ;  /* 0x0000001f3f327899 */ /* 0x000fc40008011422 */
[----:B-1----:R-:W-:Y:S02]  /*10130*/  IADD3 R2, P1, R20, UR34, RZ ;  /* 0x0000002214027c10 */ /* 0x002fe4000ff3e0ff */
[----:B------:R-:W-:Y:S01]  /*10140*/  STL [R1+0x15ec], R3 ;  /* 0x0015ec0301007387 */ /* 0x000fe20000100800 */
[----:B--2---:R-:W-:-:S03]  /*10150*/  IADD3 R4, P0, R19, UR34, RZ ;  /* 0x0000002213047c10 */ /* 0x004fc6000ff1e0ff */
[----:B------:R0:W-:Y:S04]  /*10160*/  STL [R1+0x15f4], R2 ;  /* 0x0015f40201007387 */ /* 0x0001e80000100800 */
[----:B------:R1:W-:Y:S01]  /*10170*/  STL [R1+0x15fc], R4 ;  /* 0x0015fc0401007387 */ /* 0x0003e20000100800 */
[----:B0-----:R-:W-:Y:S02]  /*10180*/  IADD3.X R2, R18, UR50, RZ, P6, !PT ;  /* 0x0000003212027c10 */ /* 0x001fe4000b7fe4ff */
[----:B------:R-:W-:-:S03]  /*10190*/  IADD3 R3, P6, R17, UR34, RZ ;  /* 0x0000002211037c10 */ /* 0x000fc6000ffde0ff */
[----:B------:R0:W-:Y:S01]  /*101a0*/  STL [R1+0x15c8], R2 ;  /* 0x0015c80201007387 */ /* 0x0001e20000100800 */
[----:B-1----:R-:W-:-:S03]  /*101b0*/  IADD3.X R4, R15, UR50, RZ, P4, !PT ;  /* 0x000000320f047c10 */ /* 0x002fc6000a7fe4ff */
[----:B------:R1:W-:Y:S01]  /*101c0*/  STL [R1+0x1604], R3 ;  /* 0x0016040301007387 */ /* 0x0003e20000100800 */
[----:B0-----:R-:W-:Y:S02]  /*101d0*/  IADD3.X R2, R16, UR50, RZ, P5, !PT ;  /* 0x0000003210027c10 */ /* 0x001fe4000affe4ff */
[----:B-1----:R-:W-:-:S03]  /*101e0*/  IADD3.X R3, R14, UR50, RZ, P3, !PT ;  /* 0x000000320e037c10 */ /* 0x002fc60009ffe4ff */
[----:B------:R0:W-:Y:S04]  /*101f0*/  STL [R1+0x15d0], R2 ;  /* 0x0015d00201007387 */ /* 0x0001e80000100800 */
[----:B------:R1:W-:Y:S01]  /*10200*/  STL [R1+0x15d8], R4 ;  /* 0x0015d80401007387 */ /* 0x0003e20000100800 */
[----:B0-----:R-:W-:-:S03]  /*10210*/  IADD3.X R2, R13, UR50, RZ, P2, !PT ;  /* 0x000000320d027c10 */ /* 0x001fc600097fe4ff */
[----:B------:R0:W-:Y:S01]  /*10220*/  STL [R1+0x15e0], R3 ;  /* 0x0015e00301007387 */ /* 0x0001e20000100800 */
[----:B-1----:R-:W-:-:S03]  /*10230*/  IADD3.X R4, R12, UR50, RZ, P1, !PT ;  /* 0x000000320c047c10 */ /* 0x002fc60008ffe4ff */
[----:B------:R1:W-:Y:S01]  /*10240*/  STL [R1+0x15e8], R2 ;  /* 0x0015e80201007387 */ /* 0x0003e20000100800 */
[----:B0-----:R-:W-:-:S03]  /*10250*/  IADD3.X R3, R11, UR50, RZ, P0, !PT ;  /* 0x000000320b037c10 */ /* 0x001fc600087fe4ff */
[----:B------:R0:W-:Y:S01]  /*10260*/  STL [R1+0x15f0], R4 ;  /* 0x0015f00401007387 */ /* 0x0001e20000100800 */
[----:B-1----:R-:W-:-:S03]  /*10270*/  IADD3.X R2, R10, UR50, RZ, P6, !PT ;  /* 0x000000320a027c10 */ /* 0x002fc6000b7fe4ff */
        /* <DEDUP_REMOVED lines=20> */
[----:B-1----:R-:W-:-:S03]  /*103c0*/  IADD3.X R4, R15, UR49, RZ, P4, !PT ;  /* 0x000000310f047c10 */ /* 0x002fc6000a7fe4ff */
[----:B------:R0:W-:Y:S01]  /*103d0*/  STL [R1+0x1644], R3 ;  /* 0x0016440301007387 */ /* 0x0001e20000100800 */
[----:B--2---:R-:W-:-:S05]  /*103e0*/  IADD3.X R2, R16, UR49, RZ, P5, !PT ;  /* 0x0000003110027c10 */ /* 0x004fca000affe4ff */
        /* <DEDUP_REMOVED lines=8> */
[----:B------:R1:W-:Y:S01]  /*10470*/  STL [R1+0x1630], R4 ;  /* 0x0016300401007387 */ /* 0x0003e20000100800 */
[----:B0-----:R-:W-:-:S03]  /*10480*/  IADD3.X R2, R10, UR49, RZ, P6, !PT ;  /* 0x000000310a027c10 */ /* 0x001fc6000b7fe4ff */
[----:B------:R-:W-:Y:S04]  /*10490*/  STL [R1+0x1638], R3 ;  /* 0x0016380301007387 */ /* 0x000fe80000100800 */
[----:B------:R0:W-:Y:S01]  /*104a0*/  STL [R1+0x1640], R2 ;  /* 0x0016400201007387 */ /* 0x0001e20000100800 */
[----:B-1----:R-:W-:Y:S01]  /*104b0*/  IADD3 R4, P6, R25, UR30, RZ ;  /* 0x0000001e19047c10 */ /* 0x002fe2000ffde0ff */
[----:B------:R-:W-:Y:S02]  /*104c0*/  USHF.R.S32.HI UR48, URZ, 0x1f, UR30 ;  /* 0x0000001f3f307899 */ /* 0x000fe4000801141e */
[----:B0-----:R-:W-:Y:S01]  /*104d0*/  IADD3 R2, P5, R24, UR30, RZ ;  /* 0x0000001e18027c10 */ /* 0x001fe2000ffbe0ff */
[----:B------:R-:W-:Y:S02]  /*104e0*/  USHF.R.S32.HI UR60, URZ, 0x1f, UR29 ;  /* 0x0000001f3f3c7899 */ /* 0x000fe4000801141d */
[----:B------:R-:W-:-:S02]  /*104f0*/  USHF.R.S32.HI UR59, URZ, 0x1f, UR47 ;  /* 0x0000001f3f3b7899 */ /* 0x000fc4000801142f */
[----:B------:R-:W-:Y:S01]  /*10500*/  USHF.R.S32.HI UR58, URZ, 0x1f, UR45 ;  /* 0x0000001f3f3a7899 */ /* 0x000fe2000801142d */
[----:B----4-:R-:W-:-:S05]  /*10510*/  SHF.R.S32.HI R3, RZ, 0x5, R26 ;  /* 0x00000005ff037819 */ /* 0x010fca000001141a */
[----:B------:R0:W-:Y:S04]  /*10520*/  STL [R1+0x1f08], R3 ;  /* 0x001f080301007387 */ /* 0x0001e80000100800 */
[----:B------:R1:W-:Y:S04]  /*10530*/  STL [R1+0x164c], R4 ;  /* 0x00164c0401007387 */ /* 0x0003e80000100800 */
[----:B------:R2:W-:Y:S01]  /*10540*/  STL [R1+0x1654], R2 ;  /* 0x0016540201007387 */ /* 0x0005e20000100800 */
[----:B0-----:R-:W-:Y:S02]  /*10550*/  IADD3 R3, P4, R23, UR30, RZ ;  /* 0x0000001e17037c10 */ /* 0x001fe4000ff9e0ff */
[----:B-1----:R-:W-:-:S03]  /*10560*/  IADD3 R4, P3, R22, UR30, RZ ;  /* 0x0000001e16047c10 */ /* 0x002fc6000ff7e0ff */
[----:B------:R0:W-:Y:S01]  /*10570*/  STL [R1+0x165c], R3 ;  /* 0x00165c0301007387 */ /* 0x0001e20000100800 */
[----:B--2---:R-:W-:-:S03]  /*10580*/  IADD3 R2, P2, R21, UR30, RZ ;  /* 0x0000001e15027c10 */ /* 0x004fc6000ff5e0ff */
        /* <DEDUP_REMOVED lines=24> */
[C---:B---3--:R-:W-:Y:S02]  /*10710*/  LOP3.LUT R4, R0.reuse, 0x30, RZ, 0x3c, !PT ;  /* 0x0000003000047812 */ /* 0x048fe400078e3cff */
[C---:B------:R-:W-:Y:S02]  /*10720*/  LOP3.LUT R4, R0.reuse, 0x60, RZ, 0x3c, !PT ;  /* 0x0000006000047812 */ /* 0x040fe400078e3cff */
[C---:B0-----:R-:W-:Y:S02]  /*10730*/  LOP3.LUT R3, R0.reuse, 0x10, RZ, 0x3c, !PT ;  /* 0x0000001000037812 */ /* 0x041fe400078e3cff */
[----:B-1----:R-:W-:-:S02]  /*10740*/  LOP3.LUT R2, R0, 0x20, RZ, 0x3c, !PT ;  /* 0x0000002000027812 */ /* 0x002fc400078e3cff */
[C---:B------:R-:W-:Y:S02]  /*10750*/  LOP3.LUT R2, R0.reuse, 0x50, RZ, 0x3c, !PT ;  /* 0x0000005000027812 */ /* 0x040fe400078e3cff */
[----:B------:R-:W-:Y:S02]  /*10760*/  IADD3 R2, P6, R25, UR29, RZ ;  /* 0x0000001d19027c10 */ /* 0x000fe4000ffde0ff */
[C---:B------:R-:W-:Y:S02]  /*10770*/  LOP3.LUT R3, R0.reuse, 0x40, RZ, 0x3c, !PT ;  /* 0x0000004000037812 */ /* 0x040fe400078e3cff */
[----:B------:R-:W-:Y:S01]  /*10780*/  LOP3.LUT R3, R0, 0x70, RZ, 0x3c, !PT ;  /* 0x0000007000037812 */ /* 0x000fe200078e3cff */
[----:B------:R0:W-:Y:S01]  /*10790*/  STL [R1+0x168c], R2 ;  /* 0x00168c0201007387 */ /* 0x0001e20000100800 */
[----:B------:R-:W-:Y:S02]  /*107a0*/  IADD3 R4, P5, R24, UR29, RZ ;  /* 0x0000001d18047c10 */ /* 0x000fe4000ffbe0ff */
[----:B------:R-:W-:-:S03]  /*107b0*/  IADD3 R3, P4, R23, UR29, RZ ;  /* 0x0000001d17037c10 */ /* 0x000fc6000ff9e0ff */
[----:B------:R1:W-:Y:S01]  /*107c0*/  STL [R1+0x1694], R4 ;  /* 0x0016940401007387 */ /* 0x0003e20000100800 */
[----:B0-----:R-:W-:-:S03]  /*107d0*/  IADD3 R2, P3, R22, UR29, RZ ;  /* 0x0000001d16027c10 */ /* 0x001fc6000ff7e0ff */
[----:B------:R0:W-:Y:S04]  /*107e0*/  STL [R1+0x169c], R3 ;  /* 0x00169c0301007387 */ /* 0x0001e80000100800 */
[----:B------:R2:W-:Y:S01]  /*107f0*/  STL [R1+0x16a4], R2 ;  /* 0x0016a40201007387 */ /* 0x0005e20000100800 */
[----:B-1----:R-:W-:Y:S02]  /*10800*/  IADD3 R4, P2, R21, UR29, RZ ;  /* 0x0000001d15047c10 */ /* 0x002fe4000ff5e0ff */
[----:B0-----:R-:W-:-:S03]  /*10810*/  IADD3 R3, P1, R20, UR29, RZ ;  /* 0x0000001d14037c10 */ /* 0x001fc6000ff3e0ff */
[----:B------:R0:W-:Y:S01]  /*10820*/  STL [R1+0x16ac], R4 ;  /* 0x0016ac0401007387 */ /* 0x0001e20000100800 */
[----:B--2---:R-:W-:-:S03]  /*10830*/  IADD3 R2, P0, R19, UR29, RZ ;  /* 0x0000001d13027c10 */ /* 0x004fc6000ff1e0ff */
[----:B------:R1:W-:Y:S04]  /*10840*/  STL [R1+0x16b4], R3 ;  /* 0x0016b40301007387 */ /* 0x0003e80000100800 */
[----:B------:R2:W-:Y:S01]  /*10850*/  STL [R1+0x16bc], R2 ;  /* 0x0016bc0201007387 */ /* 0x0005e20000100800 */
[----:B0-----:R-:W-:Y:S02]  /*10860*/  IADD3.X R4, R18, UR60, RZ, P6, !PT ;  /* 0x0000003c12047c10 */ /* 0x001fe4000b7fe4ff */
        /* <DEDUP_REMOVED lines=86> */
[----:B--2---:R-:W-:Y:S01]  /*10dd0*/  IADD3.X R2, R11, UR58, RZ, P5, !PT ;  /* 0x0000003a0b027c10 */ /* 0x004fe2000affe4ff */
[----:B------:R-:W-:Y:S02]  /*10de0*/  USHF.R.S32.HI UR57, URZ, 0x1f, UR46 ;  /* 0x0000001f3f397899 */ /* 0x000fe4000801142e */
        /* <DEDUP_REMOVED lines=30> */
[----:B------:R1:W-:Y:S01]  /*10fd0*/  STL [R1+0x1770], R3 ;  /* 0x0017700301007387 */ /* 0x0003e20000100800 */
[----:B------:R-:W-:-:S03]  /*10fe0*/  USHF.R.S32.HI UR56, URZ, 0x1f, UR44 ;  /* 0x0000001f3f387899 */ /* 0x000fc6000801142c */
        /* <DEDUP_REMOVED lines=29> */
[----:B------:R1:W-:Y:S01]  /*111c0*/  STL [R1+0x17e4], R3 ;  /* 0x0017e40301007387 */ /* 0x0003e20000100800 */
[----:B------:R-:W-:-:S03]  /*111d0*/  USHF.R.S32.HI UR43, URZ, 0x1f, UR42 ;  /* 0x0000001f3f2b7899 */ /* 0x000fc6000801142a */
        /* <DEDUP_REMOVED lines=73> */
[----:B------:R1:W-:Y:S01]  /*11670*/  STL [R1+0x1874], R3 ;  /* 0x0018740301007387 */ /* 0x0003e20000100800 */
[----:B------:R-:W-:-:S03]  /*11680*/  UIMAD UR6, UR6, 0xe, URZ ;  /* 0x0000000e060678a4 */ /* 0x000fc6000f8e023f */
        /* <DEDUP_REMOVED lines=66> */
[----:B--2---:R-:W-:Y:S01]  /*11ab0*/  IADD3 R2, P5, R19, UR7, RZ ;  /* 0x0000000713027c10 */ /* 0x004fe2000ffbe0ff */
[----:B------:R-:W-:Y:S02]  /*11ac0*/  UIMAD UR8, UR8, 0xc, URZ ;  /* 0x0000000c080878a4 */ /* 0x000fe4000f8e023f */
        /* <DEDUP_REMOVED lines=63> */
[----:B------:R1:W-:Y:S01]  /*11ec0*/  STL [R1+0x1938], R3 ;  /* 0x0019380301007387 */ /* 0x0003e20000100800 */
[----:B------:R-:W-:-:S03]  /*11ed0*/  UIMAD UR10, UR10, 0xa, URZ ;  /* 0x0000000a0a0a78a4 */ /* 0x000fc6000f8e023f */
        /* <DEDUP_REMOVED lines=69> */
[----:B------:R-:W-:-:S03]  /*12330*/  USHF.L.U32 UR12, UR12, 0x3, URZ ;  /* 0x000000030c0c7899 */ /* 0x000fc6000800063f */
        /* <DEDUP_REMOVED lines=133> */
[----:B------:R-:W-:-:S03]  /*12b90*/  USHF.L.U32 UR16, UR16, 0x2, URZ ;  /* 0x0000000210107899 */ /* 0x000fc6000800063f */
        /* <DEDUP_REMOVED lines=151> */
[----:B0-----:R-:W-:Y:S02]  /*13510*/  IADD3.X R4, R12, UR19, RZ, P1, !PT ;  /* 0x000000130c047c10 */ /* 0x001fe40008ffe4ff */
[----:B-1----:R-:W-:Y:S02]  /*13520*/  IADD3.X R3, R11, UR19, RZ, P0, !PT ;  /* 0x000000130b037c10 */ /* 0x002fe400087fe4ff */
[----:B--2---:R-:W-:Y:S01]  /*13530*/  IADD3.X R2, R10, UR19, RZ, P6, !PT ;  /* 0x000000130a027c10 */ /* 0x004fe2000b7fe4ff */
[----:B------:R0:W-:Y:S04]  /*13540*/  STL [R1+0x1bf0], R4 ;  /* 0x001bf00401007387 */ /* 0x0001e80000100800 */
[----:B------:R0:W-:Y:S04]  /*13550*/  STL [R1+0x1c00], R2 ;  /* 0x001c000201007387 */ /* 0x0001e80000100800 */
[----:B------:R0:W-:Y:S01]  /*13560*/  STL [R1+0x1bf8], R3 ;  /* 0x001bf80301007387 */ /* 0x0001e20000100800 */
[----:B------:R-:W-:-:S02]  /*13570*/  USHF.L.U32 UR5, UR5, 0x5, URZ ;  /* 0x0000000505057899 */ /* 0x000fc4000800063f */
[----:B------:R-:W-:Y:S02]  /*13580*/  USHF.R.S32.HI UR30, URZ, 0x1f, UR28 ;  /* 0x0000001f3f1e7899 */ /* 0x000fe4000801141c */
[----:B------:R-:W-:-:S12]  /*13590*/  USHF.R.S32.HI UR48, URZ, 0x1f, UR5 ;  /* 0x0000001f3f307899 */ /* 0x000fd80008011405 */
.L_x_2:
[----:B-1----:R-:W2:Y:S01]  /*135a0*/  LDL R5, [R1+0x141c] ;  /* 0x00141c0001057983 */ /* 0x002ea20000100800 */
[----:B0-----:R-:W0:Y:S03]  /*135b0*/  LDC R2, c[0x0][0x230] ;  /* 0x00008c00ff027b82 */ /* 0x001e260000000800 */
[----:B--2---:R1:W-:Y:S04]  /*135c0*/  STL [R1+0x4600], R5 ;  /* 0x0046000501007387 */ /* 0x0043e80000100800 */
[----:B------:R-:W2:Y:S04]  /*135d0*/  LDL R4, [R1+0x1420] ;  /* 0x0014200001047983 */ /* 0x000ea80000100800 */
[----:B-1----:R-:W0:Y:S04]  /*135e0*/  LDL R5, [R1+0x1424] ;  /* 0x0014240001057983 */ /* 0x002e280000100800 */
[----:B------:R-:W-:Y:S04]  /*135f0*/  STL [R1+0x42c8], R29 ;  /* 0x0042c81d01007387 */ /* 0x000fe80000100800 */
        /* <DEDUP_REMOVED lines=206> */
[----:B------:R1:W-:Y:S04]  /*142e0*/  STL [R1+0x45fc], R27 ;  /* 0x0045fc1b01007387 */ /* 0x0003e80000100800 */
        /* <DEDUP_REMOVED lines=22> */
[----:B-----5:R-:W-:Y:S04]  /*14450*/  STL [R1+0x4110], R0 ;  /* 0x0041100001007387 */ /* 0x020fe80000100800 */
        /* <DEDUP_REMOVED lines=14> */
[----:B------:R-:W-:Y:S01]  /*14540*/  STL [R1+0x4188], R0 ;  /* 0x0041880001007387 */ /* 0x000fe20000100800 */
[----:B0-----:R-:W-:-:S03]  /*14550*/  IMAD R2, R5, -0x20, R2 ;  /* 0xffffffe005027824 */ /* 0x001fc600078e0202 */
[----:B------:R-:W-:Y:S04]  /*14560*/  STL [R1+0x4190], R0 ;  /* 0x0041900001007387 */ /* 0x000fe80000100800 */
[----:B------:R-:W-:Y:S04]  /*14570*/  STL [R1+0x4198], R0 ;  /* 0x0041980001007387 */ /* 0x000fe80000100800 */
[----:B------:R-:W-:Y:S04]  /*14580*/  STL [R1+0x41a0], R0 ;  /* 0x0041a00001007387 */ /* 0x000fe80000100800 */
[----:B------:R-:W-:Y:S04]  /*14590*/  STL [R1+0x41a8], R0 ;  /* 0x0041a80001007387 */ /* 0x000fe80000100800 */
[----:B------:R-:W2:Y:S01]  /*145a0*/  LDL.LU R5, [R1+0x4600] ;  /* 0x0046000001057983 */ /* 0x000ea20000300800 */
[----:B------:R-:W-:-:S02]  /*145b0*/  ISETP.GT.AND P0, PT, R2, RZ, PT ;  /* 0x000000ff0200720c */ /* 0x000fc40003f04270 */
[----:B-1----:R-:W-:-:S11]  /*145c0*/  PRMT R27, RZ, 0x7610, R27 ;  /* 0x00007610ff1b7816 */ /* 0x002fd6000000001b */
[----:B--2---:R-:W2:Y:S04]  /*145d0*/  @P0 LDG.E.U8 R27, desc[UR32][R4.64] ;  /* 0x00000020041b0981 */ /* 0x004ea8000c1e1100 */
[----:B--2---:R0:W-:Y:S04]  /*145e0*/  STL [R1+0x13d8], R27 ;  /* 0x0013d81b01007387 */ /* 0x0041e80000100800 */
[----:B0-----:R-:W2:Y:S04]  /*145f0*/  LDL.LU R27, [R1+0x45fc] ;  /* 0x0045fc00011b7983 */ /* 0x001ea80000300800 */
[----:B------:R-:W3:Y:S04]  /*14600*/  LDL R4, [R1+0x1414] ;  /* 0x0014140001047983 */ /* 0x000ee80000100800 */
[----:B------:R-:W3:Y:S01]  /*14610*/  LDL R5, [R1+0x1418] ;  /* 0x0014180001057983 */ /* 0x000ee20000100800 */
[----:B------:R-:W-:-:S02]  /*14620*/  PRMT R28, RZ, 0x7610, R28 ;  /* 0x00007610ff1c7816 */ /* 0x000fc4000000001c */
[----:B---3--:R-:W-:-:S04]  /*14630*/  @P0 LOP3.LUT R5, R5, R4, RZ, 0x3c, !PT ;  /* 0x0000000405050212 */ /* 0x008fc800078e3cff */
[----:B------:R-:W-:-:S04]  /*14640*/  @P0 LOP3.LUT R4, R5, R4, RZ, 0x3c, !PT ;  /* 0x0000000405040212 */ /* 0x000fc800078e3cff */
[----:B------:R-:W-:-:S05]  /*14650*/  @P0 LOP3.LUT R5, R5, R4, RZ, 0x3c, !PT ;  /* 0x0000000405050212 */ /* 0x000fca00078e3cff */
[----:B------:R-:W3:Y:S04]  /*14660*/  @P0 LDG.E.U8 R28, desc[UR32][R4.64] ;  /* 0x00000020041c0981 */ /* 0x000ee8000c1e1100 */
[----:B---3--:R0:W-:Y:S04]  /*14670*/  STL [R1+0x13d4], R28 ;  /* 0x0013d41c01007387 */ /* 0x0081e80000100800 */
[----:B0-----:R-:W3:Y:S04]  /*14680*/  LDL.LU R28, [R1+0x45f8] ;  /* 0x0045f800011c7983 */ /* 0x001ee80000300800 */
[----:B------:R-:W4:Y:S04]  /*14690*/  LDL R4, [R1+0x140c] ;  /* 0x00140c0001047983 */ /* 0x000f280000100800 */
[----:B------:R-:W4:Y:S01]  /*146a0*/  LDL R5, [R1+0x1410] ;  /* 0x0014100001057983 */ /* 0x000f220000100800 */
[----:B------:R-:W-:-:S02]  /*146b0*/  PRMT R29, RZ, 0x7610, R29 ;  /* 0x00007610ff1d7816 */ /* 0x000fc4000000001d */
[----:B----4-:R-:W-:-:S04]  /*146c0*/  @P0 LOP3.LUT R5, R5, R4, RZ, 0x3c, !PT ;  /* 0x0000000405050212 */ /* 0x010fc800078e3cff */
[----:B------:R-:W-:-:S04]  /*146d0*/  @P0 LOP3.LUT R4, R5, R4, RZ, 0x3c, !PT ;  /* 0x0000000405040212 */ /* 0x000fc800078e3cff */
[----:B------:R-:W-:-:S05]  /*146e0*/  @P0 LOP3.LUT R5, R5, R4, RZ, 0x3c, !PT ;  /* 0x0000000405050212 */ /* 0x000fca00078e3cff */
[----:B------:R-:W4:Y:S04]  /*146f0*/  @P0 LDG.E.U8 R29, desc[UR32][R4.64] ;  /* 0x00000020041d0981 */ /* 0x000f28000c1e1100 */
[----:B----4-:R0:W-:Y:S04]  /*14700*/  STL [R1+0x13d0], R29 ;  /* 0x0013d01d01007387 */ /* 0x0101e80000100800 */
[----:B0-----:R-:W4:Y:S04]  /*14710*/  LDL.LU R29, [R1+0x45f4] ;  /* 0x0045f400011d7983 */ /* 0x001f280000300800 */
[----:B------:R-:W2:Y:S04]  /*14720*/  LDL R4, [R1+0x1404] ;  /* 0x0014040001047983 */ /* 0x000ea80000100800 */
[----:B------:R-:W2:Y:S01]  /*14730*/  LDL R5, [R1+0x1408] ;  /* 0x0014080001057983 */ /* 0x000ea20000100800 */
[----:B---3--:R-:W-:-:S02]  /*14740*/  PRMT R28, RZ, 0x7610, R28 ;  /* 0x00007610ff1c7816 */ /* 0x008fc4000000001c */
[----:B--2---:R-:W-:-:S04]  /*14750*/  @P0 LOP3.LUT R5, R5, R4, RZ, 0x3c, !PT ;  /* 0x0000000405050212 */ /* 0x004fc800078e3cff */
[----:B------:R-:W-:-:S04]  /*14760*/  @P0 LOP3.LUT R4, R5, R4, RZ, 0x3c, !PT ;  /* 0x0000000405040212 */ /* 0x000fc800078e3cff */
[----:B------:R-:W-:-:S05]  /*14770*/  @P0 LOP3.LUT R5, R5, R4, RZ, 0x3c, !PT ;  /* 0x0000000405050212 */ /* 0x000fca00078e3cff */
[----:B------:R-:W2:Y:S04]  /*14780*/  @P0 LDG.E.U8 R28, desc[UR32][R4.64] ;  /* 0x00000020041c0981 */ /* 0x000ea8000c1e1100 */
[----:B--2---:R0:W-:Y:S04]  /*14790*/  STL [R1+0x13cc], R28 ;  /* 0x0013cc1c01007387 */ /* 0x0041e80000100800 */
[----:B0-----:R-:W2:Y:S04]  /*147a0*/  LDL.LU R28, [R1+0x45f0] ;  /* 0x0045f000011c7983 */ /* 0x001ea80000300800 */
[----:B------:R-:W3:Y:S04]  /*147b0*/  LDL R4, [R1+0x13fc] ;  /* 0x0013fc0001047983 */ /* 0x000ee80000100800 */
[----:B------:R-:W3:Y:S01]  /*147c0*/  LDL R5, [R1+0x1400] ;  /* 0x0014000001057983 */ /* 0x000ee20000100800 */
[----:B----4-:R-:W-:-:S02]  /*147d0*/  PRMT R29, RZ, 0x7610, R29 ;  /* 0x00007610ff1d7816 */ /* 0x010fc4000000001d */
        /* <DEDUP_REMOVED lines=8> */
[----:B--2---:R-:W-:-:S02]  /*14860*/  PRMT R28, RZ, 0x7610, R28 ;  /* 0x00007610ff1c7816 */ /* 0x004fc4000000001c */
[----:B----4-:R-:W-:-:S04]  /*14870*/  @P0 LOP3.LUT R5, R5, R4, RZ, 0x3c, !PT ;  /* 0x0000000405050212 */ /* 0x010fc800078e3cff */
[----:B------:R-:W-:-:S04]  /*14880*/  @P0 LOP3.LUT R4, R5, R4, RZ, 0x3c, !PT ;  /* 0x0000000405040212 */ /* 0x000fc800078e3cff */
[----:B------:R-:W-:-:S05]  /*14890*/  @P0 LOP3.LUT R5, R5, R4, RZ, 0x3c, !PT ;  /* 0x0000000405050212 */ /* 0x000fca00078e3cff */
[----:B------:R-:W2:Y:S04]  /*148a0*/  @P0 LDG.E.U8 R28, desc[UR32][R4.64] ;  /* 0x00000020041c0981 */ /* 0x000ea8000c1e1100 */
[----:B--2---:R0:W-:Y:S04]  /*148b0*/  STL [R1+0x13c4], R28 ;  /* 0x0013c41c01007387 */ /* 0x0041e80000100800 */
[----:B0-----:R-:W2:Y:S04]  /*148c0*/  LDL.LU R28, [R1+0x45e8] ;  /* 0x0045e800011c7983 */ /* 0x001ea80000300800 */
[----:B------:R-:W4:Y:S04]  /*148d0*/  LDL R4, [R1+0x13ec] ;  /* 0x0013ec0001047983 */ /* 0x000f280000100800 */
[----:B------:R-:W4:Y:S01]  /*148e0*/  LDL R5, [R1+0x13f0] ;  /* 0x0013f00001057983 */ /* 0x000f220000100800 */
[----:B---3--:R-:W-:-:S02]  /*148f0*/  PRMT R29, RZ, 0x7610, R29 ;  /* 0x00007610ff1d7816 */ /* 0x008fc4000000001d */
[----:B----4-:R-:W-:-:S04]  /*14900*/  @P0 LOP3.LUT R5, R5, R4, RZ, 0x3c, !PT ;  /* 0x0000000405050212 */ /* 0x010fc800078e3cff */
        /* <DEDUP_REMOVED lines=11> */
[----:B------:R-:W2:Y:S01]  /*149c0*/  @P0 LDG.E.U8 R28, desc[UR32][R4.64] ;  /* 0x00000020041c0981 */ /* 0x000ea2000c1e1100 */
[----:B------:R-:W-:-:S03]  /*149d0*/  ISETP.GT.AND P1, PT, R2, 0x1, PT ;  /* 0x000000010200780c */ /* 0x000fc60003f24270 */
        /* <DEDUP_REMOVED lines=1745> */
[----:B------:R-:W4:Y:S02]  /*1b6f0*/  LDL R5, [R1+0x160c] ;  /* 0x00160c0001057983 */ /* 0x000f240000100800 */
[----:B----4-:R-:W-:-:S02]  /*1b700*/  @P0 LOP3.LUT R5, R5, R4, RZ, 0x3c, !PT ;  /* 0x0000000405050212 */ /* 0x010fc400078e3cff */
[----:B---3--:R-:W-:Y:S02]  /*1b710*/  PRMT R29, RZ, 0x7610, R29 ;  /* 0x00007610ff1d7816 */ /* 0x008fe4000000001d */
[----:B------:R-:W-:-:S04]  /*1b720*/  @P0 LOP3.LUT R4, R5, R4, RZ, 0x3c, !PT ;  /* 0x0000000405040212 */ /* 0x000fc800078e3cff */
[----:B------:R-:W-:-:S05]  /*1b730*/  @P0 LOP3.LUT R5, R5, R4, RZ, 0x3c, !PT ;  /* 0x0000000405050212 */ /* 0x000fca00078e3cff */
[----:B------:R-:W3:Y:S01]  /*1b740*/  @P0 LDG.E.U8 R29, desc[UR32][R4.64] ;  /* 0x00000020041d0981 */ /* 0x000ee2000c1e1100 */
[----:B------:R-:W-:-:S03]  /*1b750*/  ISETP.GT.AND P1, PT, R2, 0x19, PT ;  /* 0x000000190200780c */ /* 0x000fc60003f24270 */
        /* <DEDUP_REMOVED lines=67> */
[----:B------:R-:W-:-:S02]  /*1bb90*/  PRMT R27, RZ, 0x7610, R27 ;  /* 0x00007610ff1b7816 */ /* 0x000fc4000000001b */
[----:B----4-:R-:W-:-:S04]  /*1bba0*/  @P1 LOP3.LUT R5, R5, R4, RZ, 0x3c, !PT ;  /* 0x0000000405051212 */ /* 0x010fc800078e3cff */
[----:B------:R-:W-:-:S04]  /*1bbb0*/  @P1 LOP3.LUT R4, R5, R4, RZ, 0x3c, !PT ;  /* 0x0000000405041212 */ /* 0x000fc800078e3cff */
[----:B------:R-:W-:-:S05]  /*1bbc0*/  @P1 LOP3.LUT R5, R5, R4, RZ, 0x3c, !PT ;  /* 0x0000000405051212 */ /* 0x000fca00078e3cff */
[----:B------:R-:W4:Y:S01]  /*1bbd0*/  @P1 LDG.E.U8 R27, desc[UR32][R4.64] ;  /* 0x00000020041b1981 */ /* 0x000f22000c1e1100 */
[----:B------:R-:W-:-:S03]  /*1bbe0*/  ISETP.GT.AND P0, PT, R2, 0x1a, PT ;  /* 0x0000001a0200780c */ /* 0x000fc60003f04270 */
[----:B----4-:R0:W-:Y:S04]  /*1bbf0*/  STL [R1+0x7c], R27 ;  /* 0x00007c1b01007387 */ /* 0x0101e80000100800 */
[----:B0-----:R-:W4:Y:S04]  /*1bc00*/  LDL.LU R27, [R1+0x42c0] ;  /* 0x0042c000011b7983 */ /* 0x001f280000300800 */
        /* <DEDUP_REMOVED lines=9> */
[----:B------:R-:W2:Y:S04]  /*1bca0*/  LDL R4, [R1+0x15b8] ;  /* 0x0015b80001047983 */ /* 0x000ea80000100800 */
[----:B------:R-:W2:Y:S01]  /*1bcb0*/  LDL R5, [R1+0x15bc] ;  /* 0x0015bc0001057983 */ /* 0x000ea20000100800 */
[----:B------:R-:W-:-:S02]  /*1bcc0*/  PRMT R25, RZ, 0x7610, R25 ;  /* 0x00007610ff197816 */ /* 0x000fc40000000019 */
[----:B--2---:R-:W-:-:S04]  /*1bcd0*/  @P0 LOP3.LUT R5, R5, R4, RZ, 0x3c, !PT ;  /* 0x0000000405050212 */ /* 0x004fc800078e3cff */
        /* <DEDUP_REMOVED lines=129> */
[----:B------:R-:W3:Y:S01]  /*1c4f0*/  @P1 LDG.E.U8 R11, desc[UR32][R4.64] ;  /* 0x00000020040b1981 */ /* 0x000ee2000c1e1100 */
[----:B------:R-:W-:-:S03]  /*1c500*/  ISETP.GT.AND P0, PT, R2, 0x1c, PT ;  /* 0x0000001c0200780c */ /* 0x000fc60003f04270 */
        /* <DEDUP_REMOVED lines=44> */
[----:B------:R0:W4:Y:S04]  /*1c7d0*/  @P0 LDG.E.U8 R0, desc[UR32][R4.64] ;  /* 0x0000002004000981 */ /* 0x000128000c1e1100 */
[----:B------:R-:W0:Y:S04]  /*1c7e0*/  LDL R4, [R1+0x1518] ;  /* 0x0015180001047983 */ /* 0x000e280000100800 */
[----:B------:R-:W0:Y:S01]  /*1c7f0*/  LDL R5, [R1+0x151c] ;  /* 0x00151c0001057983 */ /* 0x000e220000100800 */
[----:B------:R-:W-:Y:S02]  /*1c800*/  PRMT R6, RZ, 0x7610, R6 ;  /* 0x00007610ff067816 */ /* 0x000fe40000000006 */
[----:B0-----:R-:W-:-:S04]  /*1c810*/  @P0 LOP3.LUT R5, R5, R4, RZ, 0x3c, !PT ;  /* 0x0000000405050212 */ /* 0x001fc800078e3cff */
[----:B------:R-:W-:-:S04]  /*1c820*/  @P0 LOP3.LUT R4, R5, R4, RZ, 0x3c, !PT ;  /* 0x0000000405040212 */ /* 0x000fc800078e3cff */
[----:B------:R-:W-:-:S05]  /*1c830*/  @P0 LOP3.LUT R5, R5, R4, RZ, 0x3c, !PT ;  /* 0x0000000405050212 */ /* 0x000fca00078e3cff */
[----:B------:R-:W3:Y:S04]  /*1c840*/  @P0 LDG.E.U8 R6, desc[UR32][R4.64] ;  /* 0x0000002004060981 */ /* 0x000ee8000c1e1100 */
[----:B----4-:R0:W-:Y:S04]  /*1c850*/  STL [R1+0x8], R0 ;  /* 0x0000080001007387 */ /* 0x0101e80000100800 */
[----:B0-----:R-:W4:Y:S04]  /*1c860*/  LDL R0, [R1+0x14fc] ;  /* 0x0014fc0001007983 */ /* 0x001f280000100800 */
        /* <DEDUP_REMOVED lines=9> */
[----:B--2---:R0:W-:Y:S04]  /*1c900*/  STL [R1], R3 ;  /* 0x0000000301007387 */ /* 0x0041e80000100800 */
        /* <DEDUP_REMOVED lines=10> */
[----:B------:R-:W-:Y:S02]  /*1c9b0*/  ISETP.GT.AND P1, PT, R2, 0x1d, PT ;  /* 0x0000001d0200780c */ /* 0x000fe40003f24270 */
[----:B------:R-:W-:-:S11]  /*1c9c0*/  PRMT R28, RZ, 0x7610, R28 ;  /* 0x00007610ff1c7816 */ /* 0x000fd6000000001c */
[----:B0-----:R-:W-:-:S04]  /*1c9d0*/  @P1 LOP3.LUT R5, R5, R4, RZ, 0x3c, !PT ;  /* 0x0000000405051212 */ /* 0x001fc800078e3cff */
[----:B------:R-:W-:-:S04]  /*1c9e0*/  @P1 LOP3.LUT R4, R5, R4, RZ, 0x3c, !PT ;  /* 0x0000000405041212 */ /* 0x000fc800078e3cff */
[----:B------:R-:W-:Y:S01]  /*1c9f0*/  @P1 LOP3.LUT R5, R5, R4, RZ, 0x3c, !PT ;  /* 0x0000000405051212 */ /* 0x000fe200078e3cff */
[----:B----4-:R0:W-:Y:S04]  /*1ca00*/  STL [R1+0x4248], R29 ;  /* 0x0042481d01007387 */ /* 0x0101e80000100800 */
[----:B------:R1:W4:Y:S04]  /*1ca10*/  @P1 LDG.E.U8 R28, desc[UR32][R4.64] ;  /* 0x00000020041c1981 */ /* 0x000328000c1e1100 */
[----:B0-----:R-:W3:Y:S01]  /*1ca20*/  LDL R29, [R1+0x14f8] ;  /* 0x0014f800011d7983 */ /* 0x001ee20000100800 */
[----:B------:R-:W-:Y:S01]  /*1ca30*/  PRMT R27, RZ, 0x7610, R27 ;  /* 0x00007610ff1b7816 */ /* 0x000fe2000000001b */
[----:B-1----:R-:W-:-:S02]  /*1ca40*/  @P1 IMAD.MOV.U32 R4, RZ, RZ, R0 ;  /* 0x000000ffff041224 */ /* 0x002fc400078e0000 */
[----:B----4-:R0:W-:Y:S01]  /*1ca50*/  STL [R1+0x4224], R28 ;  /* 0x0042241c01007387 */ /* 0x0101e20000100800 */
[----:B------:R-:W-:-:S03]  /*1ca60*/  PRMT R26, RZ, 0x7610, R26 ;  /* 0x00007610ff1a7816 */ /* 0x000fc6000000001a */
[----:B------:R-:W4:Y:S01]  /*1ca70*/  LDL R0, [R1+0x14dc] ;  /* 0x0014dc0001007983 */ /* 0x000f220000100800 */
[----:B---3--:R-:W-:-:S03]  /*1ca80*/  @P1 IMAD.MOV.U32 R5, RZ, RZ, R29 ;  /* 0x000000ffff051224 */ /* 0x008fc600078e001d */
[----:B------:R-:W3:Y:S04]  /*1ca90*/  LDL R29, [R1+0x14d8] ;  /* 0x0014d800011d7983 */ /* 0x000ee80000100800 */
[----:B0-----:R-:W2:Y:S04]  /*1caa0*/  LDL R28, [R1+0x14f4] ;  /* 0x0014f400011c7983 */ /* 0x001ea80000100800 */
[----:B------:R2:W4:Y:S04]  /*1cab0*/  @P1 LDG.E.U8 R27, desc[UR32][R4.64] ;  /* 0x00000020041b1981 */ /* 0x000528000c1e1100 */
[----:B------:R-:W3:Y:S01]  /*1cac0*/  LDL R5, [R1+0x14f0] ;  /* 0x0014f00001057983 */ /* 0x000ee20000100800 */
[----:B--2---:R-:W-:-:S03]  /*1cad0*/  @P1 IMAD.MOV.U32 R4, RZ, RZ, R28 ;  /* 0x000000ffff041224 */ /* 0x004fc600078e001c */
[----:B----4-:R0:W-:Y:S04]  /*1cae0*/  STL [R1+0x4228], R27 ;  /* 0x0042281b01007387 */ /* 0x0101e80000100800 */
[----:B------:R-:W2:Y:S04]  /*1caf0*/  LDL R28, [R1+0x14d0] ;  /* 0x0014d000011c7983 */ /* 0x000ea80000100800 */
[----:B---3--:R-:W3:Y:S04]  /*1cb00*/  @P1 LDG.E.U8 R26, desc[UR32][R4.64] ;  /* 0x00000020041a1981 */ /* 0x008ee8000c1e1100 */
[----:B0-----:R-:W4:Y:S04]  /*1cb10*/  LDL R27, [R1+0x14d4] ;  /* 0x0014d400011b7983 */ /* 0x001f280000100800 */
[----:B------:R-:W2:Y:S04]  /*1cb20*/  LDL R4, [R1+0x14e8] ;  /* 0x0014e80001047983 */ /* 0x000ea80000100800 */
[----:B------:R-:W2:Y:S01]  /*1cb30*/  LDL R5, [R1+0x14ec] ;  /* 0x0014ec0001057983 */ /* 0x000ea20000100800 */
[----:B------:R-:W-:-:S03]  /*1cb40*/  PRMT R25, RZ, 0x7610, R25 ;  /* 0x00007610ff197816 */ /* 0x000fc60000000019 */
[----:B---3--:R0:W-:Y:S04]  /*1cb50*/  STL [R1+0x422c], R26 ;  /* 0x00422c1a01007387 */ /* 0x0081e80000100800 */
[----:B0-----:R-:W3:Y:S01]  /*1cb60*/  LDL R26, [R1+0x14e4] ;  /* 0x0014e400011a7983 */ /* 0x001ee20000100800 */
[----:B--2---:R-:W-:-:S04]  /*1cb70*/  @P1 LOP3.LUT R5, R5, R4, RZ, 0x3c, !PT ;  /* 0x0000000405051212 */ /* 0x004fc800078e3cff */
[----:B------:R-:W-:-:S04]  /*1cb80*/  @P1 LOP3.LUT R4, R5, R4, RZ, 0x3c, !PT ;  /* 0x0000000405041212 */ /* 0x000fc800078e3cff */
[----:B------:R-:W-:-:S05]  /*1cb90*/  @P1 LOP3.LUT R5, R5, R4, RZ, 0x3c, !PT ;  /* 0x0000000405051212 */ /* 0x000fca00078e3cff */
[----:B------:R3:W2:Y:S04]  /*1cba0*/  @P1 LDG.E.U8 R25, desc[UR32][R4.64] ;  /* 0x0000002004191981 */ /* 0x0006a8000c1e1100 */
[----:B------:R-:W4:Y:S01]  /*1cbb0*/  LDL R5, [R1+0x14e0] ;  /* 0x0014e00001057983 */ /* 0x000f220000100800 */
[----:B------:R-:W-:Y:S01]  /*1cbc0*/  PRMT R24, RZ, 0x7610, R24 ;  /* 0x00007610ff187816 */ /* 0x000fe20000000018 */
[----:B---3--:R-:W-:-:S05]  /*1cbd0*/  @P1 IMAD.MOV.U32 R4, RZ, RZ, R26 ;  /* 0x000000ffff041224 */ /* 0x008fca00078e001a */
[----:B----4-:R0:W3:Y:S04]  /*1cbe0*/  @P1 LDG.E.U8 R24, desc[UR32][R4.64] ;  /* 0x0000002004181981 */ /* 0x0100e8000c1e1100 */
[----:B--2---:R1:W-:Y:S04]  /*1cbf0*/  STL [R1+0x4230], R25 ;  /* 0x0042301901007387 */ /* 0x0043e80000100800 */
[----:B------:R-:W2:Y:S04]  /*1cc00*/  LDL R26, [R1+0x14c8] ;  /* 0x0014c800011a7983 */ /* 0x000ea80000100800 */
[----:B-1----:R-:W4:Y:S01]  /*1cc10*/  LDL R25, [R1+0x14cc] ;  /* 0x0014cc0001197983 */ /* 0x002f220000100800 */
[----:B------:R-:W-:Y:S01]  /*1cc20*/  PRMT R23, RZ, 0x7610, R23 ;  /* 0x00007610ff177816 */ /* 0x000fe20000000017 */
[----:B0-----:R-:W-:-:S02]  /*1cc30*/  @P1 IMAD.MOV.U32 R4, RZ, RZ, R0 ;  /* 0x000000ffff041224 */ /* 0x001fc400078e0000 */
[----:B------:R-:W-:-:S05]  /*1cc40*/  @P1 IMAD.MOV.U32 R5, RZ, RZ, R29 ;  /* 0x000000ffff051224 */ /* 0x000fca00078e001d */
[----:B------:R0:W2:Y:S01]  /*1cc50*/  @P1 LDG.E.U8 R23, desc[UR32][R4.64] ;  /* 0x0000002004171981 */ /* 0x0000a2000c1e1100 */
[----:B------:R-:W-:Y:S02]  /*1cc60*/  PRMT R22, RZ, 0x7610, R22 ;  /* 0x00007610ff167816 */ /* 0x000fe40000000016 */
[----:B------:R-:W-:Y:S01]  /*1cc70*/  PRMT R21, RZ, 0x7610, R21 ;  /* 0x00007610ff157816 */ /* 0x000fe20000000015 */
[----:B0-----:R-:W-:Y:S02]  /*1cc80*/  @P1 IMAD.MOV.U32 R4, RZ, RZ, R27 ;  /* 0x000000ffff041224 */ /* 0x001fe400078e001b */
[----:B------:R-:W-:-:S05]  /*1cc90*/  @P1 IMAD.MOV.U32 R5, RZ, RZ, R28 ;  /* 0x000000ffff051224 */ /* 0x000fca00078e001c */
[----:B------:R4:W2:Y:S04]  /*1cca0*/  @P1 LDG.E.U8 R22, desc[UR32][R4.64] ;  /* 0x0000002004161981 */ /* 0x0008a8000c1e1100 */
[----:B---3--:R0:W-:Y:S04]  /*1ccb0*/  STL [R1+0x4234], R24 ;  /* 0x0042341801007387 */ /* 0x0081e80000100800 */
[----:B------:R-:W3:Y:S04]  /*1ccc0*/  LDL R0, [R1+0x14c4] ;  /* 0x0014c40001007983 */ /* 0x000ee80000100800 */
[----:B0-----:R-:W3:Y:S01]  /*1ccd0*/  LDL R24, [R1+0x14c0] ;  /* 0x0014c00001187983 */ /* 0x001ee20000100800 */
[----:B----4-:R-:W-:-:S02]  /*1cce0*/  @P1 IMAD.MOV.U32 R4, RZ, RZ, R25 ;  /* 0x000000ffff041224 */ /* 0x010fc400078e0019 */
[----:B--2---:R-:W-:-:S05]  /*1ccf0*/  @P1 IMAD.MOV.U32 R5, RZ, RZ, R26 ;  /* 0x000000ffff051224 */ /* 0x004fca00078e001a */
[----:B------:R3:W2:Y:S01]  /*1cd00*/  @P1 LDG.E.U8 R21, desc[UR32][R4.64] ;  /* 0x0000002004151981 */ /* 0x0006a2000c1e1100 */
[----:B------:R-:W-:Y:S02]  /*1cd10*/  ISETP.GT.AND P0, PT, R2, 0x1e, PT ;  /* 0x0000001e0200780c */ /* 0x000fe40003f04270 */
[----:B------:R-:W-:Y:S01]  /*1cd20*/  PRMT R20, RZ, 0x7610, R20 ;  /* 0x00007610ff147816 */ /* 0x000fe20000000014 */
[----:B------:R0:W-:Y:S04]  /*1cd30*/  STL [R1+0x4238], R23 ;  /* 0x0042381701007387 */ /* 0x0001e80000100800 */
[----:B------:R-:W4:Y:S04]  /*1cd40*/  LDL R29, [R1+0x14b8] ;  /* 0x0014b800011d7983 */ /* 0x000f280000100800 */
[----:B------:R-:W4:Y:S02]  /*1cd50*/  LDL R28, [R1+0x14bc] ;  /* 0x0014bc00011c7983 */ /* 0x000f240000100800 */
[----:B---3--:R-:W-:-:S02]  /*1cd60*/  @P0 IMAD.MOV.U32 R4, RZ, RZ, R0 ;  /* 0x000000ffff040224 */ /* 0x008fc400078e0000 */
[----:B------:R-:W-:-:S05]  /*1cd70*/  @P0 IMAD.MOV.U32 R5, RZ, RZ, R24 ;  /* 0x000000ffff050224 */ /* 0x000fca00078e0018 */
[----:B------:R4:W3:Y:S04]  /*1cd80*/  @P0 LDG.E.U8 R20, desc[UR32][R4.64] ;  /* 0x0000002004140981 */ /* 0x0008e8000c1e1100 */
[----:B------:R1:W-:Y:S04]  /*1cd90*/  STL [R1+0x423c], R22 ;  /* 0x00423c1601007387 */ /* 0x0003e80000100800 */
[----:B------:R-:W3:Y:S04]  /*1cda0*/  LDL R27, [R1+0x14b0] ;  /* 0x0014b000011b7983 */ /* 0x000ee80000100800 */
[----:B------:R-:W3:Y:S04]  /*1cdb0*/  LDL R26, [R1+0x14b4] ;  /* 0x0014b400011a7983 */ /* 0x000ee80000100800 */
[----:B--2---:R2:W-:Y:S04]  /*1cdc0*/  STL [R1+0x4240], R21 ;  /* 0x0042401501007387 */ /* 0x0045e80000100800 */
[----:B------:R-:W2:Y:S04]  /*1cdd0*/  LDL R25, [R1+0x14a8] ;  /* 0x0014a80001197983 */ /* 0x000ea80000100800 */
[----:B------:R-:W2:Y:S04]  /*1cde0*/  LDL R24, [R1+0x14ac] ;  /* 0x0014ac0001187983 */ /* 0x000ea80000100800 */
[----:B0-----:R-:W2:Y:S04]  /*1cdf0*/  LDL R23, [R1+0x14a0] ;  /* 0x0014a00001177983 */ /* 0x001ea80000100800 */
[----:B------:R-:W2:Y:S01]  /*1ce00*/  LDL R0, [R1+0x14a4] ;  /* 0x0014a40001007983 */ /* 0x000ea20000100800 */
[----:B------:R-:W-:Y:S01]  /*1ce10*/  PRMT R19, RZ, 0x7610, R19 ;  /* 0x00007610ff137816 */ /* 0x000fe20000000013 */
[----:B----4-:R-:W-:-:S02]  /*1ce20*/  @P0 IMAD.MOV.U32 R4, RZ, RZ, R28 ;  /* 0x000000ffff040224 */ /* 0x010fc400078e001c */
[----:B------:R-:W-:-:S05]  /*1ce30*/  @P0 IMAD.MOV.U32 R5, RZ, RZ, R29 ;  /* 0x000000ffff050224 */ /* 0x000fca00078e001d */
[----:B------:R0:W4:Y:S01]  /*1ce40*/  @P0 LDG.E.U8 R19, desc[UR32][R4.64] ;  /* 0x0000002004130981 */ /* 0x000122000c1e1100 */
[----:B------:R-:W-:Y:S02]  /*1ce50*/  PRMT R18, RZ, 0x7610, R18 ;  /* 0x00007610ff127816 */ /* 0x000fe40000000012 */
[----:B------:R-:W-:Y:S02]  /*1ce60*/  PRMT R17, RZ, 0x7610, R17 ;  /* 0x00007610ff117816 */ /* 0x000fe40000000011 */
[----:B------:R-:W-:Y:S01]  /*1ce70*/  PRMT R16, RZ, 0x7610, R16 ;  /* 0x00007610ff107816 */ /* 0x000fe20000000010 */
[----:B---3--:R3:W-:Y:S04]  /*1ce80*/  STL [R1+0x420c], R20 ;  /* 0x00420c1401007387 */ /* 0x0087e80000100800 */
[----:B-1----:R-:W3:Y:S04]  /*1ce90*/  LDL R22, [R1+0x1498] ;  /* 0x0014980001167983 */ /* 0x002ee80000100800 */
[----:B--2---:R-:W2:Y:S01]  /*1cea0*/  LDL R21, [R1+0x149c] ;  /* 0x00149c0001157983 */ /* 0x004ea20000100800 */
[----:B0-----:R-:W-:-:S02]  /*1ceb0*/  @P0 IMAD.MOV.U32 R4, RZ, RZ, R26 ;  /* 0x000000ffff040224 */ /* 0x001fc400078e001a */
[----:B------:R-:W-:-:S05]  /*1cec0*/  @P0 IMAD.MOV.U32 R5, RZ, RZ, R27 ;  /* 0x000000ffff050224 */ /* 0x000fca00078e001b */
[----:B------:R0:W2:Y:S02]  /*1ced0*/  @P0 LDG.E.U8 R18, desc[UR32][R4.64] ;  /* 0x0000002004120981 */ /* 0x0000a4000c1e1100 */
[----:B0-----:R-:W-:Y:S02]  /*1cee0*/  @P0 IMAD.MOV.U32 R4, RZ, RZ, R24 ;  /* 0x000000ffff040224 */ /* 0x001fe400078e0018 */
[----:B------:R-:W-:-:S05]  /*1cef0*/  @P0 IMAD.MOV.U32 R5, RZ, RZ, R25 ;  /* 0x000000ffff050224 */ /* 0x000fca00078e0019 */
[----:B------:R0:W2:Y:S02]  /*1cf00*/  @P0 LDG.E.U8 R17, desc[UR32][R4.64] ;  /* 0x0000002004110981 */ /* 0x0000a4000c1e1100 */
[----:B0-----:R-:W-:Y:S02]  /*1cf10*/  @P0 IMAD.MOV.U32 R4, RZ, RZ, R0 ;  /* 0x000000ffff040224 */ /* 0x001fe400078e0000 */
[----:B------:R-:W-:-:S05]  /*1cf20*/  @P0 IMAD.MOV.U32 R5, RZ, RZ, R23 ;  /* 0x000000ffff050224 */ /* 0x000fca00078e0017 */
[----:B------:R0:W2:Y:S01]  /*1cf30*/  @P0 LDG.E.U8 R16, desc[UR32][R4.64] ;  /* 0x0000002004100981 */ /* 0x0000a2000c1e1100 */
[----:B------:R-:W-:-:S03]  /*1cf40*/  PRMT R15, RZ, 0x7610, R15 ;  /* 0x00007610ff0f7816 */ /* 0x000fc6000000000f */
[----:B----4-:R1:W-:Y:S04]  /*1cf50*/  STL [R1+0x4210], R19 ;  /* 0x0042101301007387 */ /* 0x0103e80000100800 */
[----:B---3--:R-:W3:Y:S04]  /*1cf60*/  LDL R20, [R1+0x1490] ;  /* 0x0014900001147983 */ /* 0x008ee80000100800 */
[----:B-1----:R-:W4:Y:S01]  /*1cf70*/  LDL R19, [R1+0x1494] ;  /* 0x0014940001137983 */ /* 0x002f220000100800 */
[----:B0-----:R-:W-:Y:S02]  /*1cf80*/  @P0 IMAD.MOV.U32 R5, RZ, RZ, R22 ;  /* 0x000000ffff050224 */ /* 0x001fe400078e0016 */
[----:B--2---:R-:W-:-:S05]  /*1cf90*/  @P0 IMAD.MOV.U32 R4, RZ, RZ, R21 ;  /* 0x000000ffff040224 */ /* 0x004fca00078e0015 */
[----:B------:R4:W2:Y:S04]  /*1cfa0*/  @P0 LDG.E.U8 R15, desc[UR32][R4.64] ;  /* 0x00000020040f0981 */ /* 0x0008a8000c1e1100 */
[----:B------:R0:W-:Y:S04]  /*1cfb0*/  STL [R1+0x4214], R18 ;  /* 0x0042141201007387 */ /* 0x0001e80000100800 */
[----:B------:R1:W-:Y:S04]  /*1cfc0*/  STL [R1+0x4218], R17 ;  /* 0x0042181101007387 */ /* 0x0003e80000100800 */
[----:B0-----:R-:W2:Y:S04]  /*1cfd0*/  LDL R18, [R1+0x1488] ;  /* 0x0014880001127983 */ /* 0x001ea80000100800 */
[----:B------:R-:W2:Y:S04]  /*1cfe0*/  LDL R0, [R1+0x148c] ;  /* 0x00148c0001007983 */ /* 0x000ea80000100800 */
[----:B------:R0:W-:Y:S04]  /*1cff0*/  STL [R1+0x421c], R16 ;  /* 0x00421c1001007387 */ /* 0x0001e80000100800 */
[----:B-1----:R-:W2:Y:S04]  /*1d000*/  LDL R17, [R1+0x1480] ;  /* 0x0014800001117983 */ /* 0x002ea80000100800 */
[----:B0-----:R-:W2:Y:S01]  /*1d010*/  LDL R16, [R1+0x1484] ;  /* 0x0014840001107983 */ /* 0x001ea20000100800 */
[----:B------:R-:W-:Y:S01]  /*1d020*/  PRMT R14, RZ, 0x7610, R14 ;  /* 0x00007610ff0e7816 */ /* 0x000fe2000000000e */
[----:B----4-:R-:W-:-:S02]  /*1d030*/  @P0 IMAD.MOV.U32 R4, RZ, RZ, R19 ;  /* 0x000000ffff040224 */ /* 0x010fc400078e0013 */
[----:B---3--:R-:W-:-:S05]  /*1d040*/  @P0 IMAD.MOV.U32 R5, RZ, RZ, R20 ;  /* 0x000000ffff050224 */ /* 0x008fca00078e0014 */
[----:B------:R0:W3:Y:S04]  /*1d050*/  @P0 LDG.E.U8 R14, desc[UR32][R4.64] ;  /* 0x00000020040e0981 */ /* 0x0000e8000c1e1100 */
[----:B--2---:R1:W-:Y:S04]  /*1d060*/  STL [R1+0x4220], R15 ;  /* 0x0042200f01007387 */ /* 0x0043e80000100800 */
[----:B------:R-:W2:Y:S04]  /*1d070*/  LDL R21, [R1+0x1478] ;  /* 0x0014780001157983 */ /* 0x000ea80000100800 */
[----:B-1----:R-:W4:Y:S01]  /*1d080*/  LDL R15, [R1+0x147c] ;  /* 0x00147c00010f7983 */ /* 0x002f220000100800 */
[----:B------:R-:W-:-:S02]  /*1d090*/  ISETP.GT.AND P1, PT, R2, 0x1f, PT ;  /* 0x0000001f0200780c */ /* 0x000fc40003f24270 */
[----:B------:R-:W-:Y:S01]  /*1d0a0*/  PRMT R13, RZ, 0x7610, R13 ;  /* 0x00007610ff0d7816 */ /* 0x000fe2000000000d */
[----:B0-----:R-:W-:Y:S02]  /*1d0b0*/  @P0 IMAD.MOV.U32 R5, RZ, RZ, R18 ;  /* 0x000000ffff050224 */ /* 0x001fe400078e0012 */
[----:B------:R-:W-:-:S05]  /*1d0c0*/  @P0 IMAD.MOV.U32 R4, RZ, RZ, R0 ;  /* 0x000000ffff040224 */ /* 0x000fca00078e0000 */
[----:B------:R0:W4:Y:S01]  /*1d0d0*/  @P0 LDG.E.U8 R13, desc[UR32][R4.64] ;  /* 0x00000020040d0981 */ /* 0x000122000c1e1100 */
[----:B------:R-:W-:Y:S02]  /*1d0e0*/  PRMT R12, RZ, 0x7610, R12 ;  /* 0x00007610ff0c7816 */ /* 0x000fe4000000000c */
[----:B0-----:R-:W-:Y:S02]  /*1d0f0*/  @P1 IMAD.MOV.U32 R5, RZ, RZ, R17 ;  /* 0x000000ffff051224 */ /* 0x001fe400078e0011 */
[----:B------:R-:W-:-:S05]  /*1d100*/  @P1 IMAD.MOV.U32 R4, RZ, RZ, R16 ;  /* 0x000000ffff041224 */ /* 0x000fca00078e0010 */
[----:B------:R2:W4:Y:S01]  /*1d110*/  @P1 LDG.E.U8 R12, desc[UR32][R4.64] ;  /* 0x00000020040c1981 */ /* 0x000522000c1e1100 */
[----:B------:R-:W-:-:S03]  /*1d120*/  PRMT R11, RZ, 0x7610, R11 ;  /* 0x00007610ff0b7816 */ /* 0x000fc6000000000b */
[----:B---3--:R0:W-:Y:S04]  /*1d130*/  STL [R1+0x4244], R14 ;  /* 0x0042440e01007387 */ /* 0x0081e80000100800 */
[----:B------:R-:W3:Y:S04]  /*1d140*/  LDL R0, [R1+0x1474] ;  /* 0x0014740001007983 */ /* 0x000ee80000100800 */
[----:B------:R-:W3:Y:S01]  /*1d150*/  LDL R20, [R1+0x1470] ;  /* 0x0014700001147983 */ /* 0x000ee20000100800 */
[----:B--2---:R-:W-:Y:S02]  /*1d160*/  @P1 IMAD.MOV.U32 R5, RZ, RZ, R21 ;  /* 0x000000ffff051224 */ /* 0x004fe400078e0015 */
[----:B----4-:R-:W-:-:S05]  /*1d170*/  @P1 IMAD.MOV.U32 R4, RZ, RZ, R15 ;  /* 0x000000ffff041224 */ /* 0x010fca00078e000f */
[----:B------:R3:W2:Y:S04]  /*1d180*/  @P1 LDG.E.U8 R11, desc[UR32][R4.64] ;  /* 0x00000020040b1981 */ /* 0x0006a8000c1e1100 */
[----:B------:R1:W-:Y:S04]  /*1d190*/  STL [R1+0x424c], R13 ;  /* 0x00424c0d01007387 */ /* 0x0003e80000100800 */
[----:B------:R-:W4:Y:S04]  /*1d1a0*/  LDL R19, [R1+0x1468] ;  /* 0x0014680001137983 */ /* 0x000f280000100800 */
[----:B------:R-:W4:Y:S04]  /*1d1b0*/  LDL R18, [R1+0x146c] ;  /* 0x00146c0001127983 */ /* 0x000f280000100800 */
[----:B------:R-:W4:Y:S04]  /*1d1c0*/  LDL R17, [R1+0x1460] ;  /* 0x0014600001117983 */ /* 0x000f280000100800 */
[----:B------:R-:W4:Y:S04]  /*1d1d0*/  LDL R16, [R1+0x1464] ;  /* 0x0014640001107983 */ /* 0x000f280000100800 */
[----:B------:R3:W-:Y:S04]  /*1d1e0*/  STL [R1+0x41ac], R12 ;  /* 0x0041ac0c01007387 */ /* 0x0007e80000100800 */
[----:B------:R-:W4:Y:S04]  /*1d1f0*/  LDL R15, [R1+0x1458] ;  /* 0x00145800010f7983 */ /* 0x000f280000100800 */
[----:B0-----:R-:W4:Y:S04]  /*1d200*/  LDL R14, [R1+0x145c] ;  /* 0x00145c00010e7983 */ /* 0x001f280000100800 */
[----:B-1----:R-:W4:Y:S04]  /*1d210*/  LDL R13, [R1+0x1450] ;  /* 0x00145000010d7983 */ /* 0x002f280000100800 */
[----:B---3--:R-:W3:Y:S01]  /*1d220*/  LDL R12, [R1+0x1454] ;  /* 0x00145400010c7983 */ /* 0x008ee20000100800 */
[----:B------:R-:W-:-:S03]  /*1d230*/  @P1 IMAD.MOV.U32 R4, RZ, RZ, R0 ;  /* 0x000000ffff041224 */ /* 0x000fc600078e0000 */
[----:B--2---:R0:W-:Y:S04]  /*1d240*/  STL [R1+0x41b0], R11 ;  /* 0x0041b00b01007387 */ /* 0x0041e80000100800 */
[----:B------:R-:W2:Y:S04]  /*1d250*/  LDL R0, [R1+0x144c] ;  /* 0x00144c0001007983 */ /* 0x000ea80000100800 */
[----:B0-----:R-:W2:Y:S01]  /*1d260*/  LDL R11, [R1+0x1448] ;  /* 0x00144800010b7983 */ /* 0x001ea20000100800 */
[----:B------:R-:W-:Y:S01]  /*1d270*/  PRMT R10, RZ, 0x7610, R10 ;  /* 0x00007610ff0a7816 */ /* 0x000fe2000000000a */
[----:B------:R-:W-:Y:S01]  /*1d280*/  @P1 IMAD.MOV.U32 R5, RZ, RZ, R20 ;  /* 0x000000ffff051224 */ /* 0x000fe200078e0014 */
[----:B------:R-:W-:-:S04]  /*1d290*/  PRMT R9, RZ, 0x7610, R9 ;  /* 0x00007610ff097816 */ /* 0x000fc80000000009 */
[----:B------:R4:W2:Y:S01]  /*1d2a0*/  @P1 LDG.E.U8 R10, desc[UR32][R4.64] ;  /* 0x00000020040a1981 */ /* 0x0008a2000c1e1100 */
[----:B------:R-:W-:Y:S01]  /*1d2b0*/  PRMT R8, RZ, 0x7610, R8 ;  /* 0x00007610ff087816 */ /* 0x000fe20000000008 */
[----:B----4-:R-:W-:Y:S02]  /*1d2c0*/  @P1 IMAD.MOV.U32 R4, RZ, RZ, R18 ;  /* 0x000000ffff041224 */ /* 0x010fe400078e0012 */
[----:B------:R-:W-:-:S05]  /*1d2d0*/  @P1 IMAD.MOV.U32 R5, RZ, RZ, R19 ;  /* 0x000000ffff051224 */ /* 0x000fca00078e0013 */
[----:B------:R0:W4:Y:S01]  /*1d2e0*/  @P1 LDG.E.U8 R9, desc[UR32][R4.64] ;  /* 0x0000002004091981 */ /* 0x000122000c1e1100 */
[----:B------:R-:W-:Y:S01]  /*1d2f0*/  PRMT R7, RZ, 0x7610, R7 ;  /* 0x00007610ff077816 */ /* 0x000fe20000000007 */
[----:B0-----:R-:W-:Y:S02]  /*1d300*/  @P1 IMAD.MOV.U32 R4, RZ, RZ, R16 ;  /* 0x000000ffff041224 */ /* 0x001fe400078e0010 */
[----:B------:R-:W-:-:S05]  /*1d310*/  @P1 IMAD.MOV.U32 R5, RZ, RZ, R17 ;  /* 0x000000ffff051224 */ /* 0x000fca00078e0011 */
[----:B------:R0:W4:Y:S01]  /*1d320*/  @P1 LDG.E.U8 R8, desc[UR32][R4.64] ;  /* 0x0000002004081981 */ /* 0x000122000c1e1100 */
[----:B------:R-:W-:Y:S01]  /*1d330*/  PRMT R6, RZ, 0x7610, R6 ;  /* 0x00007610ff067816 */ /* 0x000fe20000000006 */
[----:B0-----:R-:W-:Y:S02]  /*1d340*/  @P1 IMAD.MOV.U32 R4, RZ, RZ, R14 ;  /* 0x000000ffff041224 */ /* 0x001fe400078e000e */
[----:B------:R-:W-:-:S05]  /*1d350*/  @P1 IMAD.MOV.U32 R5, RZ, RZ, R15 ;  /* 0x000000ffff051224 */ /* 0x000fca00078e000f */
[----:B------:R3:W4:Y:S02]  /*1d360*/  @P1 LDG.E.U8 R7, desc[UR32][R4.64] ;  /* 0x0000002004071981 */ /* 0x000724000c1e1100 */
[----:B---3--:R-:W-:Y:S02]  /*1d370*/  @P1 IMAD.MOV.U32 R4, RZ, RZ, R12 ;  /* 0x000000ffff041224 */ /* 0x008fe400078e000c */
[----:B------:R-:W-:-:S05]  /*1d380*/  @P1 IMAD.MOV.U32 R5, RZ, RZ, R13 ;  /* 0x000000ffff051224 */ /* 0x000fca00078e000d */
[----:B------:R2:W3:Y:S01]  /*1d390*/  @P1 LDG.E.U8 R6, desc[UR32][R4.64] ;  /* 0x0000002004061981 */ /* 0x0004e2000c1e1100 */
[----:B------:R-:W-:Y:S01]  /*1d3a0*/  PRMT R3, RZ, 0x7610, R3 ;  /* 0x00007610ff037816 */ /* 0x000fe20000000003 */
[----:B--2---:R-:W-:Y:S02]  /*1d3b0*/  @P1 IMAD.MOV.U32 R4, RZ, RZ, R0 ;  /* 0x000000ffff041224 */ /* 0x004fe400078e0000 */
[----:B------:R-:W-:-:S05]  /*1d3c0*/  @P1 IMAD.MOV.U32 R5, RZ, RZ, R11 ;  /* 0x000000ffff051224 */ /* 0x000fca00078e000b */
[----:B------:R-:W2:Y:S04]  /*1d3d0*/  @P1 LDG.E.U8 R3, desc[UR32][R4.64] ;  /* 0x0000002004031981 */ /* 0x000ea8000c1e1100 */
[----:B------:R-:W-:Y:S01]  /*1d3e0*/  STL [R1+0x41b4], R10 ;  /* 0x0041b40a01007387 */ /* 0x000fe20000100800 */
[----:B------:R-:W0:Y:S01]  /*1d3f0*/  S2R R0, SR_TID.X ;  /* 0x0000000000007919 */ /* 0x000e220000002100 */
[----:B------:R-:W1:Y:S01]  /*1d400*/  S2R R28, SR_TID.X ;  /* 0x00000000001c7919 */ /* 0x000e620000002100 */
[----:B------:R-:W-:Y:S06]  /*1d410*/  BAR.SYNC.DEFER_BLOCKING 0x0 ;  /* 0x0000000000007b1d */ /* 0x000fec0000010000 */
[----:B----4-:R-:W-:Y:S04]  /*1d420*/  STL [R1+0x41b8], R9 ;  /* 0x0041b80901007387 */ /* 0x010fe80000100800 */
[----:B------:R-:W-:Y:S04]  /*1d430*/  STL [R1+0x41bc], R8 ;  /* 0x0041bc0801007387 */ /* 0x000fe80000100800 */
[----:B------:R0:W-:Y:S04]  /*1d440*/  STL [R1+0x41c0], R7 ;  /* 0x0041c00701007387 */ /* 0x0001e80000100800 */
[----:B---3--:R-:W-:Y:S04]  /*1d450*/  STL [R1+0x41c4], R6 ;  /* 0x0041c40601007387 */ /* 0x008fe80000100800 */
[----:B------:R-:W3:Y:S04]  /*1d460*/  LDL.LU R25, [R1+0x13d8] ;  /* 0x0013d80001197983 */ /* 0x000ee80000300800 */
[----:B------:R-:W4:Y:S01]  /*1d470*/  LDL.LU R26, [R1+0x13d4] ;  /* 0x0013d400011a7983 */ /* 0x000f220000300800 */
[----:B0-----:R-:W-:-:S04]  /*1d480*/  LOP3.LUT R7, R0, 0x1f, RZ, 0xc0, !PT ;  /* 0x0000001f00077812 */ /* 0x001fc800078ec0ff */
[----:B------:R-:W-:Y:S01]  /*1d490*/  ISETP.GE.AND P0, PT, R7, R2, PT ;  /* 0x000000020700720c */ /* 0x000fe20003f06270 */
[----:B--2---:R-:W-:Y:S04]  /*1d4a0*/  STL [R1+0x41c8], R3 ;  /* 0x0041c80301007387 */ /* 0x004fe80000100800 */
        /* <DEDUP_REMOVED lines=20> */
[----:B-1----:R-:W-:Y:S04]  /*1d5f0*/  STL [R1+0x4254], R28 ;  /* 0x0042541c01007387 */ /* 0x002fe80000100800 */
[----:B------:R0:W-:Y:S04]  /*1d600*/  STL [R1+0x41d0], R5 ;  /* 0x0041d00501007387 */ /* 0x0001e80000100800 */
[----:B------:R-:W2:Y:S04]  /*1d610*/  LDL.LU R2, [R1+0x13d0] ;  /* 0x0013d00001027983 */ /* 0x000ea80000300800 */
[----:B0-----:R-:W2:Y:S04]  /*1d620*/  LDL.LU R5, [R1+0x13cc] ;  /* 0x0013cc0001057983 */ /* 0x001ea80000300800 */
[----:B------:R-:W2:Y:S04]  /*1d630*/  LDL.LU R29, [R1+0x13c8] ;  /* 0x0013c800011d7983 */ /* 0x000ea80000300800 */
[----:B------:R-:W2:Y:S01]  /*1d640*/  LDL.LU R27, [R1+0x13c4] ;  /* 0x0013c400011b7983 */ /* 0x000ea20000300800 */
[----:B------:R-:W-:-:S03]  /*1d650*/  LOP3.LUT R0, R28, 0x3f, RZ, 0xc0, !PT ;  /* 0x0000003f1c007812 */ /* 0x000fc600078ec0ff */
[----:B------:R-:W2:Y:S04]  /*1d660*/  LDL.LU R28, [R1+0x13c0] ;  /* 0x0013c000011c7983 */ /* 0x000ea80000300800 */
        /* <DEDUP_REMOVED lines=16> */
[----:B---3--:R0:W-:Y:S04]  /*1d770*/  STS.U8 [R0+UR4], R25 ;  /* 0x0000001900007988 */ /* 0x0081e80008000004 */
[----:B0-----:R-:W3:Y:S04]  /*1d780*/  LDL.LU R25, [R1+0x11a4] ;  /* 0x0011a40001197983 */ /* 0x001ee80000300800 */
[----:B------:R-:W3:Y:S04]  /*1d790*/  LDL.LU R20, [R1+0xb8] ;  /* 0x0000b80001147983 */ /* 0x000ee80000300800 */
[----:B------:R-:W3:Y:S04]  /*1d7a0*/  LDL.LU R21, [R1+0xb4] ;  /* 0x0000b40001157983 */ /* 0x000ee80000300800 */
[----:B----4-:R0:W-:Y:S04]  /*1d7b0*/  STS.U8 [R0+UR4+0x40], R26 ;  /* 0x0000401a00007988 */ /* 0x0101e80008000004 */
[----:B------:R-:W4:Y:S04]  /*1d7c0*/  LDL.LU R22, [R1+0xb0] ;  /* 0x0000b00001167983 */ /* 0x000f280000300800 */
[----:B------:R-:W4:Y:S04]  /*1d7d0*/  LDL.LU R23, [R1+0xac] ;  /* 0x0000ac0001177983 */ /* 0x000f280000300800 */
[----:B------:R-:W4:Y:S04]  /*1d7e0*/  LDL.LU R24, [R1+0xa8] ;  /* 0x0000a80001187983 */ /* 0x000f280000300800 */
[----:B0-----:R-:W4:Y:S04]  /*1d7f0*/  LDL.LU R26, [R1+0xa4] ;  /* 0x0000a400011a7983 */ /* 0x001f280000300800 */
[----:B--2---:R-:W-:Y:S04]  /*1d800*/  STS.U8 [R0+UR4+0x80], R2 ;  /* 0x0000800200007988 */ /* 0x004fe80008000004 */
[----:B------:R-:W-:Y:S04]  /*1d810*/  STS.U8 [R0+UR4+0xc0], R5 ;  /* 0x0000c00500007988 */ /* 0x000fe80008000004 */
[----:B------:R0:W-:Y:S04]  /*1d820*/  STS.U8 [R0+UR4+0x100], R29 ;  /* 0x0001001d00007988 */ /* 0x0001e80008000004 */
[----:B0-----:R-:W2:Y:S04]  /*1d830*/  LDL.LU R29, [R1+0xa0] ;  /* 0x0000a000011d7983 */ /* 0x001ea80000300800 */
[----:B------:R0:W-:Y:S04]  /*1d840*/  STS.U8 [R0+UR4+0x140], R27 ;  /* 0x0001401b00007988 */ /* 0x0001e80008000004 */
[----:B0-----:R-:W2:Y:S04]  /*1d850*/  LDL.LU R27, [R1+0x9c] ;  /* 0x00009c00011b7983 */ /* 0x001ea80000300800 */
[----:B------:R-:W-:Y:S04]  /*1d860*/  STS.U8 [R0+UR4+0x180], R28 ;  /* 0x0001801c00007988 */ /* 0x000fe80008000004 */
        /* <DEDUP_REMOVED lines=16> */
[----:B---3--:R0:W-:Y:S02]  /*1d970*/  STS.U8 [R0+UR4+0x21c0], R25 ;  /* 0x0021c01900007988 */ /* 0x0081e40008000004 */
[----:B0-----:R-:W0:Y:S02]  /*1d980*/  S2R R25, SR_TID.X ;  /* 0x0000000000197919 */ /* 0x001e240000002100 */
[----:B------:R-:W-:Y:S04]  /*1d990*/  STS.U8 [R0+UR4+0x3040], R20 ;  /* 0x0030401400007988 */ /* 0x000fe80008000004 */
[----:B------:R-:W-:Y:S04]  /*1d9a0*/  STS.U8 [R0+UR4+0x3000], R21 ;  /* 0x0030001500007988 */ /* 0x000fe80008000004 */
[----:B----4-:R-:W-:Y:S04]  /*1d9b0*/  STS.U8 [R0+UR4+0x30c0], R22 ;  /* 0x0030c01600007988 */ /* 0x010fe80008000004 */
[----:B------:R-:W-:Y:S04]  /*1d9c0*/  STS.U8 [R0+UR4+0x3080], R23 ;  /* 0x0030801700007988 */ /* 0x000fe80008000004 */
[----:B------:R1:W-:Y:S04]  /*1d9d0*/  STS.U8 [R0+UR4+0x3140], R24 ;  /* 0x0031401800007988 */ /* 0x0003e80008000004 */
[----:B------:R-:W-:Y:S04]  /*1d9e0*/  STS.U8 [R0+UR4+0x3100], R26 ;  /* 0x0031001a00007988 */ /* 0x000fe80008000004 */
[----:B-1----:R-:W3:Y:S01]  /*1d9f0*/  LDL.LU R24, [R1+0x13b8] ;  /* 0x0013b80001187983 */ /* 0x002ee20000300800 */
[----:B0-----:R-:W-:-:S04]  /*1da00*/  LOP3.LUT R25, R25, 0x3f, RZ, 0xc0, !PT ;  /* 0x0000003f19197812 */ /* 0x001fc800078ec0ff */
[----:B------:R-:W-:Y:S01]  /*1da10*/  LOP3.LUT R20, R25, 0x8, RZ, 0x3c, !PT ;  /* 0x0000000819147812 */ /* 0x000fe200078e3cff */
[----:B------:R-:W-:Y:S04]  /*1da20*/  STL [R1+0x4264], R25 ;  /* 0x0042641901007387 */ /* 0x000fe80000100800 */
[----:B--2---:R0:W-:Y:S04]  /*1da30*/  STS.U8 [R0+UR4+0x31c0], R29 ;  /* 0x0031c01d00007988 */ /* 0x0041e80008000004 */
[----:B0-----:R-:W2:Y:S04]  /*1da40*/  LDL.LU R29, [R1+0x13b4] ;  /* 0x0013b400011d7983 */ /* 0x001ea80000300800 */
[----:B------:R-:W4:Y:S04]  /*1da50*/  LDL.LU R25, [R1+0x13b0] ;  /* 0x0013b00001197983 */ /* 0x000f280000300800 */
        /* <DEDUP_REMOVED lines=20> */
[----:B------:R0:W-:Y:S04]  /*1dba0*/  STS.U8 [R0+UR4+0x3180], R27 ;  /* 0x0031801b00007988 */ /* 0x0001e80008000004 */
[----:B------:R-:W4:Y:S04]  /*1dbb0*/  LDL.LU R21, [R1+0x98] ;  /* 0x0000980001157983 */ /* 0x000f280000300800 */
[----:B0-----:R-:W4:Y:S04]  /*1dbc0*/  LDL.LU R27, [R1+0x94] ;  /* 0x00009400011b7983 */ /* 0x001f280000300800 */
[----:B------:R0:W-:Y:S04]  /*1dbd0*/  STL [R1+0x4250], R0 ;  /* 0x0042500001007387 */ /* 0x0001e80000100800 */
[----:B0-----:R-:W4:Y:S04]  /*1dbe0*/  LDL.LU R0, [R1+0x13a8] ;  /* 0x0013a80001007983 */ /* 0x001f280000300800 */
[----:B------:R-:W4:Y:S04]  /*1dbf0*/  LDL.LU R22, [R1+0x90] ;  /* 0x0000900001167983 */ /* 0x000f280000300800 */
[----:B------:R-:W4:Y:S04]  /*1dc00*/  LDL.LU R23, [R1+0x8c] ;  /* 0x00008c0001177983 */ /* 0x000f280000300800 */
[----:B---3--:R0:W-:Y:S04]  /*1dc10*/  STS.U8 [R20+UR4+0x200], R24 ;  /* 0x0002001814007988 */ /* 0x0081e80008000004 */
[----:B0-----:R-:W3:Y:S04]  /*1dc20*/  LDL.LU R24, [R1+0x88] ;  /* 0x0000880001187983 */ /* 0x001ee80000300800 */
[----:B--2---:R0:W-:Y:S04]  /*1dc30*/  STS.U8 [R20+UR4+0x240], R29 ;  /* 0x0002401d14007988 */ /* 0x0041e80008000004 */
[----:B----4-:R1:W-:Y:S04]  /*1dc40*/  STS.U8 [R20+UR4+0x280], R25 ;  /* 0x0002801914007988 */ /* 0x0103e80008000004 */
[----:B0-----:R-:W2:Y:S04]  /*1dc50*/  LDL.LU R29, [R1+0x84] ;  /* 0x00008400011d7983 */ /* 0x001ea80000300800 */
[----:B-1----:R-:W4:Y:S04]  /*1dc60*/  LDL.LU R25, [R1+0x4264] ;  /* 0x0042640001197983 */ /* 0x002f280000300800 */
[----:B------:R-:W-:Y:S04]  /*1dc70*/  STS.U8 [R20+UR4+0x2c0], R0 ;  /* 0x0002c00014007988 */ /* 0x000fe80008000004 */
[----:B------:R-:W-:Y:S04]  /*1dc80*/  STS.U8 [R20+UR4+0x300], R2 ;  /* 0x0003000214007988 */ /* 0x000fe80008000004 */
[----:B------:R-:W-:Y:S04]  /*1dc90*/  STS.U8 [R20+UR4+0x340], R5 ;  /* 0x0003400514007988 */ /* 0x000fe80008000004 */
[----:B------:R-:W-:Y:S04]  /*1dca0*/  STS.U8 [R20+UR4+0x380], R28 ;  /* 0x0003801c14007988 */ /* 0x000fe80008000004 */
[----:B------:R-:W-:Y:S04]  /*1dcb0*/  STS.U8 [R20+UR4+0x3c0], R4 ;  /* 0x0003c00414007988 */ /* 0x000fe80008000004 */
[----:B------:R0:W-:Y:S04]  /*1dcc0*/  STS.U8 [R20+UR4+0x1240], R26 ;  /* 0x0012401a14007988 */ /* 0x0001e80008000004 */
        /* <DEDUP_REMOVED lines=16> */
[----:B0-----:R-:W4:Y:S04]  /*1ddd0*/  LDL.LU R26, [R1+0x80] ;  /* 0x00008000011a7983 */ /* 0x001f280000300800 */
[----:B------:R0:W-:Y:S04]  /*1dde0*/  STS.U8 [R20+UR4+0x3200], R27 ;  /* 0x0032001b14007988 */ /* 0x0001e80008000004 */
[----:B0-----:R-:W4:Y:S04]  /*1ddf0*/  LDL.LU R27, [R1+0x7c] ;  /* 0x00007c00011b7983 */ /* 0x001f280000300800 */
[----:B------:R-:W2:Y:S04]  /*1de00*/  LDL.LU R0, [R1+0x1390] ;  /* 0x0013900001007983 */ /* 0x000ea80000300800 */
[----:B------:R-:W-:Y:S04]  /*1de10*/  STS.U8 [R20+UR4+0x32c0], R22 ;  /* 0x0032c01614007988 */ /* 0x000fe80008000004 */
[----:B------:R-:W-:Y:S04]  /*1de20*/  STS.U8 [R20+UR4+0x3280], R23 ;  /* 0x0032801714007988 */ /* 0x000fe80008000004 */
[----:B---3--:R-:W-:Y:S04]  /*1de30*/  STS.U8 [R20+UR4+0x3340], R24 ;  /* 0x0033401814007988 */ /* 0x008fe80008000004 */
[----:B--2---:R0:W-:Y:S04]  /*1de40*/  STL [R1+0x4260], R0 ;  /* 0x0042600001007387 */ /* 0x0041e80000100800 */
[----:B0-----:R-:W2:Y:S04]  /*1de50*/  LDL.LU R0, [R1+0x1394] ;  /* 0x0013940001007983 */ /* 0x001ea80000300800 */
[----:B------:R-:W3:Y:S04]  /*1de60*/  LDL.LU R2, [R1+0x138c] ;  /* 0x00138c0001027983 */ /* 0x000ee80000300800 */
[----:B------:R-:W3:Y:S04]  /*1de70*/  LDL.LU R5, [R1+0x1388] ;  /* 0x0013880001057983 */ /* 0x000ee80000300800 */
[----:B------:R0:W-:Y:S04]  /*1de80*/  STS.U8 [R20+UR4+0x3300], R29 ;  /* 0x0033001d14007988 */ /* 0x0001e80008000004 */
[----:B------:R-:W3:Y:S04]  /*1de90*/  LDL.LU R28, [R1+0x1384] ;  /* 0x00138400011c7983 */ /* 0x000ee80000300800 */
[----:B0-----:R-:W3:Y:S04]  /*1dea0*/  LDL.LU R29, [R1+0x1380] ;  /* 0x00138000011d7983 */ /* 0x001ee80000300800 */
[----:B------:R-:W3:Y:S04]  /*1deb0*/  LDL.LU R4, [R1+0x137c] ;  /* 0x00137c0001047983 */ /* 0x000ee80000300800 */
        /* <DEDUP_REMOVED lines=14> */
[----:B----4-:R-:W-:Y:S04]  /*1dfa0*/  STS.U8 [R20+UR4+0x33c0], R26 ;  /* 0x0033c01a14007988 */ /* 0x010fe80008000004 */
[----:B------:R-:W4:Y:S04]  /*1dfb0*/  LDL.LU R19, [R1+0x116c] ;  /* 0x00116c0001137983 */ /* 0x000f280000300800 */
[----:B------:R-:W4:Y:S04]  /*1dfc0*/  LDL.LU R23, [R1+0x1168] ;  /* 0x0011680001177983 */ /* 0x000f280000300800 */
[----:B------:R0:W-:Y:S01]  /*1dfd0*/  STS.U8 [R20+UR4+0x3380], R27 ;  /* 0x0033801b14007988 */ /* 0x0001e20008000004 */
[----:B------:R-:W-:-:S03]  /*1dfe0*/  LOP3.LUT R24, R25, 0x10, RZ, 0x3c, !PT ;  /* 0x0000001019187812 */ /* 0x000fc600078e3cff */
[----:B0-----:R-:W4:Y:S04]  /*1dff0*/  LDL.LU R20, [R1+0x1164] ;  /* 0x0011640001147983 */ /* 0x001f280000300800 */
[----:B------:R-:W4:Y:S04]  /*1e000*/  LDL.LU R21, [R1+0x78] ;  /* 0x0000780001157983 */ /* 0x000f280000300800 */
[----:B------:R-:W4:Y:S04]  /*1e010*/  LDL.LU R22, [R1+0x74] ;  /* 0x0000740001167983 */ /* 0x000f280000300800 */
[----:B------:R-:W4:Y:S04]  /*1e020*/  LDL.LU R25, [R1+0x70] ;  /* 0x0000700001197983 */ /* 0x000f280000300800 */
[----:B------:R-:W4:Y:S04]  /*1e030*/  LDL.LU R26, [R1+0x6c] ;  /* 0x00006c00011a7983 */ /* 0x000f280000300800 */
[----:B------:R-:W4:Y:S04]  /*1e040*/  LDL.LU R27, [R1+0x68] ;  /* 0x00006800011b7983 */ /* 0x000f280000300800 */
[----:B--2---:R0:W-:Y:S04]  /*1e050*/  STS.U8 [R24+UR4+0x400], R0 ;  /* 0x0004000018007988 */ /* 0x0041e80008000004 */
[----:B0-----:R-:W2:Y:S04]  /*1e060*/  LDL.LU R0, [R1+0x4260] ;  /* 0x0042600001007983 */ /* 0x001ea80000300800 */
[----:B--2---:R-:W-:Y:S04]  /*1e070*/  STS.U8 [R24+UR4+0x440], R0 ;  /* 0x0004400018007988 */ /* 0x004fe80008000004 */
[----:B---3--:R-:W-:Y:S04]  /*1e080*/  STS.U8 [R24+UR4+0x480], R2 ;  /* 0x0004800218007988 */ /* 0x008fe80008000004 */
        /* <DEDUP_REMOVED lines=18> */
[----:B----4-:R-:W-:Y:S04]  /*1e1b0*/  STS.U8 [R24+UR4+0x2540], R19 ;  /* 0x0025401318007988 */ /* 0x010fe80008000004 */
[----:B------:R-:W-:Y:S04]  /*1e1c0*/  STS.U8 [R24+UR4+0x2580], R23 ;  /* 0x0025801718007988 */ /* 0x000fe80008000004 */
[----:B------:R-:W-:Y:S04]  /*1e1d0*/  STS.U8 [R24+UR4+0x25c0], R20 ;  /* 0x0025c01418007988 */ /* 0x000fe80008000004 */
[----:B------:R-:W-:Y:S04]  /*1e1e0*/  STS.U8 [R24+UR4+0x3440], R21 ;  /* 0x0034401518007988 */ /* 0x000fe80008000004 */
[----:B------:R-:W-:Y:S04]  /*1e1f0*/  STS.U8 [R24+UR4+0x3400], R22 ;  /* 0x0034001618007988 */ /* 0x000fe80008000004 */
[----:B------:R-:W-:Y:S04]  /*1e200*/  STS.U8 [R24+UR4+0x34c0], R25 ;  /* 0x0034c01918007988 */ /* 0x000fe80008000004 */
[----:B------:R-:W-:Y:S04]  /*1e210*/  STS.U8 [R24+UR4+0x3480], R26 ;  /* 0x0034801a18007988 */ /* 0x000fe80008000004 */
[----:B0-----:R-:W2:Y:S04]  /*1e220*/  LDL.LU R29, [R1+0x64] ;  /* 0x00006400011d7983 */ /* 0x001ea80000300800 */
[----:B------:R0:W-:Y:S04]  /*1e230*/  STS.U8 [R24+UR4+0x3540], R27 ;  /* 0x0035401b18007988 */ /* 0x0001e80008000004 */
[----:B0-----:R-:W3:Y:S01]  /*1e240*/  LDL.LU R27, [R1+0x5c] ;  /* 0x00005c00011b7983 */ /* 0x001ee20000300800 */
[----:B------:R-:W0:Y:S03]  /*1e250*/  S2R R23, SR_TID.X ;  /* 0x0000000000177919 */ /* 0x000e260000002100 */
[----:B---3--:R1:W-:Y:S04]  /*1e260*/  STL [R1+0x425c], R27 ;  /* 0x00425c1b01007387 */ /* 0x0083e80000100800 */
[----:B-1----:R-:W3:Y:S01]  /*1e270*/  LDL.LU R27, [R1+0x60] ;  /* 0x00006000011b7983 */ /* 0x002ee20000300800 */
[----:B0-----:R-:W-:-:S03]  /*1e280*/  LOP3.LUT R14, R23, 0x3f, RZ, 0xc0, !PT ;  /* 0x0000003f170e7812 */ /* 0x001fc600078ec0ff */
[----:B------:R-:W4:Y:S01]  /*1e290*/  LDL.LU R25, [R1+0x1374] ;  /* 0x0013740001197983 */ /* 0x000f220000300800 */
[----:B------:R-:W-:-:S03]  /*1e2a0*/  LOP3.LUT R26, R14, 0x18, RZ, 0x3c, !PT ;  /* 0x000000180e1a7812 */ /* 0x000fc600078e3cff */
[----:B------:R0:W-:Y:S04]  /*1e2b0*/  STL [R1+0x4258], R14 ;  /* 0x0042580e01007387 */ /* 0x0001e80000100800 */
[----:B0-----:R-:W4:Y:S04]  /*1e2c0*/  LDL.LU R14, [R1+0x1370] ;  /* 0x00137000010e7983 */ /* 0x001f280000300800 */
        /* <DEDUP_REMOVED lines=22> */
[----:B--2---:R0:W-:Y:S04]  /*1e430*/  STS.U8 [R24+UR4+0x3500], R29 ;  /* 0x0035001d18007988 */ /* 0x0041e80008000004 */
[----:B------:R-:W2:Y:S04]  /*1e440*/  LDL.LU R23, [R1+0x58] ;  /* 0x0000580001177983 */ /* 0x000ea80000300800 */
[----:B0-----:R-:W2:Y:S04]  /*1e450*/  LDL.LU R29, [R1+0x34] ;  /* 0x00003400011d7983 */ /* 0x001ea80000300800 */
[----:B---3--:R0:W-:Y:S04]  /*1e460*/  STS.U8 [R24+UR4+0x35c0], R27 ;  /* 0x0035c01b18007988 */ /* 0x0081e80008000004 */
[----:B0-----:R-:W3:Y:S04]  /*1e470*/  LDL.LU R27, [R1+0x425c] ;  /* 0x00425c00011b7983 */ /* 0x001ee80000300800 */
[----:B---3--:R0:W-:Y:S04]  /*1e480*/  STS.U8 [R24+UR4+0x3580], R27 ;  /* 0x0035801b18007988 */ /* 0x0081e80008000004 */
[----:B----4-:R1:W-:Y:S04]  /*1e490*/  STS.U8 [R26+UR4+0x600], R25 ;  /* 0x000600191a007988 */ /* 0x0103e80008000004 */
[----:B------:R3:W-:Y:S04]  /*1e4a0*/  STS.U8 [R26+UR4+0x640], R14 ;  /* 0x0006400e1a007988 */ /* 0x0007e80008000004 */
[----:B------:R-:W-:Y:S04]  /*1e4b0*/  STS.U8 [R26+UR4+0x680], R0 ;  /* 0x000680001a007988 */ /* 0x000fe80008000004 */
[----:B------:R-:W-:Y:S04]  /*1e4c0*/  STS.U8 [R26+UR4+0x6c0], R2 ;  /* 0x0006c0021a007988 */ /* 0x000fe80008000004 */
[----:B------:R-:W-:Y:S04]  /*1e4d0*/  STS.U8 [R26+UR4+0x700], R5 ;  /* 0x000700051a007988 */ /* 0x000fe80008000004 */
[----:B0-----:R-:W4:Y:S04]  /*1e4e0*/  LDL.LU R27, [R1+0x30] ;  /* 0x00003000011b7983 */ /* 0x001f280000300800 */
        /* <DEDUP_REMOVED lines=17> */
[----:B------:R-:W4:Y:S04]  /*1e600*/  LDL.LU R24, [R1+0x2c] ;  /* 0x00002c0001187983 */ /* 0x000f280000300800 */
[----:B------:R-:W-:Y:S04]  /*1e610*/  STS.U8 [R26+UR4+0x2780], R21 ;  /* 0x002780151a007988 */ /* 0x000fe80008000004 */
[----:B-1----:R-:W4:Y:S04]  /*1e620*/  LDL.LU R25, [R1+0x28] ;  /* 0x0000280001197983 */ /* 0x002f280000300800 */
[----:B------:R-:W-:Y:S04]  /*1e630*/  STS.U8 [R26+UR4+0x27c0], R22 ;  /* 0x0027c0161a007988 */ /* 0x000fe80008000004 */
[----:B---3--:R-:W3:Y:S04]  /*1e640*/  LDL.LU R14, [R1+0x4258] ;  /* 0x00425800010e7983 */ /* 0x008ee80000300800 */
[----:B--2---:R-:W-:Y:S04]  /*1e650*/  STS.U8 [R26+UR4+0x3640], R23 ;  /* 0x003640171a007988 */ /* 0x004fe80008000004 */
[----:B------:R1:W-:Y:S04]  /*1e660*/  STS.U8 [R26+UR4+0x3600], R29 ;  /* 0x0036001d1a007988 */ /* 0x0003e80008000004 */
[----:B0-----:R-:W2:Y:S04]  /*1e670*/  LDL.LU R28, [R1+0x24] ;  /* 0x00002400011c7983 */ /* 0x001ea80000300800 */
[----:B-1----:R-:W3:Y:S04]  /*1e680*/  LDL.LU R29, [R1+0x20] ;  /* 0x00002000011d7983 */ /* 0x002ee80000300800 */
[----:B----4-:R0:W-:Y:S04]  /*1e690*/  STS.U8 [R26+UR4+0x36c0], R27 ;  /* 0x0036c01b1a007988 */ /* 0x0101e80008000004 */
        /* <DEDUP_REMOVED lines=24> */
[----:B------:R1:W-:Y:S04]  /*1e820*/  STS.U8 [R26+UR4+0x3740], R25 ;  /* 0x003740191a007988 */ /* 0x0003e80008000004 */
[----:B--2---:R2:W-:Y:S04]  /*1e830*/  STS.U8 [R26+UR4+0x3700], R28 ;  /* 0x0037001c1a007988 */ /* 0x0045e80008000004 */
[----:B---3--:R3:W-:Y:S04]  /*1e840*/  STS.U8 [R26+UR4+0x37c0], R29 ;  /* 0x0037c01d1a007988 */ /* 0x0087e80008000004 */
[----:B0-----:R-:W4:Y:S04]  /*1e850*/  LDL.LU R24, [R1+0x1124] ;  /* 0x0011240001187983 */ /* 0x001f280000300800 */
[----:B-1----:R-:W4:Y:S04]  /*1e860*/  LDL.LU R25, [R1+0x1120] ;  /* 0x0011200001197983 */ /* 0x002f280000300800 */
[----:B--2---:R-:W2:Y:S04]  /*1e870*/  LDL.LU R28, [R1+0x4254] ;  /* 0x00425400011c7983 */ /* 0x004ea80000300800 */
[----:B---3--:R-:W3:Y:S01]  /*1e880*/  LDL.LU R29, [R1+0x18] ;  /* 0x00001800011d7983 */ /* 0x008ee20000300800 */
[----:B------:R-:W-:-:S03]  /*1e890*/  LOP3.LUT R14, R14, 0x20, RZ, 0x3c, !PT ;  /* 0x000000200e0e7812 */ /* 0x000fc600078e3cff */
[----:B----4-:R0:W-:Y:S04]  /*1e8a0*/  STS.U8 [R26+UR4+0x3780], R27 ;  /* 0x0037801b1a007988 */ /* 0x0101e80008000004 */
        /* <DEDUP_REMOVED lines=9> */
[----:B------:R-:W4:Y:S04]  /*1e940*/  LDL.LU R27, [R1+0x10] ;  /* 0x00001000011b7983 */ /* 0x000f280000300800 */
[----:B------:R-:W-:Y:S04]  /*1e950*/  STS.U8 [R14+UR4+0x1840], R9 ;  /* 0x001840090e007988 */ /* 0x000fe80008000004 */
[----:B------:R-:W-:Y:S04]  /*1e960*/  STS.U8 [R14+UR4+0x1800], R10 ;  /* 0x0018000a0e007988 */ /* 0x000fe80008000004 */
[----:B------:R-:W-:Y:S04]  /*1e970*/  STS.U8 [R14+UR4+0x18c0], R11 ;  /* 0x0018c00b0e007988 */ /* 0x000fe80008000004 */
[----:B------:R-:W-:Y:S04]  /*1e980*/  STS.U8 [R14+UR4+0x1880], R12 ;  /* 0x0018800c0e007988 */ /* 0x000fe80008000004 */
[----:B------:R0:W-:Y:S04]  /*1e990*/  STS.U8 [R14+UR4+0x1940], R13 ;  /* 0x0019400d0e007988 */ /* 0x0001e80008000004 */
        /* <DEDUP_REMOVED lines=9> */
[----:B-1----:R-:W4:Y:S04]  /*1ea30*/  LDL.LU R0, [R1+0xc] ;  /* 0x00000c0001007983 */ /* 0x002f280000300800 */
[----:B0-----:R-:W4:Y:S04]  /*1ea40*/  LDL.LU R13, [R1+0x8] ;  /* 0x00000800010d7983 */ /* 0x001f280000300800 */
[----:B------:R-:W4:Y:S04]  /*1ea50*/  LDL.LU R15, [R1+0x4] ;  /* 0x00000400010f7983 */ /* 0x000f280000300800 */
[----:B------:R-:W-:Y:S04]  /*1ea60*/  STS.U8 [R14+UR4+0x2980], R24 ;  /* 0x002980180e007988 */ /* 0x000fe80008000004 */
[----:B------:R-:W-:Y:S04]  /*1ea70*/  STS.U8 [R14+UR4+0x29c0], R25 ;  /* 0x0029c0190e007988 */ /* 0x000fe80008000004 */
[----:B---3--:R0:W-:Y:S04]  /*1ea80*/  STS.U8 [R14+UR4+0x3840], R29 ;  /* 0x0038401d0e007988 */ /* 0x0081e80008000004 */
[----:B0-----:R-:W3:Y:S04]  /*1ea90*/  LDL.LU R29, [R1] ;  /* 0x00000000011d7983 */ /* 0x001ee80000300800 */
[----:B------:R-:W3:Y:S04]  /*1eaa0*/  LDL.LU R21, [R1+0x1334] ;  /* 0x0013340001157983 */ /* 0x000ee80000300800 */
[----:B------:R-:W3:Y:S04]  /*1eab0*/  LDL.LU R22, [R1+0x1330] ;  /* 0x0013300001167983 */ /* 0x000ee80000300800 */
[----:B------:R-:W3:Y:S04]  /*1eac0*/  LDL.LU R23, [R1+0x132c] ;  /* 0x00132c0001177983 */ /* 0x000ee80000300800 */
[----:B------:R-:W3:Y:S04]  /*1ead0*/  LDL.LU R24, [R1+0x1328] ;  /* 0x0013280001187983 */ /* 0x000ee80000300800 */
[----:B------:R-:W3:Y:S01]  /*1eae0*/  LDL.LU R25, [R1+0x1324] ;  /* 0x0013240001197983 */ /* 0x000ee20000300800 */
[----:B--2---:R-:W-:-:S03]  /*1eaf0*/  LOP3.LUT R2, R28, 0x3f, RZ, 0xc0, !PT ;  /* 0x0000003f1c027812 */ /* 0x004fc600078ec0ff */
[----:B----4-:R0:W-:Y:S04]  /*1eb00*/  STS.U8 [R14+UR4+0x3800], R26 ;  /* 0x0038001a0e007988 */ /* 0x0101e80008000004 */
[----:B------:R1:W-:Y:S04]  /*1eb10*/  STS.U8 [R14+UR4+0x38c0], R27 ;  /* 0x0038c01b0e007988 */ /* 0x0003e80008000004 */
[----:B0-----:R-:W2:Y:S04]  /*1eb20*/  LDL.LU R26, [R1+0x1320] ;  /* 0x00132000011a7983 */ /* 0x001ea80000300800 */
[----:B-1----:R-:W4:Y:S04]  /*1eb30*/  LDL.LU R27, [R1+0x131c] ;  /* 0x00131c00011b7983 */ /* 0x002f280000300800 */
        /* <DEDUP_REMOVED lines=18> */
[----:B------:R-:W-:Y:S04]  /*1ec60*/  STS.U8 [R14+UR4+0x3900], R15 ;  /* 0x0039000f0e007988 */ /* 0x000fe80008000004 */
[----:B0-----:R-:W4:Y:S04]  /*1ec70*/  LDL.LU R0, [R1+0x4250] ;  /* 0x0042500001007983 */ /* 0x001f280000300800 */
[----:B-1----:R-:W4:Y:S04]  /*1ec80*/  LDL.LU R13, [R1+0x424c] ;  /* 0x00424c00010d7983 */ /* 0x002f280000300800 */
[----:B---3--:R0:W-:Y:S04]  /*1ec90*/  STS.U8 [R14+UR4+0x39c0], R29 ;  /* 0x0039c01d0e007988 */ /* 0x0081e80008000004 */
[----:B0-----:R-:W3:Y:S01]  /*1eca0*/  LDL.LU R29, [R1+0x4248] ;  /* 0x00424800011d7983 */ /* 0x001ee20000300800 */
[----:B------:R-:W-:-:S03]  /*1ecb0*/  LOP3.LUT R15, R2, 0x28, RZ, 0x3c, !PT ;  /* 0x00000028020f7812 */ /* 0x000fc600078e3cff */
[----:B---3--:R0:W-:Y:S04]  /*1ecc0*/  STS.U8 [R14+UR4+0x3980], R29 ;  /* 0x0039801d0e007988 */ /* 0x0081e80008000004 */
[----:B0-----:R-:W3:Y:S04]  /*1ecd0*/  LDL.LU R14, [R1+0x4244] ;  /* 0x00424400010e7983 */ /* 0x001ee80000300800 */
[----:B------:R0:W-:Y:S04]  /*1ece0*/  STL [R1+0x41d4], R29 ;  /* 0x0041d41d01007387 */ /* 0x0001e80000100800 */
[----:B0-----:R-:W3:Y:S04]  /*1ecf0*/  LDL.LU R29, [R1+0x1230] ;  /* 0x00123000011d7983 */ /* 0x001ee80000300800 */
[----:B------:R0:W-:Y:S04]  /*1ed00*/  STS.U8 [R15+UR4+0xa00], R21 ;  /* 0x000a00150f007988 */ /* 0x0001e80008000004 */
[----:B------:R1:W-:Y:S04]  /*1ed10*/  STS.U8 [R15+UR4+0xa40], R22 ;  /* 0x000a40160f007988 */ /* 0x0003e80008000004 */
[----:B------:R4:W-:Y:S04]  /*1ed20*/  STS.U8 [R15+UR4+0xa80], R23 ;  /* 0x000a80170f007988 */ /* 0x0009e80008000004 */
[----:B------:R4:W-:Y:S04]  /*1ed30*/  STS.U8 [R15+UR4+0xac0], R24 ;  /* 0x000ac0180f007988 */ /* 0x0009e80008000004 */
[----:B------:R4:W-:Y:S04]  /*1ed40*/  STS.U8 [R15+UR4+0xb00], R25 ;  /* 0x000b00190f007988 */ /* 0x0009e80008000004 */
[----:B--2---:R2:W-:Y:S04]  /*1ed50*/  STS.U8 [R15+UR4+0xb40], R26 ;  /* 0x000b401a0f007988 */ /* 0x0045e80008000004 */
[----:B0-----:R-:W3:Y:S04]  /*1ed60*/  LDL.LU R21, [R1+0x4240] ;  /* 0x0042400001157983 */ /* 0x001ee80000300800 */
[----:B-1----:R-:W3:Y:S04]  /*1ed70*/  LDL.LU R22, [R1+0x423c] ;  /* 0x00423c0001167983 */ /* 0x002ee80000300800 */
[----:B----4-:R-:W4:Y:S04]  /*1ed80*/  LDL.LU R23, [R1+0x4238] ;  /* 0x0042380001177983 */ /* 0x010f280000300800 */
[----:B------:R-:W4:Y:S04]  /*1ed90*/  LDL.LU R24, [R1+0x4234] ;  /* 0x0042340001187983 */ /* 0x000f280000300800 */
[----:B------:R-:W4:Y:S04]  /*1eda0*/  LDL.LU R25, [R1+0x4230] ;  /* 0x0042300001197983 */ /* 0x000f280000300800 */
[----:B--2---:R-:W2:Y:S04]  /*1edb0*/  LDL.LU R26, [R1+0x422c] ;  /* 0x00422c00011a7983 */ /* 0x004ea80000300800 */
[----:B------:R0:W-:Y:S04]  /*1edc0*/  STS.U8 [R15+UR4+0xb80], R27 ;  /* 0x000b801b0f007988 */ /* 0x0001e80008000004 */
[----:B------:R1:W-:Y:S04]  /*1edd0*/  STS.U8 [R15+UR4+0xbc0], R28 ;  /* 0x000bc01c0f007988 */ /* 0x0003e80008000004 */
[----:B0-----:R-:W4:Y:S04]  /*1ede0*/  LDL.LU R27, [R1+0x4228] ;  /* 0x00422800011b7983 */ /* 0x001f280000300800 */
[----:B-1----:R-:W2:Y:S04]  /*1edf0*/  LDL.LU R28, [R1+0x4224] ;  /* 0x00422400011c7983 */ /* 0x002ea80000300800 */
[----:B---3--:R-:W-:Y:S04]  /*1ee00*/  STS.U8 [R15+UR4+0x1a40], R29 ;  /* 0x001a401d0f007988 */ /* 0x008fe80008000004 */
        /* <DEDUP_REMOVED lines=10> */
[----:B------:R0:W-:Y:S04]  /*1eeb0*/  STS.U8 [R15+UR4+0x2ac0], R16 ;  /* 0x002ac0100f007988 */ /* 0x0001e80008000004 */
[----:B------:R1:W-:Y:S04]  /*1eec0*/  STS.U8 [R15+UR4+0x2b00], R17 ;  /* 0x002b00110f007988 */ /* 0x0003e80008000004 */
[----:B------:R3:W-:Y:S04]  /*1eed0*/  STS.U8 [R15+UR4+0x2b40], R18 ;  /* 0x002b40120f007988 */ /* 0x0007e80008000004 */
[----:B------:R4:W-:Y:S04]  /*1eee0*/  STS.U8 [R15+UR4+0x2b80], R19 ;  /* 0x002b80130f007988 */ /* 0x0009e80008000004 */
[----:B------:R2:W-:Y:S04]  /*1eef0*/  STS.U8 [R15+UR4+0x2bc0], R20 ;  /* 0x002bc0140f007988 */ /* 0x0005e80008000004 */
[----:B0-----:R-:W2:Y:S04]  /*1ef00*/  LDL.LU R16, [R1+0x1314] ;  /* 0x0013140001107983 */ /* 0x001ea80000300800 */
[----:B-1----:R-:W2:Y:S04]  /*1ef10*/  LDL.LU R17, [R1+0x1310] ;  /* 0x0013100001117983 */ /* 0x002ea80000300800 */
[----:B---3--:R-:W3:Y:S04]  /*1ef20*/  LDL.LU R18, [R1+0x130c] ;  /* 0x00130c0001127983 */ /* 0x008ee80000300800 */
[----:B----4-:R-:W4:Y:S04]  /*1ef30*/  LDL.LU R19, [R1+0x1308] ;  /* 0x0013080001137983 */ /* 0x010f280000300800 */
[----:B--2---:R-:W2:Y:S04]  /*1ef40*/  LDL.LU R20, [R1+0x1304] ;  /* 0x0013040001147983 */ /* 0x004ea80000300800 */
        /* <DEDUP_REMOVED lines=11> */
[----:B------:R-:W-:Y:S04]  /*1f000*/  STS.U8 [R15+UR4+0x3a40], R28 ;  /* 0x003a401c0f007988 */ /* 0x000fe80008000004 */
[----:B------:R0:W-:Y:S04]  /*1f010*/  STL [R1+0x41d8], R28 ;  /* 0x0041d81c01007387 */ /* 0x0001e80000100800 */
[----:B------:R-:W-:Y:S04]  /*1f020*/  STS.U8 [R15+UR4+0x3a00], R27 ;  /* 0x003a001b0f007988 */ /* 0x000fe80008000004 */
[----:B------:R-:W-:Y:S04]  /*1f030*/  STS.U8 [R15+UR4+0x3ac0], R26 ;  /* 0x003ac01a0f007988 */ /* 0x000fe80008000004 */
[----:B------:R-:W-:Y:S04]  /*1f040*/  STS.U8 [R15+UR4+0x3a80], R25 ;  /* 0x003a80190f007988 */ /* 0x000fe80008000004 */
[----:B0-----:R-:W2:Y:S04]  /*1f050*/  LDL.LU R28, [R1+0x11f0] ;  /* 0x0011f000011c7983 */ /* 0x001ea80000300800 */
[----:B------:R0:W-:Y:S04]  /*1f060*/  STL [R1+0x41dc], R27 ;  /* 0x0041dc1b01007387 */ /* 0x0001e80000100800 */
        /* <DEDUP_REMOVED lines=8> */
[----:B0-----:R-:W2:Y:S04]  /*1f0f0*/  LDL.LU R25, [R1+0x1204] ;  /* 0x0012040001197983 */ /* 0x001ea80000300800 */
[----:B------:R0:W-:Y:S04]  /*1f100*/  STL [R1+0x41e8], R24 ;  /* 0x0041e81801007387 */ /* 0x0001e80000100800 */
[----:B0-----:R-:W2:Y:S04]  /*1f110*/  LDL.LU R24, [R1+0x1210] ;  /* 0x0012100001187983 */ /* 0x001ea80000300800 */
[----:B------:R0:W-:Y:S04]  /*1f120*/  STL [R1+0x41ec], R23 ;  /* 0x0041ec1701007387 */ /* 0x0001e80000100800 */
[----:B0-----:R-:W2:Y:S04]  /*1f130*/  LDL.LU R23, [R1+0x12f8] ;  /* 0x0012f80001177983 */ /* 0x001ea80000300800 */
[----:B------:R0:W-:Y:S04]  /*1f140*/  STL [R1+0x41f0], R22 ;  /* 0x0041f01601007387 */ /* 0x0001e80000100800 */
[----:B0-----:R-:W2:Y:S04]  /*1f150*/  LDL.LU R22, [R1+0x12fc] ;  /* 0x0012fc0001167983 */ /* 0x001ea80000300800 */
[----:B------:R-:W2:Y:S04]  /*1f160*/  LDL.LU R15, [R1+0x4220] ;  /* 0x00422000010f7983 */ /* 0x000ea80000300800 */
[----:B------:R0:W-:Y:S04]  /*1f170*/  STL [R1+0x41f4], R21 ;  /* 0x0041f41501007387 */ /* 0x0001e80000100800 */
[----:B0-----:R-:W2:Y:S01]  /*1f180*/  LDL.LU R21, [R1+0x1300] ;  /* 0x0013000001157983 */ /* 0x001ea20000300800 */
[----:B------:R-:W-:-:S05]  /*1f190*/  LOP3.LUT R2, R2, 0x30, RZ, 0x3c, !PT ;  /* 0x0000003002027812 */ /* 0x000fca00078e3cff */
[----:B------:R0:W-:Y:S04]  /*1f1a0*/  STS.U8 [R2+UR4+0xc00], R16 ;  /* 0x000c001002007988 */ /* 0x0001e80008000004 */
[----:B------:R1:W-:Y:S04]  /*1f1b0*/  STS.U8 [R2+UR4+0xc40], R17 ;  /* 0x000c401102007988 */ /* 0x0003e80008000004 */
[----:B---3--:R3:W-:Y:S04]  /*1f1c0*/  STS.U8 [R2+UR4+0xc80], R18 ;  /* 0x000c801202007988 */ /* 0x0087e80008000004 */
[----:B----4-:R4:W-:Y:S04]  /*1f1d0*/  STS.U8 [R2+UR4+0xcc0], R19 ;  /* 0x000cc01302007988 */ /* 0x0109e80008000004 */
[----:B--2---:R2:W-:Y:S04]  /*1f1e0*/  STS.U8 [R2+UR4+0xd00], R20 ;  /* 0x000d001402007988 */ /* 0x0045e80008000004 */
[----:B0-----:R-:W2:Y:S04]  /*1f1f0*/  LDL.LU R16, [R1+0x421c] ;  /* 0x00421c0001107983 */ /* 0x001ea80000300800 */
[----:B-1----:R-:W2:Y:S04]  /*1f200*/  LDL.LU R17, [R1+0x4218] ;  /* 0x0042180001117983 */ /* 0x002ea80000300800 */
[----:B---3--:R-:W3:Y:S04]  /*1f210*/  LDL.LU R18, [R1+0x4214] ;  /* 0x0042140001127983 */ /* 0x008ee80000300800 */
[----:B----4-:R-:W4:Y:S04]  /*1f220*/  LDL.LU R19, [R1+0x4210] ;  /* 0x0042100001137983 */ /* 0x010f280000300800 */
[----:B--2---:R-:W2:Y:S04]  /*1f230*/  LDL.LU R20, [R1+0x420c] ;  /* 0x00420c0001147983 */ /* 0x004ea80000300800 */
[----:B------:R0:W-:Y:S04]  /*1f240*/  STS.U8 [R2+UR4+0xd40], R21 ;  /* 0x000d401502007988 */ /* 0x0001e80008000004 */
[----:B0-----:R-:W3:Y:S04]  /*1f250*/  LDL.LU R21, [R1+0x12e4] ;  /* 0x0012e40001157983 */ /* 0x001ee80000300800 */
[----:B---3--:R0:W-:Y:S04]  /*1f260*/  STL [R1+0x41f8], R21 ;  /* 0x0041f81501007387 */ /* 0x0081e80000100800 */
[----:B0-----:R-:W3:Y:S04]  /*1f270*/  LDL.LU R21, [R1+0x12e8] ;  /* 0x0012e80001157983 */ /* 0x001ee80000300800 */
[----:B---3--:R0:W-:Y:S04]  /*1f280*/  STL [R1+0x41fc], R21 ;  /* 0x0041fc1501007387 */ /* 0x0081e80000100800 */
[----:B0-----:R-:W3:Y:S04]  /*1f290*/  LDL.LU R21, [R1+0x12ec] ;  /* 0x0012ec0001157983 */ /* 0x001ee80000300800 */
[----:B---3--:R0:W-:Y:S04]  /*1f2a0*/  STL [R1+0x4200], R21 ;  /* 0x0042001501007387 */ /* 0x0081e80000100800 */
[----:B0-----:R-:W3:Y:S04]  /*1f2b0*/  LDL.LU R21, [R1+0x12f0] ;  /* 0x0012f00001157983 */ /* 0x001ee80000300800 */
[----:B------:R-:W-:Y:S04]  /*1f2c0*/  STS.U8 [R2+UR4+0xd80], R22 ;  /* 0x000d801602007988 */ /* 0x000fe80008000004 */
[----:B------:R-:W-:Y:S04]  /*1f2d0*/  STS.U8 [R2+UR4+0xdc0], R23 ;  /* 0x000dc01702007988 */ /* 0x000fe80008000004 */
[----:B------:R-:W-:Y:S04]  /*1f2e0*/  STS.U8 [R2+UR4+0x1c40], R24 ;  /* 0x001c401802007988 */ /* 0x000fe80008000004 */
[----:B---3--:R0:W-:Y:S04]  /*1f2f0*/  STL [R1+0x4204], R21 ;  /* 0x0042041501007387 */ /* 0x0081e80000100800 */
[----:B0-----:R-:W3:Y:S04]  /*1f300*/  LDL.LU R21, [R1+0x12f4] ;  /* 0x0012f40001157983 */ /* 0x001ee80000300800 */
[----:B------:R0:W-:Y:S04]  /*1f310*/  STS.U8 [R2+UR4+0x1c00], R25 ;  /* 0x001c001902007988 */ /* 0x0001e80008000004 */
[----:B------:R1:W-:Y:S04]  /*1f320*/  STS.U8 [R2+UR4+0x1cc0], R26 ;  /* 0x001cc01a02007988 */ /* 0x0003e80008000004 */
[----:B------:R4:W-:Y:S04]  /*1f330*/  STS.U8 [R2+UR4+0x1c80], R27 ;  /* 0x001c801b02007988 */ /* 0x0009e80008000004 */
[----:B------:R2:W-:Y:S04]  /*1f340*/  STS.U8 [R2+UR4+0x1d40], R28 ;  /* 0x001d401c02007988 */ /* 0x0005e80008000004 */
        /* <DEDUP_REMOVED lines=11> */
[----:B---3--:R3:W-:Y:S04]  /*1f400*/  STL [R1+0x4208], R21 ;  /* 0x0042081501007387 */ /* 0x0087e80000100800 */
[----:B------:R-:W3:Y:S04]  /*1f410*/  LDL.LU R22, [R1+0x12e0] ;  /* 0x0012e00001167983 */ /* 0x000ee80000300800 */
[----:B------:R-:W3:Y:S04]  /*1f420*/  LDL.LU R23, [R1+0x12dc] ;  /* 0x0012dc0001177983 */ /* 0x000ee80000300800 */
[----:B------:R-:W3:Y:S04]  /*1f430*/  LDL.LU R24, [R1+0x12d8] ;  /* 0x0012d80001187983 */ /* 0x000ee80000300800 */
[----:B0-----:R-:W3:Y:S04]  /*1f440*/  LDL.LU R25, [R1+0x11e0] ;  /* 0x0011e00001197983 */ /* 0x001ee80000300800 */
[----:B-1----:R-:W3:Y:S04]  /*1f450*/  LDL.LU R26, [R1+0x11dc] ;  /* 0x0011dc00011a7983 */ /* 0x002ee80000300800 */
[----:B----4-:R-:W4:Y:S04]  /*1f460*/  LDL.LU R27, [R1+0x11d8] ;  /* 0x0011d800011b7983 */ /* 0x010f280000300800 */
[----:B--2---:R-:W2:Y:S04]  /*1f470*/  LDL.LU R28, [R1+0x11d4] ;  /* 0x0011d400011c7983 */ /* 0x004ea80000300800 */
[----:B------:R-:W2:Y:S04]  /*1f480*/  LDL.LU R29, [R1+0x11d0] ;  /* 0x0011d000011d7983 */ /* 0x000ea80000300800 */
[----:B------:R-:W2:Y:S01]  /*1f490*/  LDL.LU R5, [R1+0x11cc] ;  /* 0x0011cc0001057983 */ /* 0x000ea20000300800 */
[----:B---3--:R-:W-:-:S03]  /*1f4a0*/  LOP3.LUT R21, R0, 0x30, RZ, 0x3c, !PT ;  /* 0x0000003000157812 */ /* 0x008fc600078e3cff */
[----:B------:R-:W3:Y:S04]  /*1f4b0*/  LDL.LU R4, [R1+0x11c8] ;  /* 0x0011c80001047983 */ /* 0x000ee80000300800 */
[----:B------:R-:W3:Y:S04]  /*1f4c0*/  LDL.LU R3, [R1+0x11c4] ;  /* 0x0011c40001037983 */ /* 0x000ee80000300800 */
[----:B------:R-:W3:Y:S04]  /*1f4d0*/  LDL.LU R6, [R1+0xd8] ;  /* 0x0000d80001067983 */ /* 0x000ee80000300800 */
[----:B------:R-:W-:Y:S04]  /*1f4e0*/  STS.U8 [R21+UR4+0x3c40], R20 ;  /* 0x003c401415007988 */ /* 0x000fe80008000004 */
        /* <DEDUP_REMOVED lines=13> */
[----:B------:R0:W-:Y:S04]  /*1f5c0*/  STS.U8 [R21+UR4+0x3d80], R13 ;  /* 0x003d800d15007988 */ /* 0x0001e80008000004 */
[----:B0-----:R-:W4:Y:S01]  /*1f5d0*/  LDL.LU R21, [R1+0x4208] ;  /* 0x0042080001157983 */ /* 0x001f220000300800 */
[----:B------:R-:W-:-:S05]  /*1f5e0*/  LOP3.LUT R0, R0, 0x38, RZ, 0x3c, !PT ;  /* 0x0000003800007812 */ /* 0x000fca00078e3cff */
[----:B----4-:R0:W-:Y:S04]  /*1f5f0*/  STS.U8 [R0+UR4+0xe00], R21 ;  /* 0x000e001500007988 */ /* 0x0101e80008000004 */
[----:B0-----:R-:W4:Y:S04]  /*1f600*/  LDL.LU R21, [R1+0x4204] ;  /* 0x0042040001157983 */ /* 0x001f280000300800 */
[----:B----4-:R0:W-:Y:S04]  /*1f610*/  STS.U8 [R0+UR4+0xe40], R21 ;  /* 0x000e401500007988 */ /* 0x0101e80008000004 */
[----:B0-----:R-:W4:Y:S04]  /*1f620*/  LDL.LU R21, [R1+0x4200] ;  /* 0x0042000001157983 */ /* 0x001f280000300800 */
[----:B----4-:R0:W-:Y:S04]  /*1f630*/  STS.U8 [R0+UR4+0xe80], R21 ;  /* 0x000e801500007988 */ /* 0x0101e80008000004 */
[----:B0-----:R-:W4:Y:S04]  /*1f640*/  LDL.LU R21, [R1+0x41fc] ;  /* 0x0041fc0001157983 */ /* 0x001f280000300800 */
[----:B----4-:R0:W-:Y:S04]  /*1f650*/  STS.U8 [R0+UR4+0xec0], R21 ;  /* 0x000ec01500007988 */ /* 0x0101e80008000004 */
[----:B0-----:R-:W4:Y:S04]  /*1f660*/  LDL.LU R21, [R1+0x41f8] ;  /* 0x0041f80001157983 */ /* 0x001f280000300800 */
[----:B----4-:R0:W-:Y:S04]  /*1f670*/  STS.U8 [R0+UR4+0xf00], R21 ;  /* 0x000f001500007988 */ /* 0x0101e80008000004 */
[----:B------:R1:W-:Y:S04]  /*1f680*/  STS.U8 [R0+UR4+0xf40], R22 ;  /* 0x000f401600007988 */ /* 0x0003e80008000004 */
[----:B------:R4:W-:Y:S04]  /*1f690*/  STS.U8 [R0+UR4+0xf80], R23 ;  /* 0x000f801700007988 */ /* 0x0009e80008000004 */
[----:B------:R2:W-:Y:S04]  /*1f6a0*/  STS.U8 [R0+UR4+0xfc0], R24 ;  /* 0x000fc01800007988 */ /* 0x0005e80008000004 */
[----:B------:R3:W-:Y:S04]  /*1f6b0*/  STS.U8 [R0+UR4+0x1e40], R25 ;  /* 0x001e401900007988 */ /* 0x0007e80008000004 */
[----:B------:R3:W-:Y:S04]  /*1f6c0*/  STS.U8 [R0+UR4+0x1e00], R26 ;  /* 0x001e001a00007988 */ /* 0x0007e80008000004 */
[----:B0-----:R-:W3:Y:S04]  /*1f6d0*/  LDL.LU R21, [R1+0x41f4] ;  /* 0x0041f40001157983 */ /* 0x001ee80000300800 */
[----:B-1----:R-:W3:Y:S04]  /*1f6e0*/  LDL.LU R22, [R1+0x41f0] ;  /* 0x0041f00001167983 */ /* 0x002ee80000300800 */
[----:B----4-:R-:W4:Y:S04]  /*1f6f0*/  LDL.LU R23, [R1+0x41ec] ;  /* 0x0041ec0001177983 */ /* 0x010f280000300800 */
[----:B--2---:R-:W2:Y:S04]  /*1f700*/  LDL.LU R24, [R1+0x41e8] ;  /* 0x0041e80001187983 */ /* 0x004ea80000300800 */
[----:B---3--:R-:W3:Y:S04]  /*1f710*/  LDL.LU R25, [R1+0x41e4] ;  /* 0x0041e40001197983 */ /* 0x008ee80000300800 */
[----:B------:R-:W4:Y:S04]  /*1f720*/  LDL.LU R26, [R1+0x41e0] ;  /* 0x0041e000011a7983 */ /* 0x000f280000300800 */
[----:B------:R0:W-:Y:S04]  /*1f730*/  STS.U8 [R0+UR4+0x1ec0], R27 ;  /* 0x001ec01b00007988 */ /* 0x0001e80008000004 */
[----:B------:R1:W-:Y:S04]  /*1f740*/  STS.U8 [R0+UR4+0x1e80], R28 ;  /* 0x001e801c00007988 */ /* 0x0003e80008000004 */
[----:B------:R1:W-:Y:S04]  /*1f750*/  STS.U8 [R0+UR4+0x1f40], R29 ;  /* 0x001f401d00007988 */ /* 0x0003e80008000004 */
[----:B------:R1:W-:Y:S04]  /*1f760*/  STS.U8 [R0+UR4+0x1f00], R5 ;  /* 0x001f000500007988 */ /* 0x0003e80008000004 */
[----:B------:R1:W-:Y:S04]  /*1f770*/  STS.U8 [R0+UR4+0x1fc0], R4 ;  /* 0x001fc00400007988 */ /* 0x0003e80008000004 */
[----:B------:R1:W-:Y:S04]  /*1f780*/  STS.U8 [R0+UR4+0x1f80], R3 ;  /* 0x001f800300007988 */ /* 0x0003e80008000004 */
[----:B0-----:R-:W2:Y:S04]  /*1f790*/  LDL.LU R27, [R1+0x41dc] ;  /* 0x0041dc00011b7983 */ /* 0x001ea80000300800 */
[----:B-1----:R-:W3:Y:S04]  /*1f7a0*/  LDL.LU R28, [R1+0x41d8] ;  /* 0x0041d800011c7983 */ /* 0x002ee80000300800 */
[----:B------:R-:W4:Y:S04]  /*1f7b0*/  LDL.LU R29, [R1+0x41d4] ;  /* 0x0041d400011d7983 */ /* 0x000f280000300800 */
[----:B------:R-:W2:Y:S04]  /*1f7c0*/  LDL.LU R5, [R1+0x41d0] ;  /* 0x0041d00001057983 */ /* 0x000ea80000300800 */
[----:B------:R-:W3:Y:S04]  /*1f7d0*/  LDL.LU R4, [R1+0x41cc] ;  /* 0x0041cc0001047983 */ /* 0x000ee80000300800 */
        /* <DEDUP_REMOVED lines=9> */
[----:B------:R-:W4:Y:S04]  /*1f870*/  LDL R2, [R1+0x1de8] ;  /* 0x001de80001027983 */ /* 0x000f280000100800 */
[----:B------:R-:W2:Y:S04]  /*1f880*/  LDL.LU R8, [R1+0x41bc] ;  /* 0x0041bc0001087983 */ /* 0x000ea80000300800 */
[----:B------:R-:W3:Y:S04]  /*1f890*/  LDL.LU R9, [R1+0x41b8] ;  /* 0x0041b80001097983 */ /* 0x000ee80000300800 */
[----:B------:R-:W4:Y:S04]  /*1f8a0*/  LDL.LU R10, [R1+0x41b4] ;  /* 0x0041b400010a7983 */ /* 0x000f280000300800 */
[----:B------:R0:W-:Y:S04]  /*1f8b0*/  STS.U8 [R0+UR4+0x2f80], R11 ;  /* 0x002f800b00007988 */ /* 0x0001e80008000004 */
[----:B------:R1:W-:Y:S04]  /*1f8c0*/  STS.U8 [R0+UR4+0x2fc0], R12 ;  /* 0x002fc00c00007988 */ /* 0x0003e80008000004 */
[----:B0-----:R-:W2:Y:S04]  /*1f8d0*/  LDL.LU R11, [R1+0x41b0] ;  /* 0x0041b000010b7983 */ /* 0x001ea80000300800 */
[----:B-1----:R-:W3:Y:S04]  /*1f8e0*/  LDL.LU R12, [R1+0x41ac] ;  /* 0x0041ac00010c7983 */ /* 0x002ee80000300800 */
[----:B---3--:R-:W-:Y:S04]  /*1f8f0*/  STS.U8 [R0+UR4+0x3e40], R12 ;  /* 0x003e400c00007988 */ /* 0x008fe80008000004 */
[----:B--2---:R-:W-:Y:S04]  /*1f900*/  STS.U8 [R0+UR4+0x3e00], R11 ;  /* 0x003e000b00007988 */ /* 0x004fe80008000004 */
[----:B----4-:R-:W-:Y:S04]  /*1f910*/  STS.U8 [R0+UR4+0x3ec0], R10 ;  /* 0x003ec00a00007988 */ /* 0x010fe80008000004 */
[----:B------:R-:W-:Y:S04]  /*1f920*/  STS.U8 [R0+UR4+0x3e80], R9 ;  /* 0x003e800900007988 */ /* 0x000fe80008000004 */
[----:B------:R-:W-:Y:S04]  /*1f930*/  STS.U8 [R0+UR4+0x3f40], R8 ;  /* 0x003f400800007988 */ /* 0x000fe80008000004 */
[----:B------:R-:W-:Y:S04]  /*1f940*/  STS.U8 [R0+UR4+0x3f00], R7 ;  /* 0x003f000700007988 */ /* 0x000fe80008000004 */
[----:B------:R-:W-:Y:S04]  /*1f950*/  STS.U8 [R0+UR4+0x3fc0], R6 ;  /* 0x003fc00600007988 */ /* 0x000fe80008000004 */
[----:B------:R0:W-:Y:S04]  /*1f960*/  STS.U8 [R0+UR4+0x3f80], R3 ;  /* 0x003f800300007988 */ /* 0x0001e80008000004 */
[----:B0-----:R-:W2:Y:S04]  /*1f970*/  LDL.LU R0, [R1+0x41a8] ;  /* 0x0041a80001007983 */ /* 0x001ea80000300800 */
[----:B------:R-:W3:Y:S01]  /*1f980*/  LDL R3, [R1+0x1de0] ;  /* 0x001de00001037983 */ /* 0x000ee20000100800 */
[----:B------:R-:W-:Y:S01]  /*1f990*/  BAR.SYNC.DEFER_BLOCKING 0x0 ;  /* 0x0000000000007b1d */ /* 0x000fe20000010000 */
[----:B------:R-:W-:-:S06]  /*1f9a0*/  PRMT R5, RZ, 0x7610, R5 ;  /* 0x00007610ff057816 */ /* 0x000fcc0000000005 */
[----:B---3--:R-:W3:Y:S04]  /*1f9b0*/  @!P0 LDG.E.U8 R5, desc[UR32][R2.64] ;  /* 0x0000002002058981 */ /* 0x008ee8000c1e1100 */
[----:B---3--:R0:W-:Y:S04]  /*1f9c0*/  STL [R1+0xac], R5 ;  /* 0x0000ac0501007387 */ /* 0x0081e80000100800 */
[----:B0-----:R-:W3:Y:S04]  /*1f9d0*/  LDL.LU R5, [R1+0x41a4] ;  /* 0x0041a40001057983 */ /* 0x001ee80000300800 */
[----:B------:R-:W4:Y:S04]  /*1f9e0*/  LDL R2, [R1+0x1444] ;  /* 0x0014440001027983 */ /* 0x000f280000100800 */
[----:B------:R-:W4:Y:S01]  /*1f9f0*/  LDL R3, [R1+0x1c20] ;  /* 0x001c200001037983 */ /* 0x000f220000100800 */
[----:B--2---:R-:W-:-:S02]  /*1fa00*/  PRMT R0, RZ, 0x7610, R0 ;  /* 0x00007610ff007816 */ /* 0x004fc40000000000 */
[----:B----4-:R-:W-:-:S04]  /*1fa10*/  @!P0 LOP3.LUT R3, R3, R2, RZ, 0x3c, !PT ;  /* 0x0000000203038212 */ /* 0x010fc800078e3cff */
[----:B------:R-:W-:-:S04]  /*1fa20*/  @!P0 LOP3.LUT R2, R3, R2, RZ, 0x3c, !PT ;  /* 0x0000000203028212 */ /* 0x000fc800078e3cff */
[----:B------:R-:W-:-:S05]  /*1fa30*/  @!P0 LOP3.LUT R3, R3, R2, RZ, 0x3c, !PT ;  /* 0x0000000203038212 */ /* 0x000fca00078e3cff */
[----:B------:R-:W2:Y:S04]  /*1fa40*/  @!P0 LDG.E.U8 R0, desc[UR32][R2.64] ;  /* 0x0000002002008981 */ /* 0x000ea8000c1e1100 */
[----:B--2---:R0:W-:Y:S04]  /*1fa50*/  STL [R1+0xb4], R0 ;  /* 0x0000b40001007387 */ /* 0x0041e80000100800 */
[----:B0-----:R-:W2:Y:S04]  /*1fa60*/  LDL.LU R0, [R1+0x41a0] ;  /* 0x0041a00001007983 */ /* 0x001ea80000300800 */
[----:B------:R-:W4:Y:S04]  /*1fa70*/  LDL R2, [R1+0x1c1c] ;  /* 0x001c1c0001027983 */ /* 0x000f280000100800 */
[----:B------:R-:W4:Y:S01]  /*1fa80*/  LDL R3, [R1+0x1ca4] ;  /* 0x001ca40001037983 */ /* 0x000f220000100800 */
[----:B------:R-:W-:-:S02]  /*1fa90*/  PRMT R4, RZ, 0x7610, R4 ;  /* 0x00007610ff047816 */ /* 0x000fc40000000004 */
[----:B----4-:R-:W-:-:S04]  /*1faa0*/  @!P0 LOP3.LUT R3, R3, R2, RZ, 0x3c, !PT ;  /* 0x0000000203038212 */ /* 0x010fc800078e3cff */
[----:B------:R-:W-:-:S04]  /*1fab0*/  @!P0 LOP3.LUT R2, R3, R2, RZ, 0x3c, !PT ;  /* 0x0000000203028212 */ /* 0x000fc800078e3cff */
[----:B------:R-:W-:-:S05]  /*1fac0*/  @!P0 LOP3.LUT R3, R3, R2, RZ, 0x3c, !PT ;  /* 0x0000000203038212 */ /* 0x000fca00078e3cff */
[----:B------:R-:W4:Y:S04]  /*1fad0*/  @!P0 LDG.E.U8 R4, desc[UR32][R2.64] ;  /* 0x0000002002048981 */ /* 0x000f28000c1e1100 */
[----:B----4-:R0:W-:Y:S04]  /*1fae0*/  STL [R1+0xb0], R4 ;  /* 0x0000b00401007387 */ /* 0x0101e80000100800 */
[----:B0-----:R-:W4:Y:S04]  /*1faf0*/  LDL.LU R4, [R1+0x419c] ;  /* 0x00419c0001047983 */ /* 0x001f280000300800 */
[----:B------:R-:W3:Y:S04]  /*1fb00*/  LDL R2, [R1+0x1c18] ;  /* 0x001c180001027983 */ /* 0x000ee80000100800 */
[----:B------:R-:W3:Y:S01]  /*1fb10*/  LDL R3, [R1+0x1ca0] ;  /* 0x001ca00001037983 */ /* 0x000ee20000100800 */
[----:B--2---:R-:W-:-:S02]  /*1fb20*/  PRMT R0, RZ, 0x7610, R0 ;  /* 0x00007610ff007816 */ /* 0x004fc40000000000 */
[----:B---3--:R-:W-:-:S04]  /*1fb30*/  @!P0 LOP3.LUT R3, R3, R2, RZ, 0x3c, !PT ;  /* 0x0000000203038212 */ /* 0x008fc800078e3cff */
[----:B------:R-:W-:-:S04]  /*1fb40*/  @!P0 LOP3.LUT R2, R3, R2, RZ, 0x3c, !PT ;  /* 0x0000000203028212 */ /* 0x000fc800078e3cff */
[----:B------:R-:W-:-:S05]  /*1fb50*/  @!P0 LOP3.LUT R3, R3, R2, RZ, 0x3c, !PT ;  /* 0x0000000203038212 */ /* 0x000fca00078e3cff */
[----:B------:R-:W2:Y:S04]  /*1fb60*/  @!P0 LDG.E.U8 R0, desc[UR32][R2.64] ;  /* 0x0000002002008981 */ /* 0x000ea8000c1e1100 */
[----:B--2---:R0:W-:Y:S04]  /*1fb70*/  STL [R1+0xa8], R0 ;  /* 0x0000a80001007387 */ /* 0x0041e80000100800 */
[----:B0-----:R-:W2:Y:S04]  /*1fb80*/  LDL.LU R0, [R1+0x4198] ;  /* 0x0041980001007983 */ /* 0x001ea80000300800 */
[----:B------:R-:W3:Y:S04]  /*1fb90*/  LDL R2, [R1+0x1c14] ;  /* 0x001c140001027983 */ /* 0x000ee80000100800 */
[----:B------:R-:W3:Y:S01]  /*1fba0*/  LDL R3, [R1+0x1c9c] ;  /* 0x001c9c0001037983 */ /* 0x000ee20000100800 */
[----:B----4-:R-:W-:-:S02]  /*1fbb0*/  PRMT R4, RZ, 0x7610, R4 ;  /* 0x00007610ff047816 */ /* 0x010fc40000000004 */
[----:B---3--:R-:W-:-:S04]  /*1fbc0*/  @!P0 LOP3.LUT R3, R3, R2, RZ, 0x3c, !PT ;  /* 0x0000000203038212 */ /* 0x008fc800078e3cff */
[----:B------:R-:W-:-:S04]  /*1fbd0*/  @!P0 LOP3.LUT R2, R3, R2, RZ, 0x3c, !PT ;  /* 0x0000000203028212 */ /* 0x000fc800078e3cff */
[----:B------:R-:W-:-:S05]  /*1fbe0*/  @!P0 LOP3.LUT R3, R3, R2, RZ, 0x3c, !PT ;  /* 0x0000000203038212 */ /* 0x000fca00078e3cff */
[----:B------:R-:W3:Y:S04]  /*1fbf0*/  @!P0 LDG.E.U8 R4, desc[UR32][R2.64] ;  /* 0x0000002002048981 */ /* 0x000ee8000c1e1100 */
        /* <DEDUP_REMOVED lines=13> */
[----:B---3--:R-:W-:-:S02]  /*1fcd0*/  PRMT R4, RZ, 0x7610, R4 ;  /* 0x00007610ff047816 */ /* 0x008fc40000000004 */
[----:B----4-:R-:W-:-:S04]  /*1fce0*/  @!P0 LOP3.LUT R3, R3, R2, RZ, 0x3c, !PT ;  /* 0x0000000203038212 */ /* 0x010fc800078e3cff */
        /* <DEDUP_REMOVED lines=282> */
[----:B--2---:R0:W-:Y:S04]  /*20e90*/  STL [R1], R0 ;  /* 0x0000000001007387 */ /* 0x0041e80000100800 */
[----:B0-----:R-:W2:Y:S04]  /*20ea0*/  LDL.LU R0, [R1+0x4110] ;  /* 0x0041100001007983 */ /* 0x001ea80000300800 */
[----:B------:R-:W3:Y:S04]  /*20eb0*/  LDL R2, [R1+0x1d10] ;  /* 0x001d100001027983 */ /* 0x000ee80000100800 */
[----:B------:R-:W3:Y:S01]  /*20ec0*/  LDL R3, [R1+0x1d4c] ;  /* 0x001d4c0001037983 */ /* 0x000ee20000100800 */
[----:B------:R-:W-:-:S02]  /*20ed0*/  PRMT R29, RZ, 0x7610, R29 ;  /* 0x00007610ff1d7816 */ /* 0x000fc4000000001d */
[----:B---3--:R-:W-:-:S04]  /*20ee0*/  @!P0 LOP3.LUT R3, R3, R2, RZ, 0x3c, !PT ;  /* 0x0000000203038212 */ /* 0x008fc800078e3cff */
[----:B------:R-:W-:-:S04]  /*20ef0*/  @!P0 LOP3.LUT R2, R3, R2, RZ, 0x3c, !PT ;  /* 0x0000000203028212 */ /* 0x000fc800078e3cff */
[----:B------:R-:W-:-:S05]  /*20f00*/  @!P0 LOP3.LUT R3, R3, R2, RZ, 0x3c, !PT ;  /* 0x0000000203038212 */ /* 0x000fca00078e3cff */
[----:B------:R-:W3:Y:S04]  /*20f10*/  @!P0 LDG.E.U8 R29, desc[UR32][R2.64] ;  /* 0x00000020021d8981 */ /* 0x000ee8000c1e1100 */
[----:B------:R-:W4:Y:S04]  /*20f20*/  LDL R2, [R1+0x1d18] ;  /* 0x001d180001027983 */ /* 0x000f280000100800 */
[----:B------:R-:W4:Y:S01]  /*20f30*/  LDL R3, [R1+0x1d54] ;  /* 0x001d540001037983 */ /* 0x000f220000100800 */
[----:B------:R-:W-:-:S03]  /*20f40*/  PRMT R28, RZ, 0x7610, R28 ;  /* 0x00007610ff1c7816 */ /* 0x000fc6000000001c */
[----:B---3--:R0:W-:Y:S04]  /*20f50*/  STL [R1+0x40d4], R29 ;  /* 0x0040d41d01007387 */ /* 0x0081e80000100800 */
[----:B0-----:R-:W3:Y:S01]  /*20f60*/  LDL R29, [R1+0x1d5c] ;  /* 0x001d5c00011d7983 */ /* 0x001ee20000100800 */
[----:B----4-:R-:W-:-:S04]  /*20f70*/  @!P0 LOP3.LUT R3, R3, R2, RZ, 0x3c, !PT ;  /* 0x0000000203038212 */ /* 0x010fc800078e3cff */
[----:B------:R-:W-:-:S04]  /*20f80*/  @!P0 LOP3.LUT R2, R3, R2, RZ, 0x3c, !PT ;  /* 0x0000000203028212 */ /* 0x000fc800078e3cff */
[----:B------:R-:W-:-:S05]  /*20f90*/  @!P0 LOP3.LUT R3, R3, R2, RZ, 0x3c, !PT ;  /* 0x0000000203038212 */ /* 0x000fca00078e3cff */
[----:B------:R3:W4:Y:S04]  /*20fa0*/  @!P0 LDG.E.U8 R28, desc[UR32][R2.64] ;  /* 0x00000020021c8981 */ /* 0x000728000c1e1100 */
[----:B------:R-:W2:Y:S01]  /*20fb0*/  LDL R3, [R1+0x1d20] ;  /* 0x001d200001037983 */ /* 0x000ea20000100800 */
[----:B------:R-:W-:Y:S01]  /*20fc0*/  PRMT R27, RZ, 0x7610, R27 ;  /* 0x00007610ff1b7816 */ /* 0x000fe2000000001b */
[----:B---3--:R-:W-:Y:S02]  /*20fd0*/  @!P0 IMAD.MOV.U32 R2, RZ, RZ, R29 ;  /* 0x000000ffff028224 */ /* 0x008fe400078e001d */
[----:B----4-:R0:W-:Y:S01]  /*20fe0*/  STL [R1+0x40bc], R28 ;  /* 0x0040bc1c01007387 */ /* 0x0101e20000100800 */
[----:B------:R-:W-:-:S03]  /*20ff0*/  PRMT R26, RZ, 0x7610, R26 ;  /* 0x00007610ff1a7816 */ /* 0x000fc6000000001a */
[----:B------:R-:W3:Y:S04]  /*21000*/  LDL R29, [R1+0x1d40] ;  /* 0x001d4000011d7983 */ /* 0x000ee80000100800 */
[----:B--2---:R1:W2:Y:S04]  /*21010*/  @!P0 LDG.E.U8 R27, desc[UR32][R2.64] ;  /* 0x00000020021b8981 */ /* 0x0042a8000c1e1100 */
[----:B0-----:R-:W4:Y:S04]  /*21020*/  LDL R28, [R1+0x1d7c] ;  /* 0x001d7c00011c7983 */ /* 0x001f280000100800 */
[----:B------:R-:W1:Y:S04]  /*21030*/  LDL R2, [R1+0x1d28] ;  /* 0x001d280001027983 */ /* 0x000e680000100800 */
[----:B------:R-:W1:Y:S02]  /*21040*/  LDL R3, [R1+0x1d64] ;  /* 0x001d640001037983 */ /* 0x000e640000100800 */
[----:B-1----:R-:W-:-:S04]  /*21050*/  @!P0 LOP3.LUT R3, R3, R2, RZ, 0x3c, !PT ;  /* 0x0000000203038212 */ /* 0x002fc800078e3cff */
[----:B------:R-:W-:-:S04]  /*21060*/  @!P0 LOP3.LUT R2, R3, R2, RZ, 0x3c, !PT ;  /* 0x0000000203028212 */ /* 0x000fc800078e3cff */
[----:B------:R-:W-:-:S05]  /*21070*/  @!P0 LOP3.LUT R3, R3, R2, RZ, 0x3c, !PT ;  /* 0x0000000203038212 */ /* 0x000fca00078e3cff */
[----:B------:R-:W3:Y:S04]  /*21080*/  @!P0 LDG.E.U8 R26, desc[UR32][R2.64] ;  /* 0x00000020021a8981 */ /* 0x000ee8000c1e1100 */
[----:B--2---:R0:W-:Y:S04]  /*21090*/  STL [R1+0x40c0], R27 ;  /* 0x0040c01b01007387 */ /* 0x0041e80000100800 */
[----:B------:R-:W2:Y:S04]  /*210a0*/  LDL R2, [R1+0x1d30] ;  /* 0x001d300001027983 */ /* 0x000ea80000100800 */
[----:B------:R-:W2:Y:S04]  /*210b0*/  LDL R3, [R1+0x1d6c] ;  /* 0x001d6c0001037983 */ /* 0x000ea80000100800 */
[----:B0-----:R-:W4:Y:S04]  /*210c0*/  LDL R27, [R1+0x1d74] ;  /* 0x001d7400011b7983 */ /* 0x001f280000100800 */
[----:B---3--:R0:W-:Y:S04]  /*210d0*/  STL [R1+0x40d8], R26 ;  /* 0x0040d81a01007387 */ /* 0x0081e80000100800 */
[----:B0-----:R-:W3:Y:S01]  /*210e0*/  LDL R26, [R1+0x1d38] ;  /* 0x001d3800011a7983 */ /* 0x001ee20000100800 */
[----:B--2---:R-:W-:-:S02]  /*210f0*/  @!P0 LOP3.LUT R3, R3, R2, RZ, 0x3c, !PT ;  /* 0x0000000203038212 */ /* 0x004fc400078e3cff */
[----:B------:R-:W-:Y:S02]  /*21100*/  PRMT R25, RZ, 0x7610, R25 ;  /* 0x00007610ff197816 */ /* 0x000fe40000000019 */
[----:B------:R-:W-:-:S04]  /*21110*/  @!P0 LOP3.LUT R2, R3, R2, RZ, 0x3c, !PT ;  /* 0x0000000203028212 */ /* 0x000fc800078e3cff */
[----:B------:R-:W-:Y:S02]  /*21120*/  @!P0 LOP3.LUT R3, R3, R2, RZ, 0x3c, !PT ;  /* 0x0000000203038212 */ /* 0x000fe400078e3cff */
[----:B------:R-:W-:-:S03]  /*21130*/  PRMT R24, RZ, 0x7610, R24 ;  /* 0x00007610ff187816 */ /* 0x000fc60000000018 */
[----:B------:R4:W2:Y:S02]  /*21140*/  @!P0 LDG.E.U8 R25, desc[UR32][R2.64] ;  /* 0x0000002002198981 */ /* 0x0008a4000c1e1100 */
[----:B----4-:R-:W-:Y:S02]  /*21150*/  @!P0 IMAD.MOV.U32 R2, RZ, RZ, R27 ;  /* 0x000000ffff028224 */ /* 0x010fe400078e001b */
[----:B---3--:R-:W-:-:S05]  /*21160*/  @!P0 IMAD.MOV.U32 R3, RZ, RZ, R26 ;  /* 0x000000ffff038224 */ /* 0x008fca00078e001a */
[----:B------:R0:W3:Y:S01]  /*21170*/  @!P0 LDG.E.U8 R24, desc[UR32][R2.64] ;  /* 0x0000002002188981 */ /* 0x0000e2000c1e1100 */
[----:B------:R-:W-:Y:S01]  /*21180*/  PRMT R23, RZ, 0x7610, R23 ;  /* 0x00007610ff177816 */ /* 0x000fe20000000017 */
[----:B0-----:R-:W-:Y:S02]  /*21190*/  @!P0 IMAD.MOV.U32 R2, RZ, RZ, R28 ;  /* 0x000000ffff028224 */ /* 0x001fe400078e001c */
[----:B------:R-:W-:Y:S01]  /*211a0*/  @!P0 IMAD.MOV.U32 R3, RZ, RZ, R29 ;  /* 0x000000ffff038224 */ /* 0x000fe200078e001d */
[----:B--2---:R0:W-:Y:S04]  /*211b0*/  STL [R1+0x40dc], R25 ;  /* 0x0040dc1901007387 */ /* 0x0041e80000100800 */
[----:B------:R-:W2:Y:S04]  /*211c0*/  @!P0 LDG.E.U8 R23, desc[UR32][R2.64] ;  /* 0x0000002002178981 */ /* 0x000ea8000c1e1100 */
[----:B0-----:R-:W4:Y:S04]  /*211d0*/  LDL R25, [R1+0x1d84] ;  /* 0x001d840001197983 */ /* 0x001f280000100800 */
[----:B---3--:R0:W-:Y:S01]  /*211e0*/  STL [R1+0x40c4], R24 ;  /* 0x0040c41801007387 */ /* 0x0081e20000100800 */
[----:B------:R-:W-:-:S03]  /*211f0*/  PRMT R22, RZ, 0x7610, R22 ;  /* 0x00007610ff167816 */ /* 0x000fc60000000016 */
[----:B------:R-:W3:Y:S04]  /*21200*/  LDL R29, [R1+0x1d58] ;  /* 0x001d5800011d7983 */ /* 0x000ee80000100800 */
[----:B------:R-:W3:Y:S04]  /*21210*/  LDL R28, [R1+0x1d94] ;  /* 0x001d9400011c7983 */ /* 0x000ee80000100800 */
[----:B------:R-:W3:Y:S04]  /*21220*/  LDL R27, [R1+0x1d60] ;  /* 0x001d6000011b7983 */ /* 0x000ee80000100800 */
[----:B------:R-:W3:Y:S04]  /*21230*/  LDL R26, [R1+0x1d9c] ;  /* 0x001d9c00011a7983 */ /* 0x000ee80000100800 */
[----:B0-----:R-:W3:Y:S04]  /*21240*/  LDL R24, [R1+0x1d48] ;  /* 0x001d480001187983 */ /* 0x001ee80000100800 */
[----:B--2---:R0:W-:Y:S01]  /*21250*/  STL [R1+0x40c8], R23 ;  /* 0x0040c81701007387 */ /* 0x0041e20000100800 */
[----:B----4-:R-:W-:-:S03]  /*21260*/  @!P0 IMAD.MOV.U32 R2, RZ, RZ, R25 ;  /* 0x000000ffff028224 */ /* 0x010fc600078e0019 */
[----:B------:R-:W2:Y:S04]  /*21270*/  LDL R25, [R1+0x1d68] ;  /* 0x001d680001197983 */ /* 0x000ea80000100800 */
[----:B0-----:R-:W4:Y:S01]  /*21280*/  LDL R23, [R1+0x1d8c] ;  /* 0x001d8c0001177983 */ /* 0x001f220000100800 */
[----:B---3--:R-:W-:-:S03]  /*21290*/  @!P0 IMAD.MOV.U32 R3, RZ, RZ, R24 ;  /* 0x000000ffff038224 */ /* 0x008fc600078e0018 */
[----:B------:R-:W3:Y:S04]  /*212a0*/  LDL R24, [R1+0x1da4] ;  /* 0x001da40001187983 */ /* 0x000ee80000100800 */
[----:B------:R4:W2:Y:S04]  /*212b0*/  @!P0 LDG.E.U8 R22, desc[UR32][R2.64] ;  /* 0x0000002002168981 */ /* 0x0008a8000c1e1100 */
[----:B------:R-:W3:Y:S01]  /*212c0*/  LDL R3, [R1+0x1d50] ;  /* 0x001d500001037983 */ /* 0x000ee20000100800 */
[----:B------:R-:W-:Y:S01]  /*212d0*/  PRMT R21, RZ, 0x7610, R21 ;  /* 0x00007610ff157816 */ /* 0x000fe20000000015 */
[----:B----4-:R-:W-:Y:S01]  /*212e0*/  @!P0 IMAD.MOV.U32 R2, RZ, RZ, R23 ;  /* 0x000000ffff028224 */ /* 0x010fe200078e0017 */
[----:B------:R-:W-:-:S02]  /*212f0*/  PRMT R20, RZ, 0x7610, R20 ;  /* 0x00007610ff147816 */ /* 0x000fc40000000014 */
[----:B------:R-:W-:Y:S02]  /*21300*/  PRMT R19, RZ, 0x7610, R19 ;  /* 0x00007610ff137816 */ /* 0x000fe40000000013 */
[----:B------:R-:W-:Y:S01]  /*21310*/  PRMT R18, RZ, 0x7610, R18 ;  /* 0x00007610ff127816 */ /* 0x000fe20000000012 */
[----:B---3--:R0:W3:Y:S02]  /*21320*/  @!P0 LDG.E.U8 R21, desc[UR32][R2.64] ;  /* 0x0000002002158981 */ /* 0x0080e4000c1e1100 */
[----:B0-----:R-:W-:Y:S02]  /*21330*/  @!P0 IMAD.MOV.U32 R2, RZ, RZ, R28 ;  /* 0x000000ffff028224 */ /* 0x001fe400078e001c */
[----:B------:R-:W-:-:S05]  /*21340*/  @!P0 IMAD.MOV.U32 R3, RZ, RZ, R29 ;  /* 0x000000ffff038224 */ /* 0x000fca00078e001d */
[----:B------:R0:W4:Y:S04]  /*21350*/  @!P0 LDG.E.U8 R20, desc[UR32][R2.64] ;  /* 0x0000002002148981 */ /* 0x000128000c1e1100 */
[----:B--2---:R1:W-:Y:S04]  /*21360*/  STL [R1+0x40e0], R22 ;  /* 0x0040e01601007387 */ /* 0x0043e80000100800 */
[----:B------:R-:W2:Y:S04]  /*21370*/  LDL R23, [R1+0x1d70] ;  /* 0x001d700001177983 */ /* 0x000ea80000100800 */
[----:B-1----:R-:W2:Y:S01]  /*21380*/  LDL R22, [R1+0x1dac] ;  /* 0x001dac0001167983 */ /* 0x002ea20000100800 */
[----:B0-----:R-:W-:-:S02]  /*21390*/  @!P0 IMAD.MOV.U32 R2, RZ, RZ, R26 ;  /* 0x000000ffff028224 */ /* 0x001fc400078e001a */
[----:B------:R-:W-:-:S05]  /*213a0*/  @!P0 IMAD.MOV.U32 R3, RZ, RZ, R27 ;  /* 0x000000ffff038224 */ /* 0x000fca00078e001b */
[----:B------:R0:W2:Y:S02]  /*213b0*/  @!P0 LDG.E.U8 R19, desc[UR32][R2.64] ;  /* 0x0000002002138981 */ /* 0x0000a4000c1e1100 */
[----:B0-----:R-:W-:Y:S02]  /*213c0*/  @!P0 IMAD.MOV.U32 R2, RZ, RZ, R24 ;  /* 0x000000ffff028224 */ /* 0x001fe400078e0018 */
[----:B------:R-:W-:-:S05]  /*213d0*/  @!P0 IMAD.MOV.U32 R3, RZ, RZ, R25 ;  /* 0x000000ffff038224 */ /* 0x000fca00078e0019 */
[----:B------:R2:W2:Y:S01]  /*213e0*/  @!P0 LDG.E.U8 R18, desc[UR32][R2.64] ;  /* 0x0000002002128981 */ /* 0x0004a2000c1e1100 */
[----:B------:R-:W-:-:S03]  /*213f0*/  PRMT R17, RZ, 0x7610, R17 ;  /* 0x00007610ff117816 */ /* 0x000fc60000000011 */
[----:B---3--:R0:W-:Y:S04]  /*21400*/  STL [R1+0x40e4], R21 ;  /* 0x0040e41501007387 */ /* 0x0081e80000100800 */
[----:B----4-:R1:W-:Y:S04]  /*21410*/  STL [R1+0x40cc], R20 ;  /* 0x0040cc1401007387 */ /* 0x0103e80000100800 */
[----:B------:R-:W3:Y:S04]  /*21420*/  LDL R27, [R1+0x1d78] ;  /* 0x001d7800011b7983 */ /* 0x000ee80000100800 */
[----:B------:R-:W4:Y:S01]  /*21430*/  LDL R26, [R1+0x1db4] ;  /* 0x001db400011a7983 */ /* 0x000f220000100800 */
[----:B--2---:R-:W-:-:S02]  /*21440*/  @!P0 IMAD.MOV.U32 R3, RZ, RZ, R23 ;  /* 0x000000ffff038224 */ /* 0x004fc400078e0017 */
[----:B------:R-:W-:-:S05]  /*21450*/  @!P0 IMAD.MOV.U32 R2, RZ, RZ, R22 ;  /* 0x000000ffff028224 */ /* 0x000fca00078e0016 */
[----:B------:R3:W2:Y:S04]  /*21460*/  @!P0 LDG.E.U8 R17, desc[UR32][R2.64] ;  /* 0x0000002002118981 */ /* 0x0006a8000c1e1100 */
[----:B------:R2:W-:Y:S04]  /*21470*/  STL [R1+0x40d0], R19 ;  /* 0x0040d01301007387 */ /* 0x0005e80000100800 */
[----:B------:R-:W2:Y:S04]  /*21480*/  LDL R25, [R1+0x1d80] ;  /* 0x001d800001197983 */ /* 0x000ea80000100800 */
[----:B------:R-:W2:Y:S04]  /*21490*/  LDL R24, [R1+0x1dbc] ;  /* 0x001dbc0001187983 */ /* 0x000ea80000100800 */
[----:B------:R2:W-:Y:S04]  /*214a0*/  STL [R1+0x40e8], R18 ;  /* 0x0040e81201007387 */ /* 0x0005e80000100800 */
[----:B------:R-:W2:Y:S04]  /*214b0*/  LDL R23, [R1+0x1d88] ;  /* 0x001d880001177983 */ /* 0x000ea80000100800 */
[----:B------:R-:W2:Y:S01]  /*214c0*/  LDL R22, [R1+0x1dc4] ;  /* 0x001dc40001167983 */ /* 0x000ea20000100800 */
[----:B------:R-:W-:-:S03]  /*214d0*/  PRMT R16, RZ, 0x7610, R16 ;  /* 0x00007610ff107816 */ /* 0x000fc60000000010 */
[----:B0-----:R-:W2:Y:S04]  /*214e0*/  LDL R21, [R1+0x1d90] ;  /* 0x001d900001157983 */ /* 0x001ea80000100800 */
[----:B-1----:R-:W2:Y:S01]  /*214f0*/  LDL R20, [R1+0x1dcc] ;  /* 0x001dcc0001147983 */ /* 0x002ea20000100800 */
[----:B---3--:R-:W-:Y:S02]  /*21500*/  @!P0 IMAD.MOV.U32 R3, RZ, RZ, R27 ;  /* 0x000000ffff038224 */ /* 0x008fe400078e001b */
[----:B----4-:R-:W-:-:S05]  /*21510*/  @!P0 IMAD.MOV.U32 R2, RZ, RZ, R26 ;  /* 0x000000ffff028224 */ /* 0x010fca00078e001a */
[----:B------:R0:W3:Y:S04]  /*21520*/  @!P0 LDG.E.U8 R16, desc[UR32][R2.64] ;  /* 0x0000002002108981 */ /* 0x0000e8000c1e1100 */
[----:B--2---:R1:W-:Y:S04]  /*21530*/  STL [R1+0x40ec], R17 ;  /* 0x0040ec1101007387 */ /* 0x0043e80000100800 */
[----:B------:R-:W2:Y:S04]  /*21540*/  LDL R19, [R1+0x1d98] ;  /* 0x001d980001137983 */ /* 0x000ea80000100800 */
[----:B------:R-:W4:Y:S01]  /*21550*/  LDL R18, [R1+0x1dd4] ;  /* 0x001dd40001127983 */ /* 0x000f220000100800 */
[----:B------:R-:W-:Y:S01]  /*21560*/  PRMT R15, RZ, 0x7610, R15 ;  /* 0x00007610ff0f7816 */ /* 0x000fe2000000000f */
[----:B0-----:R-:W-:-:S02]  /*21570*/  @!P0 IMAD.MOV.U32 R2, RZ, RZ, R24 ;  /* 0x000000ffff028224 */ /* 0x001fc400078e0018 */
[----:B------:R-:W-:Y:S01]  /*21580*/  @!P0 IMAD.MOV.U32 R3, RZ, RZ, R25 ;  /* 0x000000ffff038224 */ /* 0x000fe200078e0019 */
[----:B------:R-:W-:-:S04]  /*21590*/  PRMT R14, RZ, 0x7610, R14 ;  /* 0x00007610ff0e7816 */ /* 0x000fc8000000000e */
[----:B------:R0:W2:Y:S02]  /*215a0*/  @!P0 LDG.E.U8 R15, desc[UR32][R2.64] ;  /* 0x00000020020f8981 */ /* 0x0000a4000c1e1100 */
[----:B0-----:R-:W-:Y:S02]  /*215b0*/  @!P0 IMAD.MOV.U32 R2, RZ, RZ, R22 ;  /* 0x000000ffff028224 */ /* 0x001fe400078e0016 */
[----:B------:R-:W-:-:S05]  /*215c0*/  @!P0 IMAD.MOV.U32 R3, RZ, RZ, R23 ;  /* 0x000000ffff038224 */ /* 0x000fca00078e0017 */
[----:B------:R0:W2:Y:S01]  /*215d0*/  @!P0 LDG.E.U8 R14, desc[UR32][R2.64] ;  /* 0x00000020020e8981 */ /* 0x0000a2000c1e1100 */
[----:B------:R-:W-:Y:S02]  /*215e0*/  PRMT R13, RZ, 0x7610, R13 ;  /* 0x00007610ff0d7816 */ /* 0x000fe4000000000d */
[----:B------:R-:W-:Y:S01]  /*215f0*/  PRMT R12, RZ, 0x7610, R12 ;  /* 0x00007610ff0c7816 */ /* 0x000fe2000000000c */
[----:B0-----:R-:W-:Y:S02]  /*21600*/  @!P0 IMAD.MOV.U32 R2, RZ, RZ, R20 ;  /* 0x000000ffff028224 */ /* 0x001fe400078e0014 */
[----:B------:R-:W-:-:S05]  /*21610*/  @!P0 IMAD.MOV.U32 R3, RZ, RZ, R21 ;  /* 0x000000ffff038224 */ /* 0x000fca00078e0015 */
[----:B------:R4:W2:Y:S04]  /*21620*/  @!P0 LDG.E.U8 R13, desc[UR32][R2.64] ;  /* 0x00000020020d8981 */ /* 0x0008a8000c1e1100 */
[----:B---3--:R0:W-:Y:S04]  /*21630*/  STL [R1+0x40f0], R16 ;  /* 0x0040f01001007387 */ /* 0x0081e80000100800 */
[----:B-1----:R-:W3:Y:S04]  /*21640*/  LDL R17, [R1+0x1da8] ;  /* 0x001da80001117983 */ /* 0x002ee80000100800 */
[----:B0-----:R-:W3:Y:S01]  /*21650*/  LDL R16, [R1+0x1de4] ;  /* 0x001de40001107983 */ /* 0x001ee20000100800 */
[----:B----4-:R-:W-:-:S02]  /*21660*/  @!P0 IMAD.MOV.U32 R2, RZ, RZ, R18 ;  /* 0x000000ffff028224 */ /* 0x010fc400078e0012 */
[----:B--2---:R-:W-:-:S05]  /*21670*/  @!P0 IMAD.MOV.U32 R3, RZ, RZ, R19 ;  /* 0x000000ffff038224 */ /* 0x004fca00078e0013 */
[----:B------:R3:W2:Y:S04]  /*21680*/  @!P0 LDG.E.U8 R12, desc[UR32][R2.64] ;  /* 0x00000020020c8981 */ /* 0x0006a8000c1e1100 */
[----:B------:R0:W-:Y:S04]  /*21690*/  STL [R1+0x40f4], R15 ;  /* 0x0040f40f01007387 */ /* 0x0001e80000100800 */
[----:B------:R1:W-:Y:S04]  /*216a0*/  STL [R1+0x40f8], R14 ;  /* 0x0040f80e01007387 */ /* 0x0003e80000100800 */
[----:B0-----:R-:W4:Y:S04]  /*216b0*/  LDL R15, [R1+0x1db0] ;  /* 0x001db000010f7983 */ /* 0x001f280000100800 */
[----:B-1----:R-:W4:Y:S01]  /*216c0*/  LDL R14, [R1+0x1e00] ;  /* 0x001e0000010e7983 */ /* 0x002f220000100800 */
[----:B------:R-:W-:-:S03]  /*216d0*/  PRMT R11, RZ, 0x7610, R11 ;  /* 0x00007610ff0b7816 */ /* 0x000fc6000000000b */
[----:B------:R0:W-:Y:S04]  /*216e0*/  STL [R1+0x40fc], R13 ;  /* 0x0040fc0d01007387 */ /* 0x0001e80000100800 */
[----:B------:R-:W4:Y:S01]  /*216f0*/  LDL R21, [R1+0x1df4] ;  /* 0x001df40001157983 */ /* 0x000f220000100800 */
[----:B---3--:R-:W-:Y:S02]  /*21700*/  @!P0 IMAD.MOV.U32 R3, RZ, RZ, R17 ;  /* 0x000000ffff038224 */ /* 0x008fe400078e0011 */
[----:B------:R-:W-:-:S05]  /*21710*/  @!P0 IMAD.MOV.U32 R2, RZ, RZ, R16 ;  /* 0x000000ffff028224 */ /* 0x000fca00078e0010 */
[----:B------:R4:W3:Y:S04]  /*21720*/  @!P0 LDG.E.U8 R11, desc[UR32][R2.64] ;  /* 0x00000020020b8981 */ /* 0x0008e8000c1e1100 */
[----:B--2---:R1:W-:Y:S04]  /*21730*/  STL [R1+0x4100], R12 ;  /* 0x0041000c01007387 */ /* 0x0043e80000100800 */
[----:B------:R-:W2:Y:S01]  /*21740*/  LDL R22, [R1+0x1dc8] ;  /* 0x001dc80001167983 */ /* 0x000ea20000100800 */
[----:B------:R-:W-:-:S03]  /*21750*/  PRMT R10, RZ, 0x7610, R10 ;  /* 0x00007610ff0a7816 */ /* 0x000fc6000000000a */
[----:B------:R-:W2:Y:S04]  /*21760*/  LDL R20, [R1+0x1dd0] ;  /* 0x001dd00001147983 */ /* 0x000ea80000100800 */
[----:B------:R-:W2:Y:S04]  /*21770*/  LDL R19, [R1+0x1df0] ;  /* 0x001df00001137983 */ /* 0x000ea80000100800 */
[----:B------:R-:W2:Y:S01]  /*21780*/  LDL R17, [R1+0x1ddc] ;  /* 0x001ddc0001117983 */ /* 0x000ea20000100800 */
[----:B----4-:R-:W-:Y:S02]  /*21790*/  @!P0 IMAD.MOV.U32 R3, RZ, RZ, R15 ;  /* 0x000000ffff038224 */ /* 0x010fe400078e000f */
[----:B------:R-:W-:-:S05]  /*217a0*/  @!P0 IMAD.MOV.U32 R2, RZ, RZ, R14 ;  /* 0x000000ffff028224 */ /* 0x000fca00078e000e */
[----:B------:R4:W2:Y:S01]  /*217b0*/  @!P0 LDG.E.U8 R10, desc[UR32][R2.64] ;  /* 0x00000020020a8981 */ /* 0x0008a2000c1e1100 */
[----:B------:R-:W-:Y:S01]  /*217c0*/  PRMT R9, RZ, 0x7610, R9 ;  /* 0x00007610ff097816 */ /* 0x000fe20000000009 */
[----:B----4-:R-:W-:Y:S02]  /*217d0*/  @!P0 IMAD.MOV.U32 R2, RZ, RZ, R21 ;  /* 0x000000ffff028224 */ /* 0x010fe400078e0015 */
[----:B---3--:R3:W-:Y:S04]  /*217e0*/  STL [R1+0x4104], R11 ;  /* 0x0041040b01007387 */ /* 0x0087e80000100800 */
[----:B------:R-:W4:Y:S04]  /*217f0*/  LDL R18, [R1+0x1da0] ;  /* 0x001da00001127983 */ /* 0x000f280000100800 */
[----:B------:R-:W4:Y:S04]  /*21800*/  LDL R16, [R1+0x1db8] ;  /* 0x001db80001107983 */ /* 0x000f280000100800 */
[----:B------:R-:W4:Y:S04]  /*21810*/  LDL R15, [R1+0x1dfc] ;  /* 0x001dfc00010f7983 */ /* 0x000f280000100800 */
[----:B------:R-:W4:Y:S04]  /*21820*/  LDL R14, [R1+0x1dc0] ;  /* 0x001dc000010e7983 */ /* 0x000f280000100800 */
[----:B0-----:R-:W4:Y:S01]  /*21830*/  LDL R13, [R1+0x1df8] ;  /* 0x001df800010d7983 */ /* 0x001f220000100800 */
[----:B--2---:R-:W-:-:S03]  /*21840*/  @!P0 IMAD.MOV.U32 R3, RZ, RZ, R22 ;  /* 0x000000ffff038224 */ /* 0x004fc600078e0016 */
[----:B-1----:R-:W2:Y:S04]  /*21850*/  LDL R12, [R1+0x1dd8] ;  /* 0x001dd800010c7983 */ /* 0x002ea80000100800 */
[----:B---3--:R-:W3:Y:S04]  /*21860*/  LDL R11, [R1+0x1dec] ;  /* 0x001dec00010b7983 */ /* 0x008ee80000100800 */
[----:B------:R0:W2:Y:S01]  /*21870*/  @!P0 LDG.E.U8 R9, desc[UR32][R2.64] ;  /* 0x0000002002098981 */ /* 0x0000a2000c1e1100 */
[----:B------:R-:W-:Y:S02]  /*21880*/  PRMT R8, RZ, 0x7610, R8 ;  /* 0x00007610ff087816 */ /* 0x000fe40000000008 */
[----:B------:R-:W-:Y:S01]  /*21890*/  PRMT R7, RZ, 0x7610, R7 ;  /* 0x00007610ff077816 */ /* 0x000fe20000000007 */
[----:B0-----:R-:W-:Y:S01]  /*218a0*/  @!P0 IMAD.MOV.U32 R2, RZ, RZ, R19 ;  /* 0x000000ffff028224 */ /* 0x001fe200078e0013 */
[----:B------:R-:W-:Y:S04]  /*218b0*/  STL [R1+0x4108], R10 ;  /* 0x0041080a01007387 */ /* 0x000fe80000100800 */
[----:B------:R-:W0:Y:S01]  /*218c0*/  LDS.U8 R10, [R0+UR4+0x8] ;  /* 0x00000804000a7984 */ /* 0x000e220008000000 */
[----:B------:R-:W-:-:S05]  /*218d0*/  @!P0 IMAD.MOV.U32 R3, RZ, RZ, R20 ;  /* 0x000000ffff038224 */ /* 0x000fca00078e0014 */
[----:B------:R1:W3:Y:S01]  /*218e0*/  @!P0 LDG.E.U8 R8, desc[UR32][R2.64] ;  /* 0x0000002002088981 */ /* 0x0002e2000c1e1100 */
[----:B------:R-:W-:Y:S01]  /*218f0*/  PRMT R6, RZ, 0x7610, R6 ;  /* 0x00007610ff067816 */ /* 0x000fe20000000006 */
[----:B-1----:R-:W-:Y:S01]  /*21900*/  @!P0 IMAD.MOV.U32 R2, RZ, RZ, R17 ;  /* 0x000000ffff028224 */ /* 0x002fe200078e0011 */
[----:B------:R-:W-:Y:S01]  /*21910*/  PRMT R5, RZ, 0x7610, R5 ;  /* 0x00007610ff057816 */ /* 0x000fe20000000005 */
[----:B----4-:R-:W-:-:S05]  /*21920*/  @!P0 IMAD.MOV.U32 R3, RZ, RZ, R18 ;  /* 0x000000ffff038224 */ /* 0x010fca00078e0012 */
[----:B------:R1:W4:Y:S02]  /*21930*/  @!P0 LDG.E.U8 R7, desc[UR32][R2.64] ;  /* 0x0000002002078981 */ /* 0x000324000c1e1100 */
[----:B-1----:R-:W-:Y:S02]  /*21940*/  @!P0 IMAD.MOV.U32 R2, RZ, RZ, R15 ;  /* 0x000000ffff028224 */ /* 0x002fe400078e000f */
[----:B------:R-:W-:-:S05]  /*21950*/  @!P0 IMAD.MOV.U32 R3, RZ, RZ, R16 ;  /* 0x000000ffff038224 */ /* 0x000fca00078e0010 */
[----:B------:R1:W4:Y:S04]  /*21960*/  @!P0 LDG.E.U8 R6, desc[UR32][R2.64] ;  /* 0x0000002002068981 */ /* 0x000328000c1e1100 */
[----:B--2---:R-:W-:Y:S04]  /*21970*/  STL [R1+0x410c], R9 ;  /* 0x00410c0901007387 */ /* 0x004fe80000100800 */
[----:B------:R-:W2:Y:S04]  /*21980*/  LDS.U8 R9, [R0+UR4+0x200] ;  /* 0x0002000400097984 */ /* 0x000ea80008000000 */
[----:B0-----:R-:W-:Y:S04]  /*21990*/  STL [R1+0xbc], R10 ;  /* 0x0000bc0a01007387 */ /* 0x001fe80000100800 */
[----:B------:R-:W-:Y:S01]  /*219a0*/  LDS.U8 R10, [R0+UR4+0x2208] ;  /* 0x00220804000a7984 */ /* 0x000fe20008000000 */
[----:B-1----:R-:W-:-:S02]  /*219b0*/  @!P0 IMAD.MOV.U32 R2, RZ, RZ, R13 ;  /* 0x000000ffff028224 */ /* 0x002fc400078e000d */
[----:B------:R-:W-:-:S05]  /*219c0*/  @!P0 IMAD.MOV.U32 R3, RZ, RZ, R14 ;  /* 0x000000ffff038224 */ /* 0x000fca00078e000e */
[----:B------:R3:W4:Y:S02]  /*219d0*/  @!P0 LDG.E.U8 R5, desc[UR32][R2.64] ;  /* 0x0000002002058981 */ /* 0x000724000c1e1100 */
[----:B---3--:R-:W-:Y:S02]  /*219e0*/  @!P0 IMAD.MOV.U32 R2, RZ, RZ, R11 ;  /* 0x000000ffff028224 */ /* 0x008fe400078e000b */
[----:B------:R-:W0:Y:S04]  /*219f0*/  LDS.U8 R11, [R0+UR4+0x2000] ;  /* 0x00200004000b7984 */ /* 0x000e280008000000 */
[----:B--2---:R-:W-:Y:S04]  /*21a00*/  STL [R1+0xb8], R9 ;  /* 0x0000b80901007387 */ /* 0x004fe80000100800 */
[----:B------:R-:W1:Y:S04]  /*21a10*/  LDS.U8 R9, [R0+UR4+0x2008] ;  /* 0x0020080400097984 */ /* 0x000e680008000000 */
[----:B0-----:R-:W-:Y:S04]  /*21a20*/  STL [R1+0xc4], R11 ;  /* 0x0000c40b01007387 */ /* 0x001fe80000100800 */
[----:B------:R-:W0:Y:S04]  /*21a30*/  LDS.U8 R11, [R0+UR4+0x2200] ;  /* 0x00220004000b7984 */ /* 0x000e280008000000 */
[----:B------:R-:W-:Y:S04]  /*21a40*/  STL [R1+0xc0], R10 ;  /* 0x0000c00a01007387 */ /* 0x000fe80000100800 */
[----:B------:R-:W2:Y:S04]  /*21a50*/  LDS.U8 R10, [R0+UR4+0x80] ;  /* 0x00008004000a7984 */ /* 0x000ea80008000000 */
[----:B-1----:R-:W-:Y:S04]  /*21a60*/  STL [R1+0xcc], R9 ;  /* 0x0000cc0901007387 */ /* 0x002fe80000100800 */
[----:B------:R-:W1:Y:S04]  /*21a70*/  LDS.U8 R9, [R0+UR4+0x288] ;  /* 0x0002880400097984 */ /* 0x000e680008000000 */
[----:B0-----:R-:W-:Y:S04]  /*21a80*/  STL [R1+0xc8], R11 ;  /* 0x0000c80b01007387 */ /* 0x001fe80000100800 */
[----:B------:R-:W0:Y:S04]  /*21a90*/  LDS.U8 R11, [R0+UR4+0x88] ;  /* 0x00008804000b7984 */ /* 0x000e280008000000 */
[----:B--2---:R-:W-:Y:S04]  /*21aa0*/  STL [R1+0x1148], R10 ;  /* 0x0011480a01007387 */ /* 0x004fe80000100800 */
        /* <DEDUP_REMOVED lines=37> */
[----:B-1----:R1:W-:Y:S04]  /*21d00*/  STL [R1+0x1260], R9 ;  /* 0x0012600901007387 */ /* 0x0023e80000100800 */
[----:B0-----:R-:W-:Y:S04]  /*21d10*/  STL [R1+0x126c], R11 ;  /* 0x00126c0b01007387 */ /* 0x001fe80000100800 */
[----:B------:R-:W0:Y:S04]  /*21d20*/  LDS.U8 R11, [R0+UR4+0x2188] ;  /* 0x00218804000b7984 */ /* 0x000e280008000000 */
[----:B--2---:R-:W-:Y:S04]  /*21d30*/  STL [R1+0x1268], R10 ;  /* 0x0012680a01007387 */ /* 0x004fe80000100800 */
[----:B------:R-:W2:Y:S01]  /*21d40*/  LDS.U8 R10, [R0+UR4+0x2380] ;  /* 0x00238004000a7984 */ /* 0x000ea20008000000 */
[----:B------:R-:W-:Y:S01]  /*21d50*/  PRMT R4, RZ, 0x7610, R4 ;  /* 0x00007610ff047816 */ /* 0x000fe20000000004 */
[----:B------:R-:W-:Y:S01]  /*21d60*/  @!P0 IMAD.MOV.U32 R3, RZ, RZ, R12 ;  /* 0x000000ffff038224 */ /* 0x000fe200078e000c */
[----:B-1----:R-:W-:Y:S01]  /*21d70*/  LOP3.LUT R9, R0, 0x10, RZ, 0x3c, !PT ;  /* 0x0000001000097812 */ /* 0x002fe200078e3cff */
[----:B------:R-:W-:Y:S04]  /*21d80*/  STL [R1+0x2428], R0 ;  /* 0x0024280001007387 */ /* 0x000fe80000100800 */
[----:B------:R1:W3:Y:S04]  /*21d90*/  @!P0 LDG.E.U8 R4, desc[UR32][R2.64] ;  /* 0x0000002002048981 */ /* 0x0002e8000c1e1100 */
[----:B-1----:R-:W-:Y:S04]  /*21da0*/  LDS.U8 R3, [R0+UR4] ;  /* 0x0000000400037984 */ /* 0x002fe80008000000 */
[----:B------:R-:W-:Y:S04]  /*21db0*/  LDS.U8 R2, [R0+UR4+0x208] ;  /* 0x0002080400027984 */ /* 0x000fe80008000000 */
[----:B------:R-:W1:Y:S04]  /*21dc0*/  LDS.U8 R0, [R9+UR4+0x400] ;  /* 0x0004000409007984 */ /* 0x000e680008000000 */
[----:B0-----:R-:W-:Y:S04]  /*21dd0*/  STL [R1+0x1274], R11 ;  /* 0x0012740b01007387 */ /* 0x001fe80000100800 */
[----:B--2---:R-:W-:Y:S04]  /*21de0*/  STL [R1+0x1270], R10 ;  /* 0x0012700a01007387 */ /* 0x004fe80000100800 */
[----:B------:R-:W0:Y:S04]  /*21df0*/  LDS.U8 R11, [R9+UR4+0x608] ;  /* 0x00060804090b7984 */ /* 0x000e280008000000 */
        /* <DEDUP_REMOVED lines=46> */
[----:B--2---:R-:W-:Y:S04]  /*220e0*/  STL [R1+0x1e20], R10 ;  /* 0x001e200a01007387 */ /* 0x004fe80000100800 */
[----:B------:R-:W0:Y:S04]  /*220f0*/  LDS.U8 R10, [R9+UR4+0x788] ;  /* 0x00078804090a7984 */ /* 0x000e280008000000 */
[----:B------:R-:W-:Y:S04]  /*22100*/  LDS.U8 R11, [R9+UR4+0x780] ;  /* 0x00078004090b7984 */ /* 0x000fe80008000000 */
[----:B-1----:R-:W-:Y:S04]  /*22110*/  STL [R1+0x1e8c], R0 ;  /* 0x001e8c0001007387 */ /* 0x002fe80000100800 */
[----:B------:R-:W1:Y:S04]  /*22120*/  LDS.U8 R0, [R9+UR4+0x588] ;  /* 0x0005880409007984 */ /* 0x000e680008000000 */
[----:B0-----:R-:W-:Y:S04]  /*22130*/  STL [R1+0x1e88], R10 ;  /* 0x001e880a01007387 */ /* 0x001fe80000100800 */
[----:B------:R-:W0:Y:S01]  /*22140*/  LDS.U8 R10, [R9+UR4+0x2580] ;  /* 0x00258004090a7984 */ /* 0x000e220008000000 */
[----:B------:R-:W2:Y:S03]  /*22150*/  S2R R27, SR_TID.X ;  /* 0x00000000001b7919 */ /* 0x000ea60000002100 */
[----:B-1----:R1:W-:Y:S04]  /*22160*/  STL [R1+0x1e94], R0 ;  /* 0x001e940001007387 */ /* 0x0023e80000100800 */
[----:B------:R-:W-:Y:S04]  /*22170*/  STL [R1+0x1e90], R11 ;  /* 0x001e900b01007387 */ /* 0x000fe80000100800 */
[----:B------:R-:W4:Y:S04]  /*22180*/  LDS.U8 R11, [R9+UR4+0x2788] ;  /* 0x00278804090b7984 */ /* 0x000f280008000000 */
[----:B0-----:R-:W-:Y:S04]  /*22190*/  STL [R1+0x1e9c], R10 ;  /* 0x001e9c0a01007387 */ /* 0x001fe80000100800 */
[----:B------:R-:W0:Y:S01]  /*221a0*/  LDS.U8 R10, [R9+UR4+0x2588] ;  /* 0x00258804090a7984 */ /* 0x000e220008000000 */
[----:B--2---:R-:W-:-:S02]  /*221b0*/  LOP3.LUT R29, R27, 0x3, RZ, 0xc0, !PT ;  /* 0x000000031b1d7812 */ /* 0x004fc400078ec0ff */
[----:B------:R-:W-:Y:S02]  /*221c0*/  LOP3.LUT R28, R27, 0x20, RZ, 0xc0, !PT ;  /* 0x000000201b1c7812 */ /* 0x000fe400078ec0ff */
[----:B------:R-:W-:Y:S01]  /*221d0*/  SHF.R.U32.HI R26, RZ, 0x2, R27 ;  /* 0x00000002ff1a7819 */ /* 0x000fe2000001161b */
[----:B------:R-:W2:Y:S01]  /*221e0*/  LDS.U8 R9, [R9+UR4+0x2780] ;  /* 0x0027800409097984 */ /* 0x000ea20008000000 */
[C---:B------:R-:W-:Y:S01]  /*221f0*/  IMAD.SHL.U32 R27, R29.reuse, 0x800, RZ ;  /* 0x000008001d1b7824 */ /* 0x040fe200078e00ff */
[----:B------:R-:W-:Y:S02]  /*22200*/  SHF.R.U32.HI R28, RZ, 0x1, R28 ;  /* 0x00000001ff1c7819 */ /* 0x000fe4000001161c */
[----:B------:R-:W-:Y:S01]  /*22210*/  SGXT.U32 R26, R26, 0x3 ;  /* 0x000000031a1a781a */ /* 0x000fe20000000000 */
[----:B------:R-:W-:-:S03]  /*22220*/  IMAD.SHL.U32 R29, R29, 0x20, RZ ;  /* 0x000000201d1d7824 */ /* 0x000fc600078e00ff */
[----:B-1----:R-:W-:-:S04]  /*22230*/  LOP3.LUT R0, R28, R27, R26, 0xfe, !PT ;  /* 0x0000001b1c007212 */ /* 0x002fc800078efe1a */
[----:B------:R-:W-:-:S04]  /*22240*/  LOP3.LUT R0, R0, R29, RZ, 0xfc, !PT ;  /* 0x0000001d00007212 */ /* 0x000fc800078efcff */
[----:B------:R-:W-:Y:S01]  /*22250*/  LOP3.LUT R0, R0, 0x20, RZ, 0x3c, !PT ;  /* 0x0000002000007812 */ /* 0x000fe200078e3cff */
[----:B----4-:R-:W-:Y:S04]  /*22260*/  STL [R1+0x1e98], R11 ;  /* 0x001e980b01007387 */ /* 0x010fe80000100800 */
[----:B------:R-:W1:Y:S04]  /*22270*/  LDS.U8 R11, [R0+UR4] ;  /* 0x00000004000b7984 */ /* 0x000e680008000000 */
[----:B------:R-:W-:Y:S04]  /*22280*/  LDS.U8 R12, [R0+UR4+0x2388] ;  /* 0x00238804000c7984 */ /* 0x000fe80008000000 */
        /* <DEDUP_REMOVED lines=56> */
[----:B--2---:R2:W-:Y:S04]  /*22610*/  STL [R1+0x1284], R9 ;  /* 0x0012840901007387 */ /* 0x0045e80000100800 */
[----:B-1----:R-:W-:Y:S04]  /*22620*/  STL [R1+0x1280], R11 ;  /* 0x0012800b01007387 */ /* 0x002fe80000100800 */
[----:B------:R-:W1:Y:S04]  /*22630*/  LDS.U8 R11, [R0+UR4+0x2188] ;  /* 0x00218804000b7984 */ /* 0x000e680008000000 */
[----:B0-----:R-:W-:Y:S04]  /*22640*/  STL [R1+0x128c], R10 ;  /* 0x00128c0a01007387 */ /* 0x001fe80000100800 */
[----:B------:R-:W0:Y:S01]  /*22650*/  LDS.U8 R10, [R0+UR4+0x2380] ;  /* 0x00238004000a7984 */ /* 0x000e220008000000 */
[----:B--2---:R-:W-:-:S04]  /*22660*/  LOP3.LUT R9, R28, R27, R26, 0xfe, !PT ;  /* 0x0000001b1c097212 */ /* 0x004fc800078efe1a */
[----:B------:R-:W-:-:S04]  /*22670*/  LOP3.LUT R9, R9, R29, RZ, 0xfc, !PT ;  /* 0x0000001d09097212 */ /* 0x000fc800078efcff */
[----:B------:R-:W-:Y:S01]  /*22680*/  LOP3.LUT R9, R9, 0x30, RZ, 0x3c, !PT ;  /* 0x0000003009097812 */ /* 0x000fe200078e3cff */
        /* <DEDUP_REMOVED lines=51> */
[----:B------:R-:W-:Y:S04]  /*229c0*/  LDS.U8 R11, [R9+UR4+0x780] ;  /* 0x00078004090b7984 */ /* 0x000fe80008000000 */
[----:B0-----:R-:W-:Y:S04]  /*229d0*/  STL [R1+0x1e40], R10 ;  /* 0x001e400a01007387 */ /* 0x001fe80000100800 */
[----:B------:R-:W0:Y:S04]  /*229e0*/  LDS.U8 R10, [R9+UR4+0x788] ;  /* 0x00078804090a7984 */ /* 0x000e280008000000 */
[----:B--2---:R-:W-:Y:S04]  /*229f0*/  STL [R1+0x1eac], R0 ;  /* 0x001eac0001007387 */ /* 0x004fe80000100800 */
[----:B------:R-:W1:Y:S04]  /*22a00*/  LDS.U8 R0, [R9+UR4+0x588] ;  /* 0x0005880409007984 */ /* 0x000e680008000000 */
[----:B0-----:R-:W-:Y:S04]  /*22a10*/  STL [R1+0x1ea8], R10 ;  /* 0x001ea80a01007387 */ /* 0x001fe80000100800 */
[----:B------:R-:W0:Y:S01]  /*22a20*/  LDS.U8 R10, [R9+UR4+0x2580] ;  /* 0x00258004090a7984 */ /* 0x000e220008000000 */
[----:B------:R-:W2:Y:S03]  /*22a30*/  S2R R27, SR_TID.X ;  /* 0x00000000001b7919 */ /* 0x000ea60000002100 */
[----:B-1----:R1:W-:Y:S04]  /*22a40*/  STL [R1+0x1eb4], R0 ;  /* 0x001eb40001007387 */ /* 0x0023e80000100800 */
[----:B------:R-:W-:Y:S04]  /*22a50*/  STL [R1+0x1eb0], R11 ;  /* 0x001eb00b01007387 */ /* 0x000fe80000100800 */
[----:B------:R-:W-:Y:S04]  /*22a60*/  LDS.U8 R11, [R9+UR4+0x2588] ;  /* 0x00258804090b7984 */ /* 0x000fe80008000000 */
[----:B0-----:R-:W-:Y:S04]  /*22a70*/  STL [R1+0x1ebc], R10 ;  /* 0x001ebc0a01007387 */ /* 0x001fe80000100800 */
[----:B------:R-:W0:Y:S04]  /*22a80*/  LDS.U8 R10, [R9+UR4+0x2788] ;  /* 0x00278804090a7984 */ /* 0x000e280008000000 */
[----:B------:R-:W4:Y:S01]  /*22a90*/  LDS.U8 R9, [R9+UR4+0x2780] ;  /* 0x0027800409097984 */ /* 0x000f220008000000 */
[----:B--2---:R-:W-:-:S02]  /*22aa0*/  LOP3.LUT R29, R27, 0x3, RZ, 0xc0, !PT ;  /* 0x000000031b1d7812 */ /* 0x004fc400078ec0ff */
[----:B------:R-:W-:Y:S02]  /*22ab0*/  LOP3.LUT R28, R27, 0x20, RZ, 0xc0, !PT ;  /* 0x000000201b1c7812 */ /* 0x000fe400078ec0ff */
[----:B------:R-:W-:Y:S01]  /*22ac0*/  SHF.R.U32.HI R26, RZ, 0x2, R27 ;  /* 0x00000002ff1a7819 */ /* 0x000fe2000001161b */
[C---:B------:R-:W-:Y:S01]  /*22ad0*/  IMAD.SHL.U32 R27, R29.reuse, 0x800, RZ ;  /* 0x000008001d1b7824 */ /* 0x040fe200078e00ff */
[----:B------:R-:W-:Y:S02]  /*22ae0*/  SHF.R.U32.HI R28, RZ, 0x1, R28 ;  /* 0x00000001ff1c7819 */ /* 0x000fe4000001161c */
[----:B------:R-:W-:Y:S01]  /*22af0*/  SGXT.U32 R26, R26, 0x3 ;  /* 0x000000031a1a781a */ /* 0x000fe20000000000 */
[----:B------:R-:W-:-:S03]  /*22b00*/  IMAD.SHL.U32 R29, R29, 0x20, RZ ;  /* 0x000000201d1d7824 */ /* 0x000fc600078e00ff */
[----:B-1----:R-:W-:-:S04]  /*22b10*/  LOP3.LUT R0, R28, R27, R26, 0xfe, !PT ;  /* 0x0000001b1c007212 */ /* 0x002fc800078efe1a */
[----:B------:R-:W-:-:S04]  /*22b20*/  LOP3.LUT R0, R0, R29, RZ, 0xfc, !PT ;  /* 0x0000001d00007212 */ /* 0x000fc800078efcff */
[----:B------:R-:W-:Y:S01]  /*22b30*/  LOP3.LUT R0, R0, 0x40, RZ, 0x3c, !PT ;  /* 0x0000004000007812 */ /* 0x000fe200078e3cff */
[----:B0-----:R-:W-:Y:S04]  /*22b40*/  STL [R1+0x1eb8], R10 ;  /* 0x001eb80a01007387 */ /* 0x001fe80000100800 */
[----:B------:R-:W0:Y:S04]  /*22b50*/  LDS.U8 R10, [R0+UR4] ;  /* 0x00000004000a7984 */ /* 0x000e280008000000 */
[----:B------:R-:W-:Y:S04]  /*22b60*/  STL [R1+0x1ec4], R11 ;  /* 0x001ec40b01007387 */ /* 0x000fe80000100800 */
[----:B------:R-:W1:Y:S04]  /*22b70*/  LDS.U8 R11, [R0+UR4+0x208] ;  /* 0x00020804000b7984 */ /* 0x000e680008000000 */
[----:B----4-:R-:W-:Y:S04]  /*22b80*/  STL [R1+0x1ec0], R9 ;  /* 0x001ec00901007387 */ /* 0x010fe80000100800 */
[----:B------:R-:W2:Y:S04]  /*22b90*/  LDS.U8 R9, [R0+UR4+0x8] ;  /* 0x0000080400097984 */ /* 0x000ea80008000000 */
[----:B0-----:R-:W-:Y:S04]  /*22ba0*/  STL [R1+0x1104], R10 ;  /* 0x0011040a01007387 */ /* 0x001fe80000100800 */
[----:B------:R-:W0:Y:S04]  /*22bb0*/  LDS.U8 R10, [R0+UR4+0x200] ;  /* 0x00020004000a7984 */ /* 0x000e280008000000 */
[----:B-1----:R-:W-:Y:S04]  /*22bc0*/  STL [R1+0x1100], R11 ;  /* 0x0011000b01007387 */ /* 0x002fe80000100800 */
[----:B------:R-:W1:Y:S04]  /*22bd0*/  LDS.U8 R11, [R0+UR4+0x2000] ;  /* 0x00200004000b7984 */ /* 0x000e680008000000 */
[----:B--2---:R-:W-:Y:S04]  /*22be0*/  STL [R1+0x110c], R9 ;  /* 0x00110c0901007387 */ /* 0x004fe80000100800 */
        /* <DEDUP_REMOVED lines=49> */
[----:B0-----:R0:W-:Y:S04]  /*22f00*/  STL [R1+0x12a0], R10 ;  /* 0x0012a00a01007387 */ /* 0x0011e80000100800 */
[----:B-1----:R-:W-:Y:S04]  /*22f10*/  STL [R1+0x12ac], R11 ;  /* 0x0012ac0b01007387 */ /* 0x002fe80000100800 */
[----:B--2---:R-:W-:Y:S04]  /*22f20*/  STL [R1+0x12a8], R9 ;  /* 0x0012a80901007387 */ /* 0x004fe80000100800 */
[----:B------:R-:W-:Y:S04]  /*22f30*/  LDS.U8 R9, [R0+UR4+0x2188] ;  /* 0x0021880400097984 */ /* 0x000fe80008000000 */
[----:B------:R-:W1:Y:S01]  /*22f40*/  LDS.U8 R0, [R0+UR4+0x2380] ;  /* 0x0023800400007984 */ /* 0x000e620008000000 */
[----:B0-----:R-:W-:-:S04]  /*22f50*/  LOP3.LUT R10, R28, R27, R26, 0xfe, !PT ;  /* 0x0000001b1c0a7212 */ /* 0x001fc800078efe1a */
[----:B------:R-:W-:-:S04]  /*22f60*/  LOP3.LUT R10, R10, R29, RZ, 0xfc, !PT ;  /* 0x0000001d0a0a7212 */ /* 0x000fc800078efcff */
[----:B------:R-:W-:-:S05]  /*22f70*/  LOP3.LUT R10, R10, 0x50, RZ, 0x3c, !PT ;  /* 0x000000500a0a7812 */ /* 0x000fca00078e3cff */
[----:B------:R-:W-:Y:S04]  /*22f80*/  LDS.U8 R11, [R10+UR4+0x608] ;  /* 0x000608040a0b7984 */ /* 0x000fe80008000000 */
[----:B-1----:R-:W-:Y:S04]  /*22f90*/  STL [R1+0x3670], R0 ;  /* 0x0036700001007387 */ /* 0x002fe80000100800 */
[----:B------:R-:W0:Y:S04]  /*22fa0*/  LDS.U8 R0, [R10+UR4+0x400] ;  /* 0x000400040a007984 */ /* 0x000e280008000000 */
[----:B------:R-:W-:Y:S04]  /*22fb0*/  STL [R1+0x12b8], R9 ;  /* 0x0012b80901007387 */ /* 0x000fe80000100800 */
        /* <DEDUP_REMOVED lines=46> */
[----:B------:R-:W-:Y:S04]  /*232a0*/  LDS.U8 R11, [R10+UR4+0x780] ;  /* 0x000780040a0b7984 */ /* 0x000fe80008000000 */
[----:B-1----:R-:W-:Y:S04]  /*232b0*/  STL [R1+0x1e60], R9 ;  /* 0x001e600901007387 */ /* 0x002fe80000100800 */
[----:B------:R-:W1:Y:S04]  /*232c0*/  LDS.U8 R9, [R10+UR4+0x788] ;  /* 0x000788040a097984 */ /* 0x000e680008000000 */
[----:B0-----:R-:W-:Y:S04]  /*232d0*/  STL [R1+0x1ecc], R0 ;  /* 0x001ecc0001007387 */ /* 0x001fe80000100800 */
[----:B------:R-:W0:Y:S04]  /*232e0*/  LDS.U8 R0, [R10+UR4+0x588] ;  /* 0x000588040a007984 */ /* 0x000e280008000000 */
[----:B-1----:R-:W-:Y:S01]  /*232f0*/  STL [R1+0x1ec8], R9 ;  /* 0x001ec80901007387 */ /* 0x002fe20000100800 */
[----:B------:R-:W1:Y:S03]  /*23300*/  S2R R27, SR_TID.X ;  /* 0x00000000001b7919 */ /* 0x000e660000002100 */
[----:B0-----:R-:W-:Y:S04]  /*23310*/  STL [R1+0x1ed4], R0 ;  /* 0x001ed40001007387 */ /* 0x001fe80000100800 */
[----:B------:R-:W0:Y:S04]  /*23320*/  LDS.U8 R0, [R10+UR4+0x2580] ;  /* 0x002580040a007984 */ /* 0x000e280008000000 */
[----:B------:R-:W-:Y:S01]  /*23330*/  STL [R1+0x1ed0], R11 ;  /* 0x001ed00b01007387 */ /* 0x000fe20000100800 */
[----:B-1----:R-:W-:-:S02]  /*23340*/  LOP3.LUT R29, R27, 0x3, RZ, 0xc0, !PT ;  /* 0x000000031b1d7812 */ /* 0x002fc400078ec0ff */
[----:B------:R-:W-:Y:S02]  /*23350*/  LOP3.LUT R28, R27, 0x20, RZ, 0xc0, !PT ;  /* 0x000000201b1c7812 */ /* 0x000fe400078ec0ff */
[----:B------:R-:W-:Y:S01]  /*23360*/  SHF.R.U32.HI R26, RZ, 0x2, R27 ;  /* 0x00000002ff1a7819 */ /* 0x000fe2000001161b */
[----:B------:R-:W-:Y:S01]  /*23370*/  LDS.U8 R11, [R10+UR4+0x2588] ;  /* 0x002588040a0b7984 */ /* 0x000fe20008000000 */
[C---:B------:R-:W-:Y:S01]  /*23380*/  IMAD.SHL.U32 R27, R29.reuse, 0x800, RZ ;  /* 0x000008001d1b7824 */ /* 0x040fe200078e00ff */
[----:B------:R-:W-:Y:S02]  /*23390*/  SHF.R.U32.HI R28, RZ, 0x1, R28 ;  /* 0x00000001ff1c7819 */ /* 0x000fe4000001161c */
[----:B------:R-:W-:Y:S01]  /*233a0*/  SGXT.U32 R26, R26, 0x3 ;  /* 0x000000031a1a781a */ /* 0x000fe20000000000 */
[----:B------:R-:W-:Y:S01]  /*233b0*/  IMAD.SHL.U32 R29, R29, 0x20, RZ ;  /* 0x000000201d1d7824 */ /* 0x000fe200078e00ff */
[----:B0-----:R-:W-:Y:S04]  /*233c0*/  STL [R1+0x1edc], R0 ;  /* 0x001edc0001007387 */ /* 0x001fe80000100800 */
[----:B------:R-:W0:Y:S01]  /*233d0*/  LDS.U8 R0, [R10+UR4+0x2788] ;  /* 0x002788040a007984 */ /* 0x000e220008000000 */
[----:B------:R-:W-:-:S03]  /*233e0*/  LOP3.LUT R9, R28, R27, R26, 0xfe, !PT ;  /* 0x0000001b1c097212 */ /* 0x000fc600078efe1a */
[----:B------:R-:W1:Y:S01]  /*233f0*/  LDS.U8 R10, [R10+UR4+0x2780] ;  /* 0x002780040a0a7984 */ /* 0x000e620008000000 */
[----:B------:R-:W-:-:S04]  /*23400*/  LOP3.LUT R9, R9, R29, RZ, 0xfc, !PT ;  /* 0x0000001d09097212 */ /* 0x000fc800078efcff */
[----:B------:R-:W-:Y:S01]  /*23410*/  LOP3.LUT R9, R9, 0x60, RZ, 0x3c, !PT ;  /* 0x0000006009097812 */ /* 0x000fe200078e3cff */
[----:B0-----:R-:W-:Y:S04]  /*23420*/  STL [R1+0x1ed8], R0 ;  /* 0x001ed80001007387 */ /* 0x001fe80000100800 */
[----:B------:R-:W0:Y:S04]  /*23430*/  LDS.U8 R0, [R9+UR4] ;  /* 0x0000000409007984 */ /* 0x000e280008000000 */
        /* <DEDUP_REMOVED lines=31> */
[----:B------:R-:W-:Y:S04]  /*23630*/  LDS.U8 R11, [R9+UR4+0x108] ;  /* 0x00010804090b7984 */ /* 0x000fe80008000000 */
[----:B0-----:R-:W-:Y:S04]  /*23640*/  STL [R1+0x3c08], R0 ;  /* 0x003c080001007387 */ /* 0x001fe80000100800 */
[----:B------:R-:W0:Y:S04]  /*23650*/  LDS.U8 R0, [R9+UR4+0x100] ;  /* 0x0001000409007984 */ /* 0x000e280008000000 */
[----:B------:R-:W-:Y:S04]  /*23660*/  STL [R1+0x11c4], R10 ;  /* 0x0011c40a01007387 */ /* 0x000fe80000100800 */
[----:B------:R-:W1:Y:S04]  /*23670*/  LDS.U8 R10, [R9+UR4+0x308] ;  /* 0x00030804090a7984 */ /* 0x000e680008000000 */
[----:B0-----:R-:W-:Y:S04]  /*23680*/  STL [R1+0x123c], R0 ;  /* 0x00123c0001007387 */ /* 0x001fe80000100800 */
[----:B------:R-:W0:Y:S04]  /*23690*/  LDS.U8 R0, [R9+UR4+0x300] ;  /* 0x0003000409007984 */ /* 0x000e280008000000 */
[----:B-1----:R-:W-:Y:S04]  /*236a0*/  STL [R1+0x1238], R10 ;  /* 0x0012380a01007387 */ /* 0x002fe80000100800 */
[----:B------:R-:W1:Y:S04]  /*236b0*/  LDS.U8 R10, [R9+UR4+0x2100] ;  /* 0x00210004090a7984 */ /* 0x000e680008000000 */
[----:B------:R-:W-:Y:S04]  /*236c0*/  STL [R1+0x1244], R11 ;  /* 0x0012440b01007387 */ /* 0x000fe80000100800 */
        /* <DEDUP_REMOVED lines=15> */
[----:B-1----:R1:W-:Y:S04]  /*237c0*/  STL [R1+0x12c8], R10 ;  /* 0x0012c80a01007387 */ /* 0x0023e80000100800 */
[----:B--2---:R-:W-:Y:S04]  /*237d0*/  STL [R1+0x12c4], R11 ;  /* 0x0012c40b01007387 */ /* 0x004fe80000100800 */
[----:B------:R-:W-:Y:S01]  /*237e0*/  LDS.U8 R11, [R9+UR4+0x2188] ;  /* 0x00218804090b7984 */ /* 0x000fe20008000000 */
[----:B-1----:R-:W-:-:S03]  /*237f0*/  LOP3.LUT R10, R28, R27, R26, 0xfe, !PT ;  /* 0x0000001b1c0a7212 */ /* 0x002fc600078efe1a */
[----:B0-----:R-:W-:Y:S04]  /*23800*/  STL [R1+0x12d0], R0 ;  /* 0x0012d00001007387 */ /* 0x001fe80000100800 */
[----:B------:R-:W0:Y:S01]  /*23810*/  LDS.U8 R0, [R9+UR4+0x2388] ;  /* 0x0023880409007984 */ /* 0x000e220008000000 */
[----:B------:R-:W-:-:S03]  /*23820*/  LOP3.LUT R10, R10, R29, RZ, 0xfc, !PT ;  /* 0x0000001d0a0a7212 */ /* 0x000fc600078efcff */
[----:B------:R-:W1:Y:S01]  /*23830*/  LDS.U8 R9, [R9+UR4+0x2380] ;  /* 0x0023800409097984 */ /* 0x000e620008000000 */
[----:B------:R-:W-:-:S05]  /*23840*/  LOP3.LUT R10, R10, 0x70, RZ, 0x3c, !PT ;  /* 0x000000700a0a7812 */ /* 0x000fca00078e3cff */
[----:B------:R-:W-:Y:S04]  /*23850*/  LDS.U8 R19, [R10+UR4+0x2700] ;  /* 0x002700040a137984 */ /* 0x000fe80008000000 */
        /* <DEDUP_REMOVED lines=45> */
[----:B--2---:R-:W2:Y:S04]  /*23b30*/  LDL.LU R11, [R1+0xb4] ;  /* 0x0000b400010b7983 */ /* 0x004ea80000300800 */
[----:B-1----:R-:W-:Y:S04]  /*23b40*/  STL [R1+0x1e7c], R9 ;  /* 0x001e7c0901007387 */ /* 0x002fe80000100800 */
[----:B------:R-:W4:Y:S04]  /*23b50*/  LDL.LU R12, [R1+0xb0] ;  /* 0x0000b000010c7983 */ /* 0x000f280000300800 */
[----:B------:R-:W1:Y:S04]  /*23b60*/  LDS.U8 R9, [R10+UR4+0x2508] ;  /* 0x002508040a097984 */ /* 0x000e680008000000 */
[----:B0-----:R0:W-:Y:S04]  /*23b70*/  STL [R1+0x1e78], R0 ;  /* 0x001e780001007387 */ /* 0x0011e80000100800 */
        /* <DEDUP_REMOVED lines=11> */
[----:B0-----:R-:W3:Y:S04]  /*23c30*/  LDL.LU R0, [R1+0x2c] ;  /* 0x00002c0001007983 */ /* 0x001ee80000300800 */
[----:B------:R-:W3:Y:S04]  /*23c40*/  LDL.LU R20, [R1+0x20] ;  /* 0x0000200001147983 */ /* 0x000ee80000300800 */
[----:B------:R-:W3:Y:S04]  /*23c50*/  LDL.LU R23, [R1+0x1c] ;  /* 0x00001c0001177983 */ /* 0x000ee80000300800 */
[----:B------:R-:W3:Y:S04]  /*23c60*/  LDL.LU R24, [R1+0x10] ;  /* 0x0000100001187983 */ /* 0x000ee80000300800 */
[----:B------:R-:W3:Y:S04]  /*23c70*/  LDL.LU R27, [R1+0xc] ;  /* 0x00000c00011b7983 */ /* 0x000ee80000300800 */
[----:B------:R-:W3:Y:S04]  /*23c80*/  LDL.LU R28, [R1] ;  /* 0x00000000011c7983 */ /* 0x000ee80000300800 */
[----:B-1----:R-:W-:Y:S04]  /*23c90*/  STL [R1+0x1e84], R9 ;  /* 0x001e840901007387 */ /* 0x002fe80000100800 */
[----:B------:R-:W0:Y:S04]  /*23ca0*/  LDS.U8 R9, [R10+UR4+0x580] ;  /* 0x000580040a097984 */ /* 0x000e280008000000 */
[----:B------:R-:W-:Y:S04]  /*23cb0*/  STL [R1+0x1e80], R19 ;  /* 0x001e801301007387 */ /* 0x000fe80000100800 */
[----:B------:R-:W1:Y:S04]  /*23cc0*/  LDS.U8 R19, [R10+UR4+0x788] ;  /* 0x000788040a137984 */ /* 0x000e680008000000 */
[----:B0-----:R-:W-:Y:S04]  /*23cd0*/  STL [R1+0x1eec], R9 ;  /* 0x001eec0901007387 */ /* 0x001fe80000100800 */
[----:B------:R-:W0:Y:S04]  /*23ce0*/  LDS.U8 R9, [R10+UR4+0x588] ;  /* 0x000588040a097984 */ /* 0x000e280008000000 */
[----:B-1----:R-:W-:Y:S04]  /*23cf0*/  STL [R1+0x1ee8], R19 ;  /* 0x001ee81301007387 */ /* 0x002fe80000100800 */
[----:B0-----:R-:W-:Y:S04]  /*23d00*/  STL [R1+0x1ef4], R9 ;  /* 0x001ef40901007387 */ /* 0x001fe80000100800 */
[----:B------:R-:W0:Y:S04]  /*23d10*/  LDS.U8 R9, [R10+UR4+0x780] ;  /* 0x000780040a097984 */ /* 0x000e280008000000 */
[----:B0-----:R-:W-:Y:S04]  /*23d20*/  STL [R1+0x1ef0], R9 ;  /* 0x001ef00901007387 */ /* 0x001fe80000100800 */
[----:B------:R-:W0:Y:S04]  /*23d30*/  LDS.U8 R9, [R10+UR4+0x2580] ;  /* 0x002580040a097984 */ /* 0x000e280008000000 */
[----:B0-----:R-:W-:Y:S04]  /*23d40*/  STL [R1+0x1efc], R9 ;  /* 0x001efc0901007387 */ /* 0x001fe80000100800 */
[----:B------:R-:W0:Y:S01]  /*23d50*/  LDS.U8 R9, [R10+UR4+0x2788] ;  /* 0x002788040a097984 */ /* 0x000e220008000000 */
[----:B------:R-:W1:Y:S03]  /*23d60*/  S2R R19, SR_TID.X ;  /* 0x0000000000137919 */ /* 0x000e660000002100 */
[----:B0-----:R-:W-:Y:S04]  /*23d70*/  STL [R1+0x1ef8], R9 ;  /* 0x001ef80901007387 */ /* 0x001fe80000100800 */
[----:B------:R-:W0:Y:S04]  /*23d80*/  LDS.U8 R9, [R10+UR4+0x2588] ;  /* 0x002588040a097984 */ /* 0x000e280008000000 */
[----:B------:R-:W4:Y:S01]  /*23d90*/  LDS.U8 R10, [R10+UR4+0x2780] ;  /* 0x002780040a0a7984 */ /* 0x000f220008000000 */
[----:B------:R-:W-:Y:S01]  /*23da0*/  BAR.SYNC.DEFER_BLOCKING 0x0 ;  /* 0x0000000000007b1d */ /* 0x000fe20000010000 */
[----:B-1----:R-:W-:-:S05]  /*23db0*/  LOP3.LUT R19, R19, 0x3f, RZ, 0xc0, !PT ;  /* 0x0000003f13137812 */ /* 0x002fca00078ec0ff */
[----:B0-----:R0:W-:Y:S04]  /*23dc0*/  STL [R1+0x1f04], R9 ;  /* 0x001f040901007387 */ /* 0x0011e80000100800 */
[----:B--2---:R-:W-:Y:S04]  /*23dd0*/  STS.U8 [R19+UR4], R11 ;  /* 0x0000000b13007988 */ /* 0x004fe80008000004 */
[----:B0-----:R-:W2:Y:S04]  /*23de0*/  LDL.LU R9, [R1+0x410c] ;  /* 0x00410c0001097983 */ /* 0x001ea80000300800 */
[----:B----4-:R0:W-:Y:S04]  /*23df0*/  STL [R1+0x1f00], R10 ;  /* 0x001f000a01007387 */ /* 0x0101e80000100800 */
[----:B------:R1:W-:Y:S04]  /*23e00*/  STS.U8 [R19+UR4+0x40], R12 ;  /* 0x0000400c13007988 */ /* 0x0003e80008000004 */
[----:B0-----:R-:W4:Y:S04]  /*23e10*/  LDL.LU R10, [R1+0x4108] ;  /* 0x00410800010a7983 */ /* 0x001f280000300800 */
[----:B------:R-:W2:Y:S04]  /*23e20*/  LDL.LU R11, [R1+0x4104] ;  /* 0x00410400010b7983 */ /* 0x000ea80000300800 */
[----:B-1----:R-:W4:Y:S04]  /*23e30*/  LDL.LU R12, [R1+0x4100] ;  /* 0x00410000010c7983 */ /* 0x002f280000300800 */
[----:B---3--:R0:W-:Y:S04]  /*23e40*/  STS.U8 [R19+UR4+0x100], R13 ;  /* 0x0001000d13007988 */ /* 0x0081e80008000004 */
[----:B------:R1:W-:Y:S04]  /*23e50*/  STS.U8 [R19+UR4+0x140], R14 ;  /* 0x0001400e13007988 */ /* 0x0003e80008000004 */
[----:B------:R3:W-:Y:S04]  /*23e60*/  STS.U8 [R19+UR4+0x200], R15 ;  /* 0x0002000f13007988 */ /* 0x0007e80008000004 */
[----:B------:R3:W-:Y:S04]  /*23e70*/  STS.U8 [R19+UR4+0x240], R16 ;  /* 0x0002401013007988 */ /* 0x0007e80008000004 */
[----:B------:R3:W-:Y:S04]  /*23e80*/  STS.U8 [R19+UR4+0x300], R17 ;  /* 0x0003001113007988 */ /* 0x0007e80008000004 */
[----:B------:R3:W-:Y:S04]  /*23e90*/  STS.U8 [R19+UR4+0x340], R18 ;  /* 0x0003401213007988 */ /* 0x0007e80008000004 */
[----:B0-----:R-:W2:Y:S04]  /*23ea0*/  LDL.LU R13, [R1+0x40fc] ;  /* 0x0040fc00010d7983 */ /* 0x001ea80000300800 */
[----:B-1----:R-:W4:Y:S04]  /*23eb0*/  LDL.LU R14, [R1+0x40f8] ;  /* 0x0040f800010e7983 */ /* 0x002f280000300800 */
[----:B---3--:R-:W3:Y:S04]  /*23ec0*/  LDL.LU R15, [R1+0x40f4] ;  /* 0x0040f400010f7983 */ /* 0x008ee80000300800 */
[----:B------:R-:W3:Y:S04]  /*23ed0*/  LDL.LU R16, [R1+0x40f0] ;  /* 0x0040f00001107983 */ /* 0x000ee80000300800 */
[----:B------:R-:W2:Y:S04]  /*23ee0*/  LDL.LU R17, [R1+0x40ec] ;  /* 0x0040ec0001117983 */ /* 0x000ea80000300800 */
[----:B------:R-:W4:Y:S04]  /*23ef0*/  LDL.LU R18, [R1+0x40e8] ;  /* 0x0040e80001127983 */ /* 0x000f280000300800 */
[----:B------:R0:W-:Y:S04]  /*23f00*/  STS.U8 [R19+UR4+0x400], R21 ;  /* 0x0004001513007988 */ /* 0x0001e80008000004 */
[----:B------:R1:W-:Y:S04]  /*23f10*/  STS.U8 [R19+UR4+0x440], R22 ;  /* 0x0004401613007988 */ /* 0x0003e80008000004 */
[----:B------:R1:W-:Y:S04]  /*23f20*/  STS.U8 [R19+UR4+0x500], R25 ;  /* 0x0005001913007988 */ /* 0x0003e80008000004 */
[----:B------:R1:W-:Y:S04]  /*23f30*/  STS.U8 [R19+UR4+0x540], R26 ;  /* 0x0005401a13007988 */ /* 0x0003e80008000004 */
[----:B------:R1:W-:Y:S04]  /*23f40*/  STS.U8 [R19+UR4+0x600], R29 ;  /* 0x0006001d13007988 */ /* 0x0003e80008000004 */
[----:B0-----:R-:W3:Y:S04]  /*23f50*/  LDL.LU R21, [R1+0x40e4] ;  /* 0x0040e40001157983 */ /* 0x001ee80000300800 */
[----:B-1----:R-:W2:Y:S04]  /*23f60*/  LDL.LU R22, [R1+0x40e0] ;  /* 0x0040e00001167983 */ /* 0x002ea80000300800 */
[----:B------:R-:W4:Y:S04]  /*23f70*/  LDL.LU R25, [R1+0x40dc] ;  /* 0x0040dc0001197983 */ /* 0x000f280000300800 */
[----:B------:R-:W3:Y:S04]  /*23f80*/  LDL.LU R26, [R1+0x40d8] ;  /* 0x0040d800011a7983 */ /* 0x000ee80000300800 */
[----:B------:R-:W2:Y:S04]  /*23f90*/  LDL.LU R29, [R1+0x40d4] ;  /* 0x0040d400011d7983 */ /* 0x000ea80000300800 */
[----:B------:R-:W-:Y:S04]  /*23fa0*/  STS.U8 [R19+UR4+0x640], R0 ;  /* 0x0006400013007988 */ /* 0x000fe80008000004 */
[----:B------:R0:W-:Y:S04]  /*23fb0*/  STS.U8 [R19+UR4+0x700], R20 ;  /* 0x0007001413007988 */ /* 0x0001e80008000004 */
[----:B------:R1:W-:Y:S04]  /*23fc0*/  STS.U8 [R19+UR4+0x740], R23 ;  /* 0x0007401713007988 */ /* 0x0003e80008000004 */
[----:B------:R1:W-:Y:S04]  /*23fd0*/  STS.U8 [R19+UR4+0x800], R24 ;  /* 0x0008001813007988 */ /* 0x0003e80008000004 */
[----:B------:R1:W-:Y:S04]  /*23fe0*/  STS.U8 [R19+UR4+0x840], R27 ;  /* 0x0008401b13007988 */ /* 0x0003e80008000004 */
[----:B------:R1:W-:Y:S04]  /*23ff0*/  STS.U8 [R19+UR4+0x900], R28 ;  /* 0x0009001c13007988 */ /* 0x0003e80008000004 */
[----:B0-----:R-:W4:Y:S04]  /*24000*/  LDL.LU R20, [R1+0xa8] ;  /* 0x0000a80001147983 */ /* 0x001f280000300800 */
[----:B-1----:R-:W4:Y:S04]  /*24010*/  LDL.LU R23, [R1+0xa4] ;  /* 0x0000a40001177983 */ /* 0x002f280000300800 */
[----:B------:R-:W4:Y:S04]  /*24020*/  LDL.LU R24, [R1+0x98] ;  /* 0x0000980001187983 */ /* 0x000f280000300800 */
[----:B------:R-:W4:Y:S04]  /*24030*/  LDL.LU R27, [R1+0x94] ;  /* 0x00009400011b7983 */ /* 0x000f280000300800 */
[----:B------:R-:W4:Y:S04]  /*24040*/  LDL.LU R28, [R1+0x88] ;  /* 0x00008800011c7983 */ /* 0x000f280000300800 */
[----:B------:R-:W4:Y:S04]  /*24050*/  LDL.LU R0, [R1+0x28] ;  /* 0x0000280001007983 */ /* 0x000f280000300800 */
[----:B--2---:R0:W-:Y:S04]  /*24060*/  STS.U8 [R19+UR4+0x940], R29 ;  /* 0x0009401d13007988 */ /* 0x0041e80008000004 */
[----:B---3--:R1:W-:Y:S04]  /*24070*/  STS.U8 [R19+UR4+0xa00], R26 ;  /* 0x000a001a13007988 */ /* 0x0083e80008000004 */
[----:B----4-:R2:W-:Y:S04]  /*24080*/  STS.U8 [R19+UR4+0xa40], R25 ;  /* 0x000a401913007988 */ /* 0x0105e80008000004 */
[----:B------:R3:W-:Y:S04]  /*24090*/  STS.U8 [R19+UR4+0xb00], R22 ;  /* 0x000b001613007988 */ /* 0x0007e80008000004 */
[----:B------:R4:W-:Y:S04]  /*240a0*/  STS.U8 [R19+UR4+0xb40], R21 ;  /* 0x000b401513007988 */ /* 0x0009e80008000004 */
[----:B------:R4:W-:Y:S04]  /*240b0*/  STS.U8 [R19+UR4+0xc00], R18 ;  /* 0x000c001213007988 */ /* 0x0009e80008000004 */
[----:B------:R4:W-:Y:S04]  /*240c0*/  STS.U8 [R19+UR4+0xc40], R17 ;  /* 0x000c401113007988 */ /* 0x0009e80008000004 */
[----:B0-----:R-:W4:Y:S04]  /*240d0*/  LDL.LU R29, [R1+0x14] ;  /* 0x00001400011d7983 */ /* 0x001f280000300800 */
[----:B-1----:R-:W4:Y:S04]  /*240e0*/  LDL.LU R26, [R1+0x18] ;  /* 0x00001800011a7983 */ /* 0x002f280000300800 */
[----:B--2---:R-:W2:Y:S04]  /*240f0*/  LDL.LU R25, [R1+0x24] ;  /* 0x0000240001197983 */ /* 0x004ea80000300800 */
[----:B---3--:R-:W3:Y:S04]  /*24100*/  LDL.LU R22, [R1+0x34] ;  /* 0x0000340001167983 */ /* 0x008ee80000300800 */
[----:B----4-:R-:W4:Y:S04]  /*24110*/  LDL.LU R21, [R1+0x58] ;  /* 0x0000580001157983 */ /* 0x010f280000300800 */
[----:B------:R-:W2:Y:S04]  /*24120*/  LDL.LU R18, [R1+0x64] ;  /* 0x0000640001127983 */ /* 0x000ea80000300800 */
[----:B------:R-:W-:Y:S04]  /*24130*/  STS.U8 [R19+UR4+0xd00], R14 ;  /* 0x000d000e13007988 */ /* 0x000fe80008000004 */
[----:B------:R-:W3:Y:S04]  /*24140*/  LDL.LU R17, [R1+0x74] ;  /* 0x0000740001117983 */ /* 0x000ee80000300800 */
[----:B------:R0:W-:Y:S04]  /*24150*/  STS.U8 [R19+UR4+0xd40], R13 ;  /* 0x000d400d13007988 */ /* 0x0001e80008000004 */
[----:B------:R1:W-:Y:S04]  /*24160*/  STS.U8 [R19+UR4+0xe00], R11 ;  /* 0x000e000b13007988 */ /* 0x0003e80008000004 */
[----:B------:R1:W-:Y:S04]  /*24170*/  STS.U8 [R19+UR4+0xe40], R10 ;  /* 0x000e400a13007988 */ /* 0x0003e80008000004 */
[----:B------:R1:W-:Y:S04]  /*24180*/  STS.U8 [R19+UR4+0xf00], R9 ;  /* 0x000f000913007988 */ /* 0x0003e80008000004 */
[----:B------:R1:W-:Y:S04]  /*24190*/  STS.U8 [R19+UR4+0xf40], R8 ;  /* 0x000f400813007988 */ /* 0x0003e80008000004 */
[----:B0-----:R-:W4:Y:S04]  /*241a0*/  LDL.LU R13, [R1+0x4] ;  /* 0x00000400010d7983 */ /* 0x001f280000300800 */
[----:B-1----:R-:W4:Y:S04]  /*241b0*/  LDL.LU R11, [R1+0x8] ;  /* 0x00000800010b7983 */ /* 0x002f280000300800 */
[----:B------:R-:W2:Y:S01]  /*241c0*/  LDL.LU R10, [R1+0x68] ;  /* 0x00006800010a7983 */ /* 0x000ea20000300800 */
[----:B------:R-:W-:-:S03]  /*241d0*/  LOP3.LUT R14, R19, 0x10, RZ, 0x3c, !PT ;  /* 0x00000010130e7812 */ /* 0x000fc600078e3cff */
[----:B------:R-:W3:Y:S04]  /*241e0*/  LDL.LU R9, [R1+0x78] ;  /* 0x0000780001097983 */ /* 0x000ee80000300800 */
[----:B------:R-:W4:Y:S04]  /*241f0*/  LDL.LU R19, [R1+0x40d0] ;  /* 0x0040d00001137983 */ /* 0x000f280000300800 */
[----:B------:R-:W2:Y:S04]  /*24200*/  LDL.LU R8, [R1+0x84] ;  /* 0x0000840001087983 */ /* 0x000ea80000300800 */
        /* <DEDUP_REMOVED lines=10> */
[----:B--2---:R-:W-:Y:S04]  /*242b0*/  STS.U8 [R14+UR4+0x2c0], R8 ;  /* 0x0002c0080e007988 */ /* 0x004fe80008000004 */
[----:B---3--:R-:W-:Y:S04]  /*242c0*/  STS.U8 [R14+UR4+0x380], R9 ;  /* 0x000380090e007988 */ /* 0x008fe80008000004 */
[----:B------:R0:W-:Y:S04]  /*242d0*/  STS.U8 [R14+UR4+0x3c0], R17 ;  /* 0x0003c0110e007988 */ /* 0x0001e80008000004 */
[----:B0-----:R-:W2:Y:S04]  /*242e0*/  LDL.LU R17, [R1+0xac] ;  /* 0x0000ac0001117983 */ /* 0x001ea80000300800 */
[----:B------:R-:W-:Y:S04]  /*242f0*/  STS.U8 [R14+UR4+0x480], R10 ;  /* 0x0004800a0e007988 */ /* 0x000fe80008000004 */
[----:B------:R-:W-:Y:S04]  /*24300*/  STS.U8 [R14+UR4+0x4c0], R18 ;  /* 0x0004c0120e007988 */ /* 0x000fe80008000004 */
[----:B----4-:R-:W-:Y:S04]  /*24310*/  STS.U8 [R14+UR4+0x580], R21 ;  /* 0x000580150e007988 */ /* 0x010fe80008000004 */
[----:B------:R-:W-:Y:S04]  /*24320*/  STS.U8 [R14+UR4+0x5c0], R22 ;  /* 0x0005c0160e007988 */ /* 0x000fe80008000004 */
[----:B------:R0:W-:Y:S04]  /*24330*/  STS.U8 [R14+UR4+0x680], R0 ;  /* 0x000680000e007988 */ /* 0x0001e80008000004 */
[----:B0-----:R-:W3:Y:S04]  /*24340*/  LDL R0, [R1+0x54] ;  /* 0x0000540001007983 */ /* 0x001ee80000100800 */
        /* <DEDUP_REMOVED lines=18> */
[----:B------:R-:W3:Y:S04]  /*24470*/  LDL.LU R21, [R1+0xbc] ;  /* 0x0000bc0001157983 */ /* 0x000ee80000300800 */
[----:B------:R-:W3:Y:S04]  /*24480*/  LDL.LU R22, [R1+0xb8] ;  /* 0x0000b80001167983 */ /* 0x000ee80000300800 */
[----:B------:R-:W3:Y:S04]  /*24490*/  LDL.LU R18, [R1+0xc4] ;  /* 0x0000c40001127983 */ /* 0x000ee80000300800 */
[----:B0-----:R-:W3:Y:S04]  /*244a0*/  LDL.LU R25, [R1+0xc0] ;  /* 0x0000c00001197983 */ /* 0x001ee80000300800 */
[----:B-1----:R-:W3:Y:S04]  /*244b0*/  LDL.LU R26, [R1+0xcc] ;  /* 0x0000cc00011a7983 */ /* 0x002ee80000300800 */
[----:B----4-:R-:W4:Y:S04]  /*244c0*/  LDL.LU R29, [R1+0xc8] ;  /* 0x0000c800011d7983 */ /* 0x010f280000300800 */
[----:B--2---:R-:W-:Y:S01]  /*244d0*/  STS.U8 [R14+UR4+0xfc0], R17 ;  /* 0x000fc0110e007988 */ /* 0x004fe20008000004 */
[----:B------:R-:W-:Y:S06]  /*244e0*/  BAR.SYNC.DEFER_BLOCKING 0x0 ;  /* 0x0000000000007b1d */ /* 0x000fec0000010000 */
[----:B---3--:R-:W0:Y:S02]  /*244f0*/  LDSM.16.M88.4 R4, [R0] ;  /* 0x000000000004783b */ /* 0x008e240000000200 */
[----:B0-----:R-:W-:-:S02]  /*24500*/  IMAD.MOV.U32 R9, RZ, RZ, R6 ;  /* 0x000000ffff097224 */ /* 0x001fc400078e0006 */
[----:B------:R-:W-:Y:S02]  /*24510*/  IMAD.MOV.U32 R8, RZ, RZ, R7 ;  /* 0x000000ffff087224 */ /* 0x000fe400078e0007 */
[----:B------:R-:W-:Y:S01]  /*24520*/  IMAD.MOV.U32 R10, RZ, RZ, R4 ;  /* 0x000000ffff0a7224 */ /* 0x000fe200078e0004 */
[----:B------:R0:W-:Y:S04]  /*24530*/  STL.64 [R1+0x60], R4 ;  /* 0x0000600401007387 */ /* 0x0001e80000100a00 */
[----:B------:R1:W-:Y:S04]  /*24540*/  STL.64 [R1+0x68], R6 ;  /* 0x0000680601007387 */ /* 0x0003e80000100a00 */
[----:B------:R-:W-:Y:S04]  /*24550*/  STL.64 [R1+0x40b0], R8 ;  /* 0x0040b00801007387 */ /* 0x000fe80000100a00 */
[----:B------:R-:W-:Y:S01]  /*24560*/  STL [R1+0x40b8], R10 ;  /* 0x0040b80a01007387 */ /* 0x000fe20000100800 */
[----:B0-----:R-:W-:-:S03]  /*24570*/  IMAD R4, R2, 0x100, R3 ;  /* 0x0000010002047824 */ /* 0x001fc600078e0203 */
[----:B------:R-:W2:Y:S01]  /*24580*/  LDL R3, [R1+0x54] ;  /* 0x0000540001037983 */ /* 0x000ea20000100800 */
[----:B------:R-:W-:Y:S02]  /*24590*/  IMAD.MOV.U32 R0, RZ, RZ, R5 ;  /* 0x000000ffff007224 */ /* 0x000fe400078e0005 */
[----:B------:R-:W-:Y:S02]  /*245a0*/  IMAD R5, R22, 0x100, R21 ;  /* 0x0000010016057824 */ /* 0x000fe400078e0215 */
[----:B-1----:R-:W-:Y:S01]  /*245b0*/  IMAD R6, R25, 0x100, R18 ;  /* 0x0000010019067824 */ /* 0x002fe200078e0212 */
[----:B------:R-:W3:Y:S04]  /*245c0*/  LDL.LU.64 R20, [R1+0x100] ;  /* 0x0001000001147983 */ /* 0x000ee80000300a00 */
[----:B------:R-:W3:Y:S01]  /*245d0*/  LDL.LU.64 R22, [R1+0x108] ;  /* 0x0001080001167983 */ /* 0x000ee20000300a00 */
[----:B----4-:R-:W-:-:S03]  /*245e0*/  IMAD R7, R29, 0x100, R26 ;  /* 0x000001001d077824 */ /* 0x010fc600078e021a */
[----:B------:R-:W4:Y:S04]  /*245f0*/  LDL.LU.64 R24, [R1+0x140] ;  /* 0x0001400001187983 */ /* 0x000f280000300a00 */
[----:B------:R-:W4:Y:S04]  /*24600*/  LDL.LU.64 R26, [R1+0x148] ;  /* 0x00014800011a7983 */ /* 0x000f280000300a00 */
[----:B--2---:R-:W0:Y:S04]  /*24610*/  LDSM.16.M88.4 R8, [R3+0x200] ;  /* 0x000200000308783b */ /* 0x004e280000000200 */
[----:B0-----:R-:W-:Y:S01]  /*24620*/  STL.64 [R1+0x70], R8 ;  /* 0x0000700801007387 */ /* 0x001fe20000100a00 */
[----:B------:R-:W-:-:S03]  /*24630*/  IMAD.MOV.U32 R18, RZ, RZ, R10 ;  /* 0x000000ffff127224 */ /* 0x000fc600078e000a */
[----:B------:R0:W-:Y:S04]  /*24640*/  STL.64 [R1+0x78], R10 ;  /* 0x0000780a01007387 */ /* 0x0001e80000100a00 */
[----:B0-----:R-:W2:Y:S01]  /*24650*/  LDL.LU R10, [R1+0x40b8] ;  /* 0x0040b800010a7983 */ /* 0x001ea20000300800 */
[----:B------:R-:W-:Y:S02]  /*24660*/  IMAD.MOV.U32 R12, RZ, RZ, R8 ;  /* 0x000000ffff0c7224 */ /* 0x000fe400078e0008 */
[----:B------:R-:W-:Y:S01]  /*24670*/  IMAD.MOV.U32 R2, RZ, RZ, R9 ;  /* 0x000000ffff027224 */ /* 0x000fe200078e0009 */
[----:B------:R-:W-:Y:S02]  /*24680*/  F2FP.F16.E5M2.UNPACK_B R4, R4 ;  /* 0x00000004ff04723e */ /* 0x000fe400020004ff */
[----:B------:R-:W-:-:S02]  /*24690*/  F2FP.F16.E5M2.UNPACK_B R5, R5 ;  /* 0x00000005ff05723e */ /* 0x000fc400020004ff */
[----:B------:R-:W-:Y:S02]  /*246a0*/  F2FP.F16.E5M2.UNPACK_B R6, R6 ;  /* 0x00000006ff06723e */ /* 0x000fe400020004ff */
[----:B------:R-:W-:Y:S02]  /*246b0*/  F2FP.F16.E5M2.UNPACK_B R7, R7 ;  /* 0x00000007ff07723e */ /* 0x000fe400020004ff */
[----:B------:R-:W-:Y:S01]  /*246c0*/  F2FP.F16.E5M2.UNPACK_B R9, R0 ;  /* 0x00000000ff09723e */ /* 0x000fe200020004ff */
[----:B------:R-:W-:Y:S01]  /*246d0*/  IMAD.MOV.U32 R15, RZ, RZ, R11 ;  /* 0x000000ffff0f7224 */ /* 0x000fe200078e000b */
[----:B--2---:R-:W-:-:S05]  /*246e0*/  F2FP.F16.E5M2.UNPACK_B R8, R10 ;  /* 0x0000000aff08723e */ /* 0x004fca00020004ff */
[----:B------:R-:W-:Y:S02]  /*246f0*/  STL.64 [R1+0x20], R8 ;  /* 0x0000200801007387 */ /* 0x000fe40000100a00 */
[----:B---3--:R-:W-:Y:S02]  /*24700*/  HMMA.16816.F32 R20, R4, R8, R20 ;  /* 0x000000080414723c */ /* 0x008fe40000001814 */
[----:B------:R-:W0:-:S15]  /*24710*/  LDSM.16.M88.4 R8, [R3+0x400] ;  /* 0x000400000308783b */ /* 0x000e1e0000000200 */
[----:B------:R-:W-:-:S06]  /*24720*/  NOP ;  /* 0x0000000000007918 */ /* 0x000fcc0000000000 */
[----:B------:R-:W-:Y:S04]  /*24730*/  STL.64 [R1+0x100], R20 ;  /* 0x0001001401007387 */ /* 0x000fe80000100a00 */
[----:B------:R1:W-:Y:S04]  /*24740*/  STL.64 [R1+0x108], R22 ;  /* 0x0001081601007387 */ /* 0x0003e80000100a00 */
[----:B0-----:R0:W-:Y:S01]  /*24750*/  STL.64 [R1+0x80], R8 ;  /* 0x0000800801007387 */ /* 0x0011e20000100a00 */
[----:B------:R-:W-:Y:S02]  /*24760*/  IMAD.MOV.U32 R14, RZ, RZ, R8 ;  /* 0x000000ffff0e7224 */ /* 0x000fe400078e0008 */
[----:B------:R-:W-:Y:S01]  /*24770*/  IMAD.MOV.U32 R0, RZ, RZ, R9 ;  /* 0x000000ffff007224 */ /* 0x000fe200078e0009 */
[----:B------:R-:W-:Y:S01]  /*24780*/  STL.64 [R1+0x88], R10 ;  /* 0x0000880a01007387 */ /* 0x000fe20000100a00 */
[----:B-1----:R-:W-:-:S03]  /*24790*/  IMAD.MOV.U32 R22, RZ, RZ, R10 ;  /* 0x000000ffff167224 */ /* 0x002fc600078e000a */
[----:B0-----:R-:W2:Y:S04]  /*247a0*/  LDL.LU.64 R8, [R1+0x40b0] ;  /* 0x0040b00001087983 */ /* 0x001ea80000300a00 */
[----:B------:R0:W-:Y:S04]  /*247b0*/  STL [R1+0x40a8], R22 ;  /* 0x0040a81601007387 */ /* 0x0001e80000100800 */
[----:B------:R-:W3:Y:S04]  /*247c0*/  LDL.LU.64 R20, [R1+0x120] ;  /* 0x0001200001147983 */ /* 0x000ee80000300a00 */
[----:B0-----:R-:W3:Y:S01]  /*247d0*/  LDL.LU.64 R22, [R1+0x128] ;  /* 0x0001280001167983 */ /* 0x001ee20000300a00 */
[----:B------:R-:W-:Y:S01]  /*247e0*/  IMAD.MOV.U32 R13, RZ, RZ, R11 ;  /* 0x000000ffff0d7224 */ /* 0x000fe200078e000b */
[----:B--2---:R-:W-:-:S02]  /*247f0*/  F2FP.F16.E5M2.UNPACK_B R16, R9 ;  /* 0x00000009ff10723e */ /* 0x004fc400020004ff */
[----:B------:R-:W-:Y:S02]  /*24800*/  F2FP.F16.E5M2.UNPACK_B R17, R8 ;  /* 0x00000008ff11723e */ /* 0x000fe400020004ff */
[----:B------:R-:W2:Y:S04]  /*24810*/  LDL.LU.64 R8, [R1+0x160] ;  /* 0x0001600001087983 */ /* 0x000ea80000300a00 */
[----:B------:R-:W2:Y:S01]  /*24820*/  LDL.LU.64 R10, [R1+0x168] ;  /* 0x00016800010a7983 */ /* 0x000ea20000300a00 */
[----:B---3--:R-:W-:Y:S06]  /*24830*/  HMMA.16816.F32 R20, R4, R16, R20 ;  /* 0x000000100414723c */ /* 0x008fec0000001814 */
[----:B------:R0:W-:-:S15]  /*24840*/  STL.64 [R1+0x18], R16 ;  /* 0x0000181001007387 */ /* 0x0001de0000100a00 */
[----:B------:R-:W-:-:S02]  /*24850*/  NOP ;  /* 0x0000000000007918 */ /* 0x000fc40000000000 */
[----:B------:R-:W-:Y:S04]  /*24860*/  STL.64 [R1+0x120], R20 ;  /* 0x0001201401007387 */ /* 0x000fe80000100a00 */
[----:B------:R-:W-:Y:S04]  /*24870*/  STL.64 [R1+0x128], R22 ;  /* 0x0001281601007387 */ /* 0x000fe80000100a00 */
[----:B------:R-:W1:Y:S01]  /*24880*/  LDSM.16.M88.4 R20, [R3+0x600] ;  /* 0x000600000314783b */ /* 0x000e620000000200 */
[----:B0-----:R-:W-:Y:S02]  /*24890*/  F2FP.F16.E5M2.UNPACK_B R16, R12 ;  /* 0x0000000cff10723e */ /* 0x001fe400020004ff */
[----:B------:R-:W-:-:S07]  /*248a0*/  F2FP.F16.E5M2.UNPACK_B R17, R2 ;  /* 0x00000002ff11723e */ /* 0x000fce00020004ff */
[----:B----4-:R-:W-:Y:S06]  /*248b0*/  HMMA.16816.F32 R24, R4, R16, R24 ;  /* 0x000000100418723c */ /* 0x010fec0000001818 */
[----:B------:R-:W-:-:S15]  /*248c0*/  STL.64 [R1+0x10], R16 ;  /* 0x0000101001007387 */ /* 0x000fde0000100a00 */
[----:B------:R-:W-:-:S02]  /*248d0*/  NOP ;  /* 0x0000000000007918 */ /* 0x000fc40000000000 */
[----:B------:R0:W-:Y:S04]  /*248e0*/  STL.64 [R1+0x140], R24 ;  /* 0x0001401801007387 */ /* 0x0001e80000100a00 */
[----:B------:R-:W-:Y:S04]  /*248f0*/  STL.64 [R1+0x148], R26 ;  /* 0x0001481a01007387 */ /* 0x000fe80000100a00 */
[----:B-1----:R-:W-:Y:S04]  /*24900*/  STL.64 [R1+0x90], R20 ;  /* 0x0000901401007387 */ /* 0x002fe80000100a00 */
[----:B------:R1:W-:Y:S01]  /*24910*/  STL.64 [R1+0x98], R22 ;  /* 0x0000981601007387 */ /* 0x0003e20000100a00 */
[----:B0-----:R-:W-:-:S02]  /*24920*/  IMAD.MOV.U32 R24, RZ, RZ, R22 ;  /* 0x000000ffff187224 */ /* 0x001fc400078e0016 */
[----:B------:R-:W-:Y:S01]  /*24930*/  IMAD.MOV.U32 R25, RZ, RZ, R23 ;  /* 0x000000ffff197224 */ /* 0x000fe200078e0017 */
[----:B-1----:R-:W3:Y:S04]  /*24940*/  LDL.LU R22, [R1+0x40a8] ;  /* 0x0040a80001167983 */ /* 0x002ee80000300800 */
[----:B------:R0:W-:Y:S04]  /*24950*/  STL.64 [R1+0x40a0], R24 ;  /* 0x0040a01801007387 */ /* 0x0001e80000100a00 */
[----:B0-----:R-:W4:Y:S04]  /*24960*/  LDL.LU.64 R24, [R1+0x180] ;  /* 0x0001800001187983 */ /* 0x001f280000300a00 */
[----:B------:R-:W4:Y:S01]  /*24970*/  LDL.LU.64 R26, [R1+0x188] ;  /* 0x00018800011a7983 */ /* 0x000f220000300a00 */
[----:B------:R-:W-:-:S02]  /*24980*/  F2FP.F16.E5M2.UNPACK_B R18, R18 ;  /* 0x00000012ff12723e */ /* 0x000fc400020004ff */
[----:B------:R-:W-:Y:S02]  /*24990*/  F2FP.F16.E5M2.UNPACK_B R19, R15 ;  /* 0x0000000fff13723e */ /* 0x000fe400020004ff */
[----:B------:R-:W-:Y:S02]  /*249a0*/  F2FP.F16.E5M2.UNPACK_B R14, R14 ;  /* 0x0000000eff0e723e */ /* 0x000fe400020004ff */
[----:B------:R-:W-:Y:S01]  /*249b0*/  F2FP.F16.E5M2.UNPACK_B R15, R0 ;  /* 0x00000000ff0f723e */ /* 0x000fe200020004ff */
[----:B------:R-:W-:Y:S04]  /*249c0*/  STL.64 [R1+0x8], R18 ;  /* 0x0000081201007387 */ /* 0x000fe80000100a00 */
[----:B------:R-:W-:Y:S02]  /*249d0*/  IMAD.MOV.U32 R0, RZ, RZ, R15 ;  /* 0x000000ffff007224 */ /* 0x000fe400078e000f */
[----:B------:R-:W-:-:S02]  /*249e0*/  IMAD.MOV.U32 R12, RZ, RZ, R20 ;  /* 0x000000ffff0c7224 */ /* 0x000fc400078e0014 */
[----:B------:R-:W-:Y:S01]  /*249f0*/  IMAD.MOV.U32 R2, RZ, RZ, R21 ;  /* 0x000000ffff027224 */ /* 0x000fe200078e0015 */
[----:B--2---:R-:W-:-:S15]  /*24a00*/  HMMA.16816.F32 R8, R4, R18, R8 ;  /* 0x000000120408723c */ /* 0x004fde0000001808 */
[----:B------:R-:W-:-:S08]  /*24a10*/  NOP ;  /* 0x0000000000007918 */ /* 0x000fd00000000000 */
[----:B------:R0:W-:Y:S04]  /*24a20*/  STL.64 [R1+0x160], R8 ;  /* 0x0001600801007387 */ /* 0x0001e80000100a00 */
[----:B------:R1:W-:Y:S04]  /*24a30*/  STL.64 [R1+0x168], R10 ;  /* 0x0001680a01007387 */ /* 0x0003e80000100a00 */
[----:B0-----:R-:W2:Y:S04]  /*24a40*/  LDL.LU.64 R8, [R1+0x1a0] ;  /* 0x0001a00001087983 */ /* 0x001ea80000300a00 */
[----:B-1----:R-:W2:Y:S04]  /*24a50*/  LDL.LU.64 R10, [R1+0x1a8] ;  /* 0x0001a800010a7983 */ /* 0x002ea80000300a00 */
[----:B------:R-:W-:Y:S04]  /*24a60*/  STL.64 [R1+0x4048], R18 ;  /* 0x0040481201007387 */ /* 0x000fe80000100a00 */
[----:B------:R0:W-:Y:S04]  /*24a70*/  STL.64 [R1+0x4040], R16 ;  /* 0x0040401001007387 */ /* 0x0001e80000100a00 */
[----:B------:R-:W-:Y:S04]  /*24a80*/  STL.64 [R1], R14 ;  /* 0x0000000e01007387 */ /* 0x000fe80000100a00 */
[----:B0-----:R-:W2:Y:S01]  /*24a90*/  LDL.LU.64 R16, [R1+0x1c0] ;  /* 0x0001c00001107983 */ /* 0x001ea20000300a00 */
[----:B----4-:R-:W-:-:S15]  /*24aa0*/  HMMA.16816.F32 R24, R4, R14, R24 ;  /* 0x0000000e0418723c */ /* 0x010fde0000001818 */
[----:B------:R-:W-:-:S08]  /*24ab0*/  NOP ;  /* 0x0000000000007918 */ /* 0x000fd00000000000 */
[----:B------:R-:W-:Y:S04]  /*24ac0*/  STL.64 [R1+0x180], R24 ;  /* 0x0001801801007387 */ /* 0x000fe80000100a00 */
[----:B------:R-:W-:Y:S04]  /*24ad0*/  STL.64 [R1+0x188], R26 ;  /* 0x0001881a01007387 */ /* 0x000fe80000100a00 */
[----:B------:R-:W0:Y:S04]  /*24ae0*/  LDSM.16.M88.4 R24, [R3+0x800] ;  /* 0x000800000318783b */ /* 0x000e280000000200 */
[----:B------:R-:W4:Y:S04]  /*24af0*/  LDL.LU.64 R18, [R1+0x1c8] ;  /* 0x0001c80001127983 */ /* 0x000f280000300a00 */
[----:B------:R-:W-:Y:S01]  /*24b00*/  STL [R1+0x4060], R0 ;  /* 0x0040600001007387 */ /* 0x000fe20000100800 */
[----:B---3--:R-:W-:-:S03]  /*24b10*/  F2FP.F16.E5M2.UNPACK_B R28, R22 ;  /* 0x00000016ff1c723e */ /* 0x008fc600020004ff */
[----:B0-----:R0:W-:Y:S01]  /*24b20*/  STL.64 [R1+0xa0], R24 ;  /* 0x0000a01801007387 */ /* 0x0011e20000100a00 */
[----:B------:R-:W-:Y:S02]  /*24b30*/  IMAD.MOV.U32 R21, RZ, RZ, R24 ;  /* 0x000000ffff157224 */ /* 0x000fe400078e0018 */
[----:B------:R-:W-:Y:S01]  /*24b40*/  IMAD.MOV.U32 R20, RZ, RZ, R25 ;  /* 0x000000ffff147224 */ /* 0x000fe200078e0019 */
[----:B------:R-:W-:Y:S04]  /*24b50*/  STL.64 [R1+0xa8], R26 ;  /* 0x0000a81a01007387 */ /* 0x000fe80000100a00 */
[----:B0-----:R-:W3:Y:S04]  /*24b60*/  LDL.LU.64 R24, [R1+0x40a0] ;  /* 0x0040a00001187983 */ /* 0x001ee80000300a00 */
[----:B------:R0:W-:Y:S04]  /*24b70*/  STL.64 [R1+0x4098], R20 ;  /* 0x0040981401007387 */ /* 0x0001e80000100a00 */
[----:B0-----:R-:W3:Y:S04]  /*24b80*/  LDL.LU.64 R20, [R1+0x1e0] ;  /* 0x0001e00001147983 */ /* 0x001ee80000300a00 */
[----:B------:R-:W3:Y:S01]  /*24b90*/  LDL.LU.64 R22, [R1+0x1e8] ;  /* 0x0001e80001167983 */ /* 0x000ee20000300a00 */
[----:B------:R-:W-:Y:S01]  /*24ba0*/  F2FP.F16.E5M2.UNPACK_B R29, R13 ;  /* 0x0000000dff1d723e */ /* 0x000fe200020004ff */
[----:B------:R-:W-:-:S02]  /*24bb0*/  IMAD.MOV.U32 R15, RZ, RZ, R26 ;  /* 0x000000ffff0f7224 */ /* 0x000fc400078e001a */
[----:B------:R-:W-:Y:S01]  /*24bc0*/  IMAD.MOV.U32 R14, RZ, RZ, R27 ;  /* 0x000000ffff0e7224 */ /* 0x000fe200078e001b */
[----:B------:R-:W-:Y:S02]  /*24bd0*/  F2FP.F16.E5M2.UNPACK_B R26, R12 ;  /* 0x0000000cff1a723e */ /* 0x000fe400020004ff */
[----:B------:R-:W-:Y:S01]  /*24be0*/  F2FP.F16.E5M2.UNPACK_B R27, R2 ;  /* 0x00000002ff1b723e */ /* 0x000fe200020004ff */
[----:B--2---:R-:W-:-:S15]  /*24bf0*/  HMMA.16816.F32 R8, R4, R28, R8 ;  /* 0x0000001c0408723c */ /* 0x004fde0000001808 */
[----:B------:R-:W-:-:S08]  /*24c00*/  NOP ;  /* 0x0000000000007918 */ /* 0x000fd00000000000 */
[----:B------:R0:W-:Y:S04]  /*24c10*/  STL.64 [R1+0x1a0], R8 ;  /* 0x0001a00801007387 */ /* 0x0001e80000100a00 */
[----:B------:R1:W-:Y:S04]  /*24c20*/  STL.64 [R1+0x1a8], R10 ;  /* 0x0001a80a01007387 */ /* 0x0003e80000100a00 */
[----:B0-----:R-:W2:Y:S04]  /*24c30*/  LDL.LU.64 R8, [R1+0x200] ;  /* 0x0002000001087983 */ /* 0x001ea80000300a00 */
[----:B-1----:R-:W2:Y:S04]  /*24c40*/  LDL.LU.64 R10, [R1+0x208] ;  /* 0x00020800010a7983 */ /* 0x002ea80000300a00 */
[----:B------:R-:W-:Y:S01]  /*24c50*/  STL [R1+0x4064], R29 ;  /* 0x0040641d01007387 */ /* 0x000fe20000100800 */
[----:B----4-:R-:W-:-:S15]  /*24c60*/  HMMA.16816.F32 R16, R4, R26, R16 ;  /* 0x0000001a0410723c */ /* 0x010fde0000001810 */
[----:B------:R-:W-:-:S08]  /*24c70*/  NOP ;  /* 0x0000000000007918 */ /* 0x000fd00000000000 */
[----:B------:R-:W-:Y:S04]  /*24c80*/  STL.64 [R1+0x1c0], R16 ;  /* 0x0001c01001007387 */ /* 0x000fe80000100a00 */
[----:B------:R-:W-:Y:S04]  /*24c90*/  STL.64 [R1+0x1c8], R18 ;  /* 0x0001c81201007387 */ /* 0x000fe80000100a00 */
[----:B------:R-:W0:Y:S01]  /*24ca0*/  LDSM.16.M88.4 R16, [R3+0xa00] ;  /* 0x000a00000310783b */ /* 0x000e220000000200 */
[----:B---3--:R-:W-:Y:S02]  /*24cb0*/  F2FP.F16.E5M2.UNPACK_B R24, R24 ;  /* 0x00000018ff18723e */ /* 0x008fe400020004ff */
[----:B------:R-:W-:-:S07]  /*24cc0*/  F2FP.F16.E5M2.UNPACK_B R25, R25 ;  /* 0x00000019ff19723e */ /* 0x000fce00020004ff */
[----:B------:R-:W-:Y:S01]  /*24cd0*/  HMMA.16816.F32 R20, R4, R24, R20 ;  /* 0x000000180414723c */ /* 0x000fe20000001814 */
[----:B0-----:R0:W-:Y:S01]  /*24ce0*/  STL.64 [R1+0xb0], R16 ;  /* 0x0000b01001007387 */ /* 0x0011e20000100a00 */
[----:B------:R-:W-:Y:S02]  /*24cf0*/  IMAD.MOV.U32 R2, RZ, RZ, R16 ;  /* 0x000000ffff027224 */ /* 0x000fe400078e0010 */
[----:B------:R-:W-:Y:S01]  /*24d00*/  IMAD.MOV.U32 R0, RZ, RZ, R17 ;  /* 0x000000ffff007224 */ /* 0x000fe200078e0011 */
[----:B------:R1:W-:Y:S01]  /*24d10*/  STL.64 [R1+0xb8], R18 ;  /* 0x0000b81201007387 */ /* 0x0003e20000100a00 */
[----:B------:R-:W-:Y:S02]  /*24d20*/  IMAD.MOV.U32 R12, RZ, RZ, R18 ;  /* 0x000000ffff0c7224 */ /* 0x000fe400078e0012 */
[----:B------:R-:W-:Y:S01]  /*24d30*/  IMAD.MOV.U32 R13, RZ, RZ, R19 ;  /* 0x000000ffff0d7224 */ /* 0x000fe200078e0013 */
[----:B0-----:R-:W3:Y:S04]  /*24d40*/  LDL.LU.64 R16, [R1+0x220] ;  /* 0x0002200001107983 */ /* 0x001ee80000300a00 */
[----:B-1----:R-:W3:Y:S10]  /*24d50*/  LDL.LU.64 R18, [R1+0x228] ;  /* 0x0002280001127983 */ /* 0x002ef40000300a00 */
[----:B------:R0:W-:Y:S04]  /*24d60*/  STL.64 [R1+0x1e0], R20 ;  /* 0x0001e01401007387 */ /* 0x0001e80000100a00 */
[----:B------:R1:W-:Y:S04]  /*24d70*/  STL.64 [R1+0x1e8], R22 ;  /* 0x0001e81601007387 */ /* 0x0003e80000100a00 */
[----:B0-----:R-:W1:Y:S04]  /*24d80*/  LDL.LU.64 R20, [R1+0x4098] ;  /* 0x0040980001147983 */ /* 0x001e680000300a00 */
[----:B------:R-:W-:Y:S04]  /*24d90*/  STL.64 [R1+0x4000], R26 ;  /* 0x0040001a01007387 */ /* 0x000fe80000100a00 */
[----:B------:R-:W-:Y:S04]  /*24da0*/  STL.64 [R1+0x3ff8], R24 ;  /* 0x003ff81801007387 */ /* 0x000fe80000100a00 */
[----:B------:R-:W0:Y:S01]  /*24db0*/  LDSM.16.M88.4 R24, [R3+0xc00] ;  /* 0x000c00000318783b */ /* 0x000e220000000200 */
[----:B-1----:R-:W-:-:S02]  /*24dc0*/  F2FP.F16.E5M2.UNPACK_B R22, R21 ;  /* 0x00000015ff16723e */ /* 0x002fc400020004ff */
[----:B------:R-:W-:Y:S02]  /*24dd0*/  F2FP.F16.E5M2.UNPACK_B R23, R20 ;  /* 0x00000014ff17723e */ /* 0x000fe400020004ff */
[----:B------:R-:W-:Y:S02]  /*24de0*/  F2FP.F16.E5M2.UNPACK_B R20, R15 ;  /* 0x0000000fff14723e */ /* 0x000fe400020004ff */
[----:B------:R-:W-:-:S03]  /*24df0*/  F2FP.F16.E5M2.UNPACK_B R21, R14 ;  /* 0x0000000eff15723e */ /* 0x000fc600020004ff */
[C---:B--2---:R-:W-:Y:S06]  /*24e00*/  HMMA.16816.F32 R8, R4.reuse, R22, R8 ;  /* 0x000000160408723c */ /* 0x044fec0000001808 */
[----:B---3--:R-:W-:-:S15]  /*24e10*/  HMMA.16816.F32 R16, R4, R20, R16 ;  /* 0x000000140410723c */ /* 0x008fde0000001810 */
[----:B------:R-:W-:-:S02]  /*24e20*/  NOP ;  /* 0x0000000000007918 */ /* 0x000fc40000000000 */
[----:B------:R1:W-:Y:S04]  /*24e30*/  STL.64 [R1+0x200], R8 ;  /* 0x0002000801007387 */ /* 0x0003e80000100a00 */
[----:B------:R2:W-:Y:S04]  /*24e40*/  STL.64 [R1+0x208], R10 ;  /* 0x0002080a01007387 */ /* 0x0005e80000100a00 */
[----:B0-----:R-:W-:Y:S04]  /*24e50*/  STL.64 [R1+0xc0], R24 ;  /* 0x0000c01801007387 */ /* 0x001fe80000100a00 */
[----:B------:R-:W-:Y:S01]  /*24e60*/  STL.64 [R1+0xc8], R26 ;  /* 0x0000c81a01007387 */ /* 0x000fe20000100a00 */
[----:B-1----:R-:W-:-:S02]  /*24e70*/  IMAD.MOV.U32 R8, RZ, RZ, R26 ;  /* 0x000000ffff087224 */ /* 0x002fc400078e001a */
[----:B--2---:R-:W-:Y:S02]  /*24e80*/  IMAD.MOV.U32 R10, RZ, RZ, R24 ;  /* 0x000000ffff0a7224 */ /* 0x004fe400078e0018 */
[----:B------:R-:W-:Y:S02]  /*24e90*/  IMAD.MOV.U32 R11, RZ, RZ, R25 ;  /* 0x000000ffff0b7224 */ /* 0x000fe400078e0019 */
[----:B------:R-:W-:-:S03]  /*24ea0*/  IMAD.MOV.U32 R9, RZ, RZ, R27 ;  /* 0x000000ffff097224 */ /* 0x000fc600078e001b */
[----:B------:R-:W-:Y:S04]  /*24eb0*/  STL.64 [R1+0x4090], R10 ;  /* 0x0040900a01007387 */ /* 0x000fe80000100a00 */
[----:B------:R0:W-:Y:S04]  /*24ec0*/  STL.64 [R1+0x4088], R8 ;  /* 0x0040880801007387 */ /* 0x0001e80000100a00 */
[----:B0-----:R-:W2:Y:S04]  /*24ed0*/  LDL.LU.64 R8, [R1+0x240] ;  /* 0x0002400001087983 */ /* 0x001ea80000300a00 */
[----:B------:R-:W2:Y:S04]  /*24ee0*/  LDL.LU.64 R10, [R1+0x248] ;  /* 0x00024800010a7983 */ /* 0x000ea80000300a00 */
[----:B------:R-:W-:Y:S04]  /*24ef0*/  STL.64 [R1+0x220], R16 ;  /* 0x0002201001007387 */ /* 0x000fe80000100a00 */
[----:B------:R0:W-:Y:S04]  /*24f00*/  STL.64 [R1+0x228], R18 ;  /* 0x0002281201007387 */ /* 0x0001e80000100a00 */
[----:B------:R-:W3:Y:S04]  /*24f10*/  LDL.LU R24, [R1+0x10e4] ;  /* 0x0010e40001187983 */ /* 0x000ee80000300800 */
[----:B------:R-:W3:Y:S04]  /*24f20*/  LDL.LU R25, [R1+0x10e0] ;  /* 0x0010e00001197983 */ /* 0x000ee80000300800 */
[----:B0-----:R-:W4:Y:S04]  /*24f30*/  LDL.LU R18, [R1+0x10ec] ;  /* 0x0010ec0001127983 */ /* 0x001f280000300800 */
[----:B------:R-:W4:Y:S04]  /*24f40*/  LDL.LU R19, [R1+0x10e8] ;  /* 0x0010e80001137983 */ /* 0x000f280000300800 */
[----:B------:R-:W2:Y:S04]  /*24f50*/  LDL.LU R16, [R1+0x10f4] ;  /* 0x0010f40001107983 */ /* 0x000ea80000300800 */
[----:B------:R-:W2:Y:S04]  /*24f60*/  LDL.LU R17, [R1+0x10f0] ;  /* 0x0010f00001117983 */ /* 0x000ea80000300800 */
[----:B----4-:R-:W-:Y:S04]  /*24f70*/  STL.64 [R1+0x4070], R18 ;  /* 0x0040701201007387 */ /* 0x010fe80000100a00 */
[----:B--2---:R-:W-:Y:S04]  /*24f80*/  STL.64 [R1+0x4068], R16 ;  /* 0x0040681001007387 */ /* 0x004fe80000100a00 */
[----:B------:R-:W2:Y:S04]  /*24f90*/  LDL.LU R26, [R1+0x10fc] ;  /* 0x0010fc00011a7983 */ /* 0x000ea80000300800 */
[----:B------:R-:W2:Y:S04]  /*24fa0*/  LDL.LU R27, [R1+0x10f8] ;  /* 0x0010f800011b7983 */ /* 0x000ea80000300800 */
[----:B------:R-:W0:Y:S01]  /*24fb0*/  LDSM.16.M88.4 R16, [R3+0xe00] ;  /* 0x000e00000310783b */ /* 0x000e220000000200 */
[----:B------:R-:W-:-:S02]  /*24fc0*/  F2FP.F16.E5M2.UNPACK_B R14, R2 ;  /* 0x00000002ff0e723e */ /* 0x000fc400020004ff */
[----:B------:R-:W-:-:S07]  /*24fd0*/  F2FP.F16.E5M2.UNPACK_B R15, R0 ;  /* 0x00000000ff0f723e */ /* 0x000fce00020004ff */
[----:B------:R-:W-:Y:S01]  /*24fe0*/  HMMA.16816.F32 R8, R4, R14, R8 ;  /* 0x0000000e0408723c */ /* 0x000fe20000001808 */
[----:B0-----:R-:W-:Y:S02]  /*24ff0*/  IMAD.MOV.U32 R2, RZ, RZ, R16 ;  /* 0x000000ffff027224 */ /* 0x001fe400078e0010 */
[----:B------:R-:W-:Y:S02]  /*25000*/  IMAD.MOV.U32 R3, RZ, RZ, R17 ;  /* 0x000000ffff037224 */ /* 0x000fe400078e0011 */
[----:B------:R-:W-:Y:S02]  /*25010*/  IMAD.MOV.U32 R29, RZ, RZ, R18 ;  /* 0x000000ffff1d7224 */ /* 0x000fe400078e0012 */
[----:B------:R-:W-:Y:S01]  /*25020*/  IMAD.MOV.U32 R0, RZ, RZ, R19 ;  /* 0x000000ffff007224 */ /* 0x000fe200078e0013 */
[----:B--2---:R-:W-:Y:S04]  /*25030*/  STL.64 [R1+0x4080], R26 ;  /* 0x0040801a01007387 */ /* 0x004fe80000100a00 */
[----:B---3--:R-:W-:Y:S04]  /*25040*/  STL.64 [R1+0x4078], R24 ;  /* 0x0040781801007387 */ /* 0x008fe80000100a00 */
[----:B------:R-:W-:Y:S04]  /*25050*/  STL.64 [R1+0x3fe0], R22 ;  /* 0x003fe01601007387 */ /* 0x000fe80000100a00 */
[----:B------:R0:W-:Y:S04]  /*25060*/  STL.64 [R1+0x3fd8], R20 ;  /* 0x003fd81401007387 */ /* 0x0001e80000100a00 */
[----:B0-----:R-:W2:Y:S04]  /*25070*/  LDL.LU.64 R20, [R1+0x260] ;  /* 0x0002600001147983 */ /* 0x001ea80000300a00 */
[----:B------:R-:W2:Y:S04]  /*25080*/  LDL.LU.64 R22, [R1+0x268] ;  /* 0x0002680001167983 */ /* 0x000ea80000300a00 */
[----:B------:R0:W-:Y:S04]  /*25090*/  STL.64 [R1+0xd0], R16 ;  /* 0x0000d01001007387 */ /* 0x0001e80000100a00 */
[----:B------:R1:W-:Y:S04]  /*250a0*/  STL.64 [R1+0xd8], R18 ;  /* 0x0000d81201007387 */ /* 0x0003e80000100a00 */
[----:B------:R-:W3:Y:S04]  /*250b0*/  LDL.LU.64 R24, [R1+0x280] ;  /* 0x0002800001187983 */ /* 0x000ee80000300a00 */
[----:B------:R-:W3:Y:S04]  /*250c0*/  LDL.LU.64 R26, [R1+0x288] ;  /* 0x00028800011a7983 */ /* 0x000ee80000300a00 */
[----:B0-----:R-:W4:Y:S04]  /*250d0*/  LDL.LU.64 R16, [R1+0x2a0] ;  /* 0x0002a00001107983 */ /* 0x001f280000300a00 */
[----:B-1----:R-:W4:Y:S04]  /*250e0*/  LDL.LU.64 R18, [R1+0x2a8] ;  /* 0x0002a80001127983 */ /* 0x002f280000300a00 */
[----:B------:R-:W-:Y:S04]  /*250f0*/  STL.64 [R1+0x240], R8 ;  /* 0x0002400801007387 */ /* 0x000fe80000100a00 */
[----:B------:R0:W-:Y:S04]  /*25100*/  STL.64 [R1+0x248], R10 ;  /* 0x0002480a01007387 */ /* 0x0001e80000100a00 */
[----:B0-----:R-:W3:Y:S04]  /*25110*/  LDL.LU.64 R10, [R1+0x4090] ;  /* 0x00409000010a7983 */ /* 0x001ee80000300a00 */
[----:B------:R-:W4:Y:S01]  /*25120*/  LDL.LU.64 R8, [R1+0x4088] ;  /* 0x0040880001087983 */ /* 0x000f220000300a00 */
[----:B------:R-:W-:-:S02]  /*25130*/  F2FP.F16.E5M2.UNPACK_B R12, R12 ;  /* 0x0000000cff0c723e */ /* 0x000fc400020004ff */
[----:B------:R-:W-:-:S07]  /*25140*/  F2FP.F16.E5M2.UNPACK_B R13, R13 ;  /* 0x0000000dff0d723e */ /* 0x000fce00020004ff */
        /* <DEDUP_REMOVED lines=8> */
[----:B0-----:R-:W2:Y:S04]  /*251d0*/  LDL.LU.64 R12, [R1+0x3a0] ;  /* 0x0003a000010c7983 */ /* 0x001ea80000300a00 */
[----:B------:R-:W2:Y:S01]  /*251e0*/  LDL.LU.64 R14, [R1+0x3a8] ;  /* 0x0003a800010e7983 */ /* 0x000ea20000300a00 */
[----:B---3--:R-:W-:-:S02]  /*251f0*/  F2FP.F16.E5M2.UNPACK_B R10, R10 ;  /* 0x0000000aff0a723e */ /* 0x008fc400020004ff */
[----:B------:R-:W-:Y:S02]  /*25200*/  F2FP.F16.E5M2.UNPACK_B R11, R11 ;  /* 0x0000000bff0b723e */ /* 0x000fe400020004ff */
[----:B----4-:R-:W-:Y:S02]  /*25210*/  F2FP.F16.E5M2.UNPACK_B R8, R8 ;  /* 0x00000008ff08723e */ /* 0x010fe400020004ff */
[----:B------:R-:W-:-:S03]  /*25220*/  F2FP.F16.E5M2.UNPACK_B R9, R9 ;  /* 0x00000009ff09723e */ /* 0x000fc600020004ff */
[C---:B------:R-:W-:Y:S06]  /*25230*/  HMMA.16816.F32 R24, R4.reuse, R10, R24 ;  /* 0x0000000a0418723c */ /* 0x040fec0000001818 */
[----:B------:R-:W-:-:S15]  /*25240*/  HMMA.16816.F32 R16, R4, R8, R16 ;  /* 0x000000080410723c */ /* 0x000fde0000001810 */
[----:B------:R-:W-:-:S02]  /*25250*/  NOP ;  /* 0x0000000000007918 */ /* 0x000fc40000000000 */
[----:B------:R-:W-:Y:S04]  /*25260*/  STL.64 [R1+0x280], R24 ;  /* 0x0002801801007387 */ /* 0x000fe80000100a00 */
[----:B------:R0:W-:Y:S04]  /*25270*/  STL.64 [R1+0x288], R26 ;  /* 0x0002881a01007387 */ /* 0x0001e80000100a00 */
[----:B0-----:R-:W3:Y:S04]  /*25280*/  LDL.LU.64 R26, [R1+0x4080] ;  /* 0x00408000011a7983 */ /* 0x001ee80000300a00 */
[----:B------:R-:W4:Y:S04]  /*25290*/  LDL.LU.64 R24, [R1+0x4078] ;  /* 0x0040780001187983 */ /* 0x000f280000300a00 */
[----:B------:R-:W-:Y:S04]  /*252a0*/  STL.64 [R1+0x2a0], R16 ;  /* 0x0002a01001007387 */ /* 0x000fe80000100a00 */
[----:B------:R0:W-:Y:S04]  /*252b0*/  STL.64 [R1+0x2a8], R18 ;  /* 0x0002a81201007387 */ /* 0x0001e80000100a00 */
[----:B0-----:R-:W4:Y:S04]  /*252c0*/  LDL.LU.64 R18, [R1+0x4070] ;  /* 0x0040700001127983 */ /* 0x001f280000300a00 */
[----:B------:R-:W4:Y:S01]  /*252d0*/  LDL.LU.64 R16, [R1+0x4068] ;  /* 0x0040680001107983 */ /* 0x000f220000300a00 */
[----:B------:R-:W-:-:S02]  /*252e0*/  F2FP.F16.E5M2.UNPACK_B R2, R2 ;  /* 0x00000002ff02723e */ /* 0x000fc400020004ff */
[----:B------:R-:W-:Y:S01]  /*252f0*/  F2FP.F16.E5M2.UNPACK_B R3, R3 ;  /* 0x00000003ff03723e */ /* 0x000fe200020004ff */
[----:B------:R-:W-:Y:S04]  /*25300*/  STL.64 [R1+0x3fd0], R10 ;  /* 0x003fd00a01007387 */ /* 0x000fe80000100a00 */
[----:B------:R0:W-:Y:S02]  /*25310*/  STL.64 [R1+0x3fc8], R8 ;  /* 0x003fc80801007387 */ /* 0x0001e40000100a00 */
[----:B0-----:R-:W-:Y:S02]  /*25320*/  F2FP.F16.E5M2.UNPACK_B R8, R29 ;  /* 0x0000001dff08723e */ /* 0x001fe400020004ff */
[----:B------:R-:W-:Y:S01]  /*25330*/  F2FP.F16.E5M2.UNPACK_B R9, R0 ;  /* 0x00000000ff09723e */ /* 0x000fe200020004ff */
[----:B------:R-:W4:Y:S01]  /*25340*/  LDL.LU R29, [R1+0x4064] ;  /* 0x00406400011d7983 */ /* 0x000f220000300800 */
[----:B--2---:R-:W-:-:S15]  /*25350*/  HMMA.16816.F32 R12, R4, R2, R12 ;  /* 0x00000002040c723c */ /* 0x004fde000000180c */
[----:B------:R-:W-:-:S08]  /*25360*/  NOP ;  /* 0x0000000000007918 */ /* 0x000fd00000000000 */
[----:B------:R-:W-:Y:S04]  /*25370*/  STL.64 [R1+0x3a0], R12 ;  /* 0x0003a00c01007387 */ /* 0x000fe80000100a00 */
[----:B------:R-:W-:Y:S04]  /*25380*/  STL.64 [R1+0x3a8], R14 ;  /* 0x0003a80e01007387 */ /* 0x000fe80000100a00 */
[----:B------:R-:W2:Y:S04]  /*25390*/  LDL.LU R0, [R1+0x4060] ;  /* 0x0040600001007983 */ /* 0x000ea80000300800 */
[----:B------:R0:W-:Y:S02]  /*253a0*/  STL.64 [R1+0x28], R8 ;  /* 0x0000280801007387 */ /* 0x0001e40000100a00 */
[----:B0-----:R-:W-:Y:S07]  /*253b0*/  HMMA.16816.F32 R8, R4, R8, R20 ;  /* 0x000000080408723c */ /* 0x001fee0000001814 */
[----:B---3--:R-:W-:-:S02]  /*253c0*/  IMAD R7, R27, 0x100, R26 ;  /* 0x000001001b077824 */ /* 0x008fc400078e021a */
[----:B----4-:R-:W-:Y:S02]  /*253d0*/  IMAD R4, R25, 0x100, R24 ;  /* 0x0000010019047824 */ /* 0x010fe400078e0218 */
[----:B------:R-:W-:-:S12]  /*253e0*/  IMAD R5, R19, 0x100, R18 ;  /* 0x0000010013057824 */ /* 0x000fd800078e0212 */
[----:B------:R0:W-:Y:S04]  /*253f0*/  STL.64 [R1+0x390], R8 ;  /* 0x0003900801007387 */ /* 0x0001e80000100a00 */
[----:B------:R1:W-:Y:S01]  /*25400*/  STL.64 [R1+0x398], R10 ;  /* 0x0003980a01007387 */ /* 0x0003e20000100a00 */
[----:B------:R-:W-:-:S03]  /*25410*/  IMAD R6, R17, 0x100, R16 ;  /* 0x0000010011067824 */ /* 0x000fc600078e0210 */
[----:B------:R-:W3:Y:S04]  /*25420*/  LDL R18, [R1+0x18] ;  /* 0x0000180001127983 */ /* 0x000ee80000100800 */
[----:B------:R-:W3:Y:S04]  /*25430*/  LDL R19, [R1+0x1c] ;  /* 0x00001c0001137983 */ /* 0x000ee80000100800 */
[----:B------:R-:W4:Y:S04]  /*25440*/  LDL R16, [R1+0x20] ;  /* 0x0000200001107983 */ /* 0x000f280000100800 */
[----:B------:R-:W4:Y:S04]  /*25450*/  LDL R17, [R1+0x24] ;  /* 0x0000240001117983 */ /* 0x000f280000100800 */
[----:B0-----:R-:W4:Y:S04]  /*25460*/  LDL.LU.64 R8, [R1+0x10b0] ;  /* 0x0010b00001087983 */ /* 0x001f280000300a00 */
[----:B-1----:R-:W4:Y:S04]  /*25470*/  LDL.LU.64 R10, [R1+0x10b8] ;  /* 0x0010b800010a7983 */ /* 0x002f280000300a00 */
[----:B------:R-:W3:Y:S04]  /*25480*/  LDL.LU.64 R24, [R1+0x1060] ;  /* 0x0010600001187983 */ /* 0x000ee80000300a00 */
[----:B------:R-:W2:Y:S04]  /*25490*/  LDL.LU.64 R26, [R1+0x1068] ;  /* 0x00106800011a7983 */ /* 0x000ea80000300a00 */
[----:B--2---:R0:W-:Y:S04]  /*254a0*/  STL.64 [R1+0x4010], R26 ;  /* 0x0040101a01007387 */ /* 0x0041e80000100a00 */
[----:B0-----:R-:W2:Y:S01]  /*254b0*/  LDL R26, [R1] ;  /* 0x00000000011a7983 */ /* 0x001ea20000100800 */
[----:B------:R-:W-:-:S03]  /*254c0*/  IMAD.MOV.U32 R27, RZ, RZ, R0 ;  /* 0x000000ffff1b7224 */ /* 0x000fc600078e0000 */
[----:B---3--:R0:W-:Y:S04]  /*254d0*/  STL.64 [R1+0x4008], R24 ;  /* 0x0040081801007387 */ /* 0x0081e80000100a00 */
[----:B--2---:R1:W-:Y:S04]  /*254e0*/  STL.64 [R1+0x4028], R26 ;  /* 0x0040281a01007387 */ /* 0x0043e80000100a00 */
[----:B0-----:R-:W2:Y:S04]  /*254f0*/  LDL.LU.64 R24, [R1+0x1080] ;  /* 0x0010800001187983 */ /* 0x001ea80000300a00 */
[----:B-1----:R-:W3:Y:S04]  /*25500*/  LDL.LU.64 R26, [R1+0x1088] ;  /* 0x00108800011a7983 */ /* 0x002ee80000300a00 */
[----:B---3--:R-:W-:Y:S04]  /*25510*/  STL.64 [R1+0x4038], R26 ;  /* 0x0040381a01007387 */ /* 0x008fe80000100a00 */
[----:B--2---:R0:W-:Y:S04]  /*25520*/  STL.64 [R1+0x4030], R24 ;  /* 0x0040301801007387 */ /* 0x0041e80000100a00 */
[----:B0-----:R-:W2:Y:S04]  /*25530*/  LDL.LU.64 R24, [R1+0x1090] ;  /* 0x0010900001187983 */ /* 0x001ea80000300a00 */
[----:B------:R-:W3:Y:S01]  /*25540*/  LDL.LU.64 R26, [R1+0x1098] ;  /* 0x00109800011a7983 */ /* 0x000ee20000300a00 */
[----:B------:R-:W-:-:S02]  /*25550*/  F2FP.F16.E5M2.UNPACK_B R4, R4 ;  /* 0x00000004ff04723e */ /* 0x000fc400020004ff */
[----:B------:R-:W-:Y:S02]  /*25560*/  F2FP.F16.E5M2.UNPACK_B R5, R5 ;  /* 0x00000005ff05723e */ /* 0x000fe400020004ff */
[----:B------:R-:W-:Y:S02]  /*25570*/  F2FP.F16.E5M2.UNPACK_B R6, R6 ;  /* 0x00000006ff06723e */ /* 0x000fe400020004ff */
[----:B------:R-:W-:Y:S01]  /*25580*/  F2FP.F16.E5M2.UNPACK_B R7, R7 ;  /* 0x00000007ff07723e */ /* 0x000fe200020004ff */
[----:B---3--:R-:W-:Y:S04]  /*25590*/  STL.64 [R1+0x4058], R26 ;  /* 0x0040581a01007387 */ /* 0x008fe80000100a00 */
[----:B--2---:R0:W-:Y:S04]  /*255a0*/  STL.64 [R1+0x4050], R24 ;  /* 0x0040501801007387 */ /* 0x0041e80000100a00 */
[----:B0-----:R-:W2:Y:S04]  /*255b0*/  LDL.LU.64 R24, [R1+0x10a0] ;  /* 0x0010a00001187983 */ /* 0x001ea80000300a00 */
[----:B------:R-:W2:Y:S04]  /*255c0*/  LDL.LU.64 R26, [R1+0x10a8] ;  /* 0x0010a800011a7983 */ /* 0x000ea80000300a00 */
[----:B------:R-:W3:Y:S04]  /*255d0*/  LDL.LU.64 R12, [R1+0x1050] ;  /* 0x00105000010c7983 */ /* 0x000ee80000300a00 */
[----:B------:R-:W3:Y:S01]  /*255e0*/  LDL.LU.64 R14, [R1+0x1058] ;  /* 0x00105800010e7983 */ /* 0x000ee20000300a00 */
[C---:B----4-:R-:W-:Y:S06]  /*255f0*/  HMMA.16816.F32 R8, R4.reuse, R16, R8 ;  /* 0x000000100408723c */ /* 0x050fec0000001808 */
[C---:B--2---:R-:W-:Y:S01]  /*25600*/  HMMA.16816.F32 R16, R4.reuse, R18, R24 ;  /* 0x000000120410723c */ /* 0x044fe20000001818 */
[----:B---3--:R-:W-:Y:S04]  /*25610*/  STL.64 [R1+0x4020], R14 ;  /* 0x0040200e01007387 */ /* 0x008fe80000100a00 */
[----:B------:R0:W-:Y:S04]  /*25620*/  STL.64 [R1+0x4018], R12 ;  /* 0x0040180c01007387 */ /* 0x0001e80000100a00 */
[----:B0-----:R-:W2:Y:S04]  /*25630*/  LDL.LU.64 R12, [R1+0x1070] ;  /* 0x00107000010c7983 */ /* 0x001ea80000300a00 */
[----:B------:R-:W2:Y:S04]  /*25640*/  LDL.LU.64 R14, [R1+0x1078] ;  /* 0x00107800010e7983 */ /* 0x000ea80000300a00 */
[----:B------:R-:W3:Y:S04]  /*25650*/  LDL.LU.64 R20, [R1+0x1040] ;  /* 0x0010400001147983 */ /* 0x000ee80000300a00 */
[----:B------:R-:W3:Y:S04]  /*25660*/  LDL.LU.64 R22, [R1+0x1048] ;  /* 0x0010480001167983 */ /* 0x000ee80000300a00 */
[----:B------:R0:W-:Y:S04]  /*25670*/  STL.64 [R1+0x10b0], R8 ;  /* 0x0010b00801007387 */ /* 0x0001e80000100a00 */
[----:B------:R1:W-:Y:S04]  /*25680*/  STL.64 [R1+0x10b8], R10 ;  /* 0x0010b80a01007387 */ /* 0x0003e80000100a00 */
[----:B0-----:R-:W4:Y:S04]  /*25690*/  LDL.LU.64 R8, [R1+0x1020] ;  /* 0x0010200001087983 */ /* 0x001f280000300a00 */
[----:B-1----:R-:W4:Y:S04]  /*256a0*/  LDL.LU.64 R10, [R1+0x1028] ;  /* 0x00102800010a7983 */ /* 0x002f280000300a00 */
[----:B------:R-:W2:Y:S04]  /*256b0*/  LDL.LU.64 R26, [R1+0x4058] ;  /* 0x00405800011a7983 */ /* 0x000ea80000300a00 */
[----:B------:R-:W2:Y:S04]  /*256c0*/  LDL.LU.64 R24, [R1+0x4050] ;  /* 0x0040500001187983 */ /* 0x000ea80000300a00 */
[----:B------:R-:W-:Y:S04]  /*256d0*/  STL.64 [R1+0x10a0], R16 ;  /* 0x0010a01001007387 */ /* 0x000fe80000100a00 */
[----:B------:R0:W-:Y:S04]  /*256e0*/  STL.64 [R1+0x10a8], R18 ;  /* 0x0010a81201007387 */ /* 0x0001e80000100a00 */
[----:B0-----:R-:W3:Y:S04]  /*256f0*/  LDL.LU.64 R18, [R1+0x4048] ;  /* 0x0040480001127983 */ /* 0x001ee80000300a00 */
[----:B------:R-:W2:Y:S02]  /*25700*/  LDL.LU.64 R16, [R1+0x4040] ;  /* 0x0040400001107983 */ /* 0x000ea40000300a00 */
[----:B--2---:R-:W-:-:S15]  /*25710*/  HMMA.16816.F32 R24, R4, R16, R24 ;  /* 0x000000100418723c */ /* 0x004fde0000001818 */
[----:B------:R-:W-:-:S08]  /*25720*/  NOP ;  /* 0x0000000000007918 */ /* 0x000fd00000000000 */
[----:B------:R-:W-:Y:S04]  /*25730*/  STL.64 [R1+0x1090], R24 ;  /* 0x0010901801007387 */ /* 0x000fe80000100a00 */
[----:B------:R0:W-:Y:S04]  /*25740*/  STL.64 [R1+0x1098], R26 ;  /* 0x0010981a01007387 */ /* 0x0001e80000100a00 */
[----:B0-----:R-:W3:Y:S04]  /*25750*/  LDL.LU.64 R26, [R1+0x4038] ;  /* 0x00403800011a7983 */ /* 0x001ee80000300a00 */
[----:B------:R-:W3:Y:S02]  /*25760*/  LDL.LU.64 R24, [R1+0x4030] ;  /* 0x0040300001187983 */ /* 0x000ee40000300a00 */
[----:B---3--:R-:W-:-:S15]  /*25770*/  HMMA.16816.F32 R24, R4, R18, R24 ;  /* 0x000000120418723c */ /* 0x008fde0000001818 */
[----:B------:R-:W-:-:S08]  /*25780*/  NOP ;  /* 0x0000000000007918 */ /* 0x000fd00000000000 */
[----:B------:R-:W-:Y:S04]  /*25790*/  STL.64 [R1+0x1080], R24 ;  /* 0x0010801801007387 */ /* 0x000fe80000100a00 */
[----:B------:R0:W-:Y:S04]  /*257a0*/  STL.64 [R1+0x1088], R26 ;  /* 0x0010881a01007387 */ /* 0x0001e80000100a00 */
[----:B0-----:R-:W2:Y:S04]  /*257b0*/  LDL.LU.64 R26, [R1+0x4028] ;  /* 0x00402800011a7983 */ /* 0x001ea80000300a00 */
[----:B------:R-:W-:Y:S04]  /*257c0*/  STL.64 [R1+0x3fa0], R18 ;  /* 0x003fa01201007387 */ /* 0x000fe80000100a00 */
[----:B------:R0:W-:Y:S04]  /*257d0*/  STL.64 [R1+0x3f98], R16 ;  /* 0x003f981001007387 */ /* 0x0001e80000100a00 */
[----:B0-----:R-:W3:Y:S04]  /*257e0*/  LDL.LU.64 R16, [R1+0x1030] ;  /* 0x0010300001107983 */ /* 0x001ee80000300a00 */
[----:B------:R-:W3:Y:S01]  /*257f0*/  LDL.LU.64 R18, [R1+0x1038] ;  /* 0x0010380001127983 */ /* 0x000ee20000300a00 */
[----:B--2---:R-:W-:Y:S03]  /*25800*/  HMMA.16816.F32 R24, R4, R26, R12 ;  /* 0x0000001a0418723c */ /* 0x004fe6000000180c */
[----:B------:R-:W2:Y:S04]  /*25810*/  LDL.LU.64 R14, [R1+0x4020] ;  /* 0x00402000010e7983 */ /* 0x000ea80000300a00 */
[----:B------:R-:W2:-:S15]  /*25820*/  LDL.LU.64 R12, [R1+0x4018] ;  /* 0x00401800010c7983 */ /* 0x000e9e0000300a00 */
[----:B------:R-:W-:-:S01]  /*25830*/  NOP ;  /* 0x0000000000007918 */ /* 0x000fc20000000000 */
[----:B------:R-:W-:Y:S04]  /*25840*/  STL.64 [R1+0x1070], R24 ;  /* 0x0010701801007387 */ /* 0x000fe80000100a00 */
[----:B------:R0:W-:Y:S04]  /*25850*/  STL.64 [R1+0x1078], R26 ;  /* 0x0010781a01007387 */ /* 0x0001e80000100a00 */
[----:B0-----:R-:W4:Y:S04]  /*25860*/  LDL.LU.64 R26, [R1+0x4010] ;  /* 0x00401000011a7983 */ /* 0x001f280000300a00 */
[----:B------:R-:W4:Y:S02]  /*25870*/  LDL.LU.64 R24, [R1+0x4008] ;  /* 0x0040080001187983 */ /* 0x000f240000300a00 */
[----:B----4-:R-:W-:-:S15]  /*25880*/  HMMA.16816.F32 R24, R4, R28, R24 ;  /* 0x0000001c0418723c */ /* 0x010fde0000001818 */
[----:B------:R-:W-:-:S08]  /*25890*/  NOP ;  /* 0x0000000000007918 */ /* 0x000fd00000000000 */
[----:B------:R-:W-:Y:S04]  /*258a0*/  STL.64 [R1+0x1060], R24 ;  /* 0x0010601801007387 */ /* 0x000fe80000100a00 */
[----:B------:R0:W-:Y:S04]  /*258b0*/  STL.64 [R1+0x1068], R26 ;  /* 0x0010681a01007387 */ /* 0x0001e80000100a00 */
[----:B0-----:R-:W2:Y:S04]  /*258c0*/  LDL.LU.64 R26, [R1+0x4000] ;  /* 0x00400000011a7983 */ /* 0x001ea80000300a00 */
[----:B------:R-:W4:Y:S04]  /*258d0*/  LDL.LU.64 R24, [R1+0x3ff8] ;  /* 0x003ff80001187983 */ /* 0x000f280000300a00 */
[----:B------:R-:W-:Y:S01]  /*258e0*/  STL.64 [R1+0x3f78], R28 ;  /* 0x003f781c01007387 */ /* 0x000fe20000100a00 */
[C---:B--2---:R-:W-:Y:S06]  /*258f0*/  HMMA.16816.F32 R12, R4.reuse, R26, R12 ;  /* 0x0000001a040c723c */ /* 0x044fec000000180c */
[----:B----4-:R-:W-:-:S15]  /*25900*/  HMMA.16816.F32 R20, R4, R24, R20 ;  /* 0x000000180414723c */ /* 0x010fde0000001814 */
[----:B------:R-:W-:-:S02]  /*25910*/  NOP ;  /* 0x0000000000007918 */ /* 0x000fc40000000000 */
[----:B------:R-:W-:Y:S04]  /*25920*/  STL.64 [R1+0x1050], R12 ;  /* 0x0010500c01007387 */ /* 0x000fe80000100a00 */
[----:B------:R0:W-:Y:S04]  /*25930*/  STL.64 [R1+0x1058], R14 ;  /* 0x0010580e01007387 */ /* 0x0001e80000100a00 */
[----:B0-----:R-:W2:Y:S04]  /*25940*/  LDL.LU.64 R14, [R1+0x3ff0] ;  /* 0x003ff000010e7983 */ /* 0x001ea80000300a00 */
[----:B------:R-:W4:Y:S04]  /*25950*/  LDL.LU.64 R12, [R1+0x3fe8] ;  /* 0x003fe800010c7983 */ /* 0x000f280000300a00 */
[----:B------:R-:W-:Y:S04]  /*25960*/  STL.64 [R1+0x1040], R20 ;  /* 0x0010401401007387 */ /* 0x000fe80000100a00 */
[----:B------:R0:W-:Y:S04]  /*25970*/  STL.64 [R1+0x1048], R22 ;  /* 0x0010481601007387 */ /* 0x0001e80000100a00 */
[----:B0-----:R-:W3:Y:S04]  /*25980*/  LDL.LU.64 R22, [R1+0x3fe0] ;  /* 0x003fe00001167983 */ /* 0x001ee80000300a00 */
[----:B------:R-:W2:Y:S04]  /*25990*/  LDL.LU.64 R20, [R1+0x3fd8] ;  /* 0x003fd80001147983 */ /* 0x000ea80000300a00 */
[----:B------:R-:W4:Y:S04]  /*259a0*/  LDL.LU R28, [R1+0x1110] ;  /* 0x00111000011c7983 */ /* 0x000f280000300800 */
[----:B------:R-:W4:Y:S04]  /*259b0*/  LDL.LU R29, [R1+0x1120] ;  /* 0x00112000011d7983 */ /* 0x000f280000300800 */
[----:B------:R-:W4:Y:S04]  /*259c0*/  LDL.LU R0, [R1+0x1118] ;  /* 0x0011180001007983 */ /* 0x000f280000300800 */
[----:B------:R-:W-:Y:S04]  /*259d0*/  STL.64 [R1+0x3f88], R26 ;  /* 0x003f881a01007387 */ /* 0x000fe80000100a00 */
[----:B------:R3:W-:Y:S02]  /*259e0*/  STL.64 [R1+0x3f80], R24 ;  /* 0x003f801801007387 */ /* 0x0007e40000100a00 */
[C---:B---3--:R-:W-:Y:S06]  /*259f0*/  HMMA.16816.F32 R24, R4.reuse, R22, R16 ;  /* 0x000000160418723c */ /* 0x048fec0000001810 */
[----:B--2---:R-:W-:Y:S01]  /*25a00*/  HMMA.16816.F32 R16, R4, R20, R8 ;  /* 0x000000140410723c */ /* 0x004fe20000001808 */
[----:B------:R-:W2:-:S15]  /*25a10*/  LDL.LU.64 R8, [R1+0x1010] ;  /* 0x0010100001087983 */ /* 0x000e9e0000300a00 */
[----:B------:R-:W-:-:S01]  /*25a20*/  NOP ;  /* 0x0000000000007918 */ /* 0x000fc20000000000 */
[----:B------:R-:W-:Y:S04]  /*25a30*/  STL.64 [R1+0x1030], R24 ;  /* 0x0010301801007387 */ /* 0x000fe80000100a00 */
[----:B------:R-:W-:Y:S04]  /*25a40*/  STL.64 [R1+0x1038], R26 ;  /* 0x0010381a01007387 */ /* 0x000fe80000100a00 */
[----:B------:R-:W2:Y:S04]  /*25a50*/  LDL.LU.64 R10, [R1+0x1018] ;  /* 0x00101800010a7983 */ /* 0x000ea80000300a00 */
[----:B------:R0:W-:Y:S04]  /*25a60*/  STL.64 [R1+0x1020], R16 ;  /* 0x0010201001007387 */ /* 0x0001e80000100a00 */
[----:B------:R1:W-:Y:S04]  /*25a70*/  STL.64 [R1+0x1028], R18 ;  /* 0x0010281201007387 */ /* 0x0003e80000100a00 */
[----:B0-----:R-:W3:Y:S04]  /*25a80*/  LDL.LU.64 R16, [R1+0xfe0] ;  /* 0x000fe00001107983 */ /* 0x001ee80000300a00 */
[----:B-1----:R-:W4:Y:S04]  /*25a90*/  LDL.LU.64 R18, [R1+0xfe8] ;  /* 0x000fe80001127983 */ /* 0x002f280000300a00 */
[----:B----4-:R-:W-:Y:S04]  /*25aa0*/  STL.64 [R1+0x3fc0], R18 ;  /* 0x003fc01201007387 */ /* 0x010fe80000100a00 */
[----:B---3--:R0:W-:Y:S04]  /*25ab0*/  STL.64 [R1+0x3fb8], R16 ;  /* 0x003fb81001007387 */ /* 0x0081e80000100a00 */
[----:B0-----:R-:W3:Y:S04]  /*25ac0*/  LDL.LU.64 R16, [R1+0xff0] ;  /* 0x000ff00001107983 */ /* 0x001ee80000300a00 */
[----:B------:R-:W3:Y:S04]  /*25ad0*/  LDL.LU.64 R18, [R1+0xff8] ;  /* 0x000ff80001127983 */ /* 0x000ee80000300a00 */
[----:B------:R-:W4:Y:S04]  /*25ae0*/  LDL.64 R26, [R1+0x18] ;  /* 0x00001800011a7983 */ /* 0x000f280000100a00 */
[----:B------:R-:W3:Y:S01]  /*25af0*/  LDL.64 R24, [R1+0x20] ;  /* 0x0000200001187983 */ /* 0x000ee20000100a00 */
[C---:B--2---:R-:W-:Y:S03]  /*25b00*/  HMMA.16816.F32 R8, R4.reuse, R14, R8 ;  /* 0x0000000e0408723c */ /* 0x044fe60000001808 */
[----:B----4-:R-:W-:Y:S04]  /*25b10*/  STL.64 [R1+0x3fb0], R26 ;  /* 0x003fb01a01007387 */ /* 0x010fe80000100a00 */
[----:B---3--:R0:W-:Y:S04]  /*25b20*/  STL.64 [R1+0x3fa8], R24 ;  /* 0x003fa81801007387 */ /* 0x0081e80000100a00 */
[----:B0-----:R-:W2:Y:S04]  /*25b30*/  LDL.LU.64 R24, [R1+0x1000] ;  /* 0x0010000001187983 */ /* 0x001ea80000300a00 */
[----:B------:R-:W2:Y:S04]  /*25b40*/  LDL.LU.64 R26, [R1+0x1008] ;  /* 0x00100800011a7983 */ /* 0x000ea80000300a00 */
[----:B------:R0:W-:Y:S04]  /*25b50*/  STL.64 [R1+0x3f60], R22 ;  /* 0x003f601601007387 */ /* 0x0001e80000100a00 */
[----:B0-----:R-:W3:Y:S04]  /*25b60*/  LDL.LU R22, [R1+0x1108] ;  /* 0x0011080001167983 */ /* 0x001ee80000300800 */
[----:B------:R-:W4:Y:S04]  /*25b70*/  LDL.LU R23, [R1+0x1114] ;  /* 0x0011140001177983 */ /* 0x000f280000300800 */
[----:B------:R0:W-:Y:S04]  /*25b80*/  STL.64 [R1+0x3f58], R20 ;  /* 0x003f581401007387 */ /* 0x0001e80000100a00 */
[----:B0-----:R-:W3:Y:S04]  /*25b90*/  LDL.LU R20, [R1+0x1100] ;  /* 0x0011000001147983 */ /* 0x001ee80000300800 */
[----:B------:R-:W4:Y:S04]  /*25ba0*/  LDL.LU R21, [R1+0x110c] ;  /* 0x00110c0001157983 */ /* 0x000f280000300800 */
[----:B------:R-:W-:Y:S04]  /*25bb0*/  STL.64 [R1+0x1010], R8 ;  /* 0x0010100801007387 */ /* 0x000fe80000100a00 */
[----:B------:R0:W-:Y:S04]  /*25bc0*/  STL.64 [R1+0x1018], R10 ;  /* 0x0010180a01007387 */ /* 0x0001e80000100a00 */
[----:B0-----:R-:W3:Y:S04]  /*25bd0*/  LDL.LU.64 R10, [R1+0x3fd0] ;  /* 0x003fd000010a7983 */ /* 0x001ee80000300a00 */
[----:B------:R-:W4:Y:S01]  /*25be0*/  LDL.LU.64 R8, [R1+0x3fc8] ;  /* 0x003fc80001087983 */ /* 0x000f220000300a00 */
[----:B--2---:R-:W-:-:S15]  /*25bf0*/  HMMA.16816.F32 R24, R4, R12, R24 ;  /* 0x0000000c0418723c */ /* 0x004fde0000001818 */
[----:B------:R-:W-:-:S08]  /*25c00*/  NOP ;  /* 0x0000000000007918 */ /* 0x000fd00000000000 */
[----:B------:R0:W-:Y:S04]  /*25c10*/  STL.64 [R1+0x1000], R24 ;  /* 0x0010001801007387 */ /* 0x0001e80000100a00 */
[----:B------:R1:W-:Y:S04]  /*25c20*/  STL.64 [R1+0x1008], R26 ;  /* 0x0010081a01007387 */ /* 0x0003e80000100a00 */
[----:B0-----:R-:W2:Y:S04]  /*25c30*/  LDL.LU.64 R24, [R1+0x380] ;  /* 0x0003800001187983 */ /* 0x001ea80000300a00 */
[----:B-1----:R-:W2:Y:S01]  /*25c40*/  LDL.LU.64 R26, [R1+0x388] ;  /* 0x00038800011a7983 */ /* 0x002ea20000300a00 */
[C---:B---3--:R-:W-:Y:S03]  /*25c50*/  HMMA.16816.F32 R16, R4.reuse, R10, R16 ;  /* 0x0000000a0410723c */ /* 0x048fe60000001810 */
[----:B------:R-:W-:Y:S04]  /*25c60*/  STL [R1+0x3f30], R12 ;  /* 0x003f300c01007387 */ /* 0x000fe80000100800 */
[----:B------:R0:W-:Y:S04]  /*25c70*/  STL [R1+0x3f2c], R13 ;  /* 0x003f2c0d01007387 */ /* 0x0001e80000100800 */
[----:B------:R1:W-:Y:S04]  /*25c80*/  STL.64 [R1+0x3f90], R14 ;  /* 0x003f900e01007387 */ /* 0x0003e80000100a00 */
[----:B0-----:R-:W3:Y:S04]  /*25c90*/  LDL.LU.64 R12, [R1+0xfd0] ;  /* 0x000fd000010c7983 */ /* 0x001ee80000300a00 */
[----:B-1----:R-:W3:Y:S04]  /*25ca0*/  LDL.LU.64 R14, [R1+0xfd8] ;  /* 0x000fd800010e7983 */ /* 0x002ee80000300a00 */
[----:B------:R-:W-:Y:S04]  /*25cb0*/  STL.64 [R1+0xff0], R16 ;  /* 0x000ff01001007387 */ /* 0x000fe80000100a00 */
[----:B------:R0:W-:Y:S04]  /*25cc0*/  STL.64 [R1+0xff8], R18 ;  /* 0x000ff81201007387 */ /* 0x0001e80000100a00 */
[----:B0-----:R-:W4:Y:S04]  /*25cd0*/  LDL.LU.64 R18, [R1+0x3fc0] ;  /* 0x003fc00001127983 */ /* 0x001f280000300a00 */
[----:B------:R-:W4:Y:S04]  /*25ce0*/  LDL.LU.64 R16, [R1+0x3fb8] ;  /* 0x003fb80001107983 */ /* 0x000f280000300a00 */
[----:B------:R0:W-:Y:S04]  /*25cf0*/  STL [R1+0x3f28], R10 ;  /* 0x003f280a01007387 */ /* 0x0001e80000100800 */
[----:B0-----:R-:W2:Y:S04]  /*25d00*/  LDL.LU R10, [R1+0x1104] ;  /* 0x00110400010a7983 */ /* 0x001ea80000300800 */
[----:B------:R-:W-:Y:S01]  /*25d10*/  STL [R1+0x3f24], R11 ;  /* 0x003f240b01007387 */ /* 0x000fe20000100800 */
[----:B----4-:R-:W-:-:S15]  /*25d20*/  HMMA.16816.F32 R16, R4, R8, R16 ;  /* 0x000000080410723c */ /* 0x010fde0000001810 */
[----:B------:R-:W-:-:S08]  /*25d30*/  NOP ;  /* 0x0000000000007918 */ /* 0x000fd00000000000 */
[----:B------:R0:W-:Y:S04]  /*25d40*/  STL.64 [R1+0xfe0], R16 ;  /* 0x000fe01001007387 */ /* 0x0001e80000100a00 */
[----:B------:R1:W-:Y:S04]  /*25d50*/  STL.64 [R1+0xfe8], R18 ;  /* 0x000fe81201007387 */ /* 0x0003e80000100a00 */
[----:B0-----:R-:W4:Y:S04]  /*25d60*/  LDL.LU.64 R16, [R1+0xfc0] ;  /* 0x000fc00001107983 */ /* 0x001f280000300a00 */
[----:B-1----:R-:W4:Y:S04]  /*25d70*/  LDL.LU.64 R18, [R1+0xfc8] ;  /* 0x000fc80001127983 */ /* 0x002f280000300a00 */
[----:B------:R-:W-:Y:S04]  /*25d80*/  STL [R1+0x3f34], R8 ;  /* 0x003f340801007387 */ /* 0x000fe80000100800 */
[----:B------:R0:W-:Y:S04]  /*25d90*/  STL [R1+0x3f20], R9 ;  /* 0x003f200901007387 */ /* 0x0001e80000100800 */
[----:B0-----:R-:W2:Y:S01]  /*25da0*/  LDL.64 R8, [R1+0x28] ;  /* 0x0000280001087983 */ /* 0x001ea20000100a00 */
[----:B---3--:R-:W-:-:S15]  /*25db0*/  HMMA.16816.F32 R12, R4, R2, R12 ;  /* 0x00000002040c723c */ /* 0x008fde000000180c */
[----:B------:R-:W-:-:S08]  /*25dc0*/  NOP ;  /* 0x0000000000007918 */ /* 0x000fd00000000000 */
[----:B------:R0:W-:Y:S04]  /*25dd0*/  STL.64 [R1+0xfd0], R12 ;  /* 0x000fd00c01007387 */ /* 0x0001e80000100a00 */
[----:B------:R1:W-:Y:S04]  /*25de0*/  STL.64 [R1+0xfd8], R14 ;  /* 0x000fd80e01007387 */ /* 0x0003e80000100a00 */
[----:B0-----:R-:W3:Y:S04]  /*25df0*/  LDL.LU.64 R12, [R1+0xfb0] ;  /* 0x000fb000010c7983 */ /* 0x001ee80000300a00 */
[----:B-1----:R-:W3:Y:S01]  /*25e00*/  LDL.LU.64 R14, [R1+0xfb8] ;  /* 0x000fb800010e7983 */ /* 0x002ee20000300a00 */
[----:B--2---:R-:W-:Y:S03]  /*25e10*/  HMMA.16816.F32 R4, R4, R8, R24 ;  /* 0x000000080404723c */ /* 0x004fe60000001818 */
[----:B------:R-:W3:Y:S04]  /*25e20*/  LDL.LU.64 R26, [R1+0x3fb0] ;  /* 0x003fb000011a7983 */ /* 0x000ee80000300a00 */
[----:B------:R-:W4:-:S15]  /*25e30*/  LDL.LU.64 R24, [R1+0x3fa8] ;  /* 0x003fa80001187983 */ /* 0x000f1e0000300a00 */
[----:B------:R-:W-:-:S01]  /*25e40*/  NOP ;  /* 0x0000000000007918 */ /* 0x000fc20000000000 */
[----:B------:R0:W-:Y:S04]  /*25e50*/  STL.64 [R1+0x380], R4 ;  /* 0x0003800401007387 */ /* 0x0001e80000100a00 */
[----:B------:R1:W-:Y:S01]  /*25e60*/  STL.64 [R1+0x388], R6 ;  /* 0x0003880601007387 */ /* 0x0003e20000100a00 */
[----:B0-----:R-:W-:Y:S02]  /*25e70*/  IMAD R4, R20, 0x100, R10 ;  /* 0x0000010014047824 */ /* 0x001fe400078e020a */
[----:B------:R-:W-:Y:S02]  /*25e80*/  IMAD R5, R22, 0x100, R21 ;  /* 0x0000010016057824 */ /* 0x000fe400078e0215 */
[----:B-1----:R-:W-:Y:S02]  /*25e90*/  IMAD R6, R28, 0x100, R23 ;  /* 0x000001001c067824 */ /* 0x002fe400078e0217 */
[----:B------:R-:W-:Y:S01]  /*25ea0*/  IMAD R7, R0, 0x100, R29 ;  /* 0x0000010000077824 */ /* 0x000fe200078e021d */
[----:B------:R-:W2:Y:S01]  /*25eb0*/  LDL.LU.64 R20, [R1+0xfa0] ;  /* 0x000fa00001147983 */ /* 0x000ea20000300a00 */
[----:B------:R-:W-:-:S02]  /*25ec0*/  F2FP.F16.E5M2.UNPACK_B R4, R4 ;  /* 0x00000004ff04723e */ /* 0x000fc400020004ff */
[----:B------:R-:W-:Y:S02]  /*25ed0*/  F2FP.F16.E5M2.UNPACK_B R5, R5 ;  /* 0x00000005ff05723e */ /* 0x000fe400020004ff */
[----:B------:R-:W-:Y:S02]  /*25ee0*/  F2FP.F16.E5M2.UNPACK_B R6, R6 ;  /* 0x00000006ff06723e */ /* 0x000fe400020004ff */
[----:B------:R-:W-:Y:S01]  /*25ef0*/  F2FP.F16.E5M2.UNPACK_B R7, R7 ;  /* 0x00000007ff07723e */ /* 0x000fe200020004ff */
[----:B------:R-:W2:Y:S04]  /*25f00*/  LDL.LU.64 R22, [R1+0xfa8] ;  /* 0x000fa80001167983 */ /* 0x000ea80000300a00 */
[----:B------:R-:W2:Y:S02]  /*25f10*/  LDL.64 R28, [R1] ;  /* 0x00000000011c7983 */ /* 0x000ea40000100a00 */
[----:B----4-:R-:W-:-:S15]  /*25f20*/  HMMA.16816.F32 R16, R4, R24, R16 ;  /* 0x000000180410723c */ /* 0x010fde0000001810 */
[----:B------:R-:W-:-:S08]  /*25f30*/  NOP ;  /* 0x0000000000007918 */ /* 0x000fd00000000000 */
[----:B------:R-:W-:Y:S04]  /*25f40*/  STL.64 [R1+0xfc0], R16 ;  /* 0x000fc01001007387 */ /* 0x000fe80000100a00 */
[----:B------:R0:W-:Y:S04]  /*25f50*/  STL.64 [R1+0xfc8], R18 ;  /* 0x000fc81201007387 */ /* 0x0001e80000100a00 */
[----:B0-----:R-:W4:Y:S04]  /*25f60*/  LDL.LU.64 R18, [R1+0x3fa0] ;  /* 0x003fa00001127983 */ /* 0x001f280000300a00 */
[----:B------:R-:W2:Y:S01]  /*25f70*/  LDL.LU.64 R16, [R1+0x3f98] ;  /* 0x003f980001107983 */ /* 0x000ea20000300a00 */
[----:B---3--:R-:W-:Y:S01]  /*25f80*/  HMMA.16816.F32 R12, R4, R26, R12 ;  /* 0x0000001a040c723c */ /* 0x008fe2000000180c */
[----:B------:R-:W-:-:S05]  /*25f90*/  IMAD.MOV.U32 R8, RZ, RZ, R9 ;  /* 0x000000ffff087224 */ /* 0x000fca00078e0009 */
[----:B------:R-:W-:Y:S02]  /*25fa0*/  IMAD.MOV.U32 R10, RZ, RZ, R26 ;  /* 0x000000ffff0a7224 */ /* 0x000fe400078e001a */
[----:B------:R-:W-:Y:S02]  /*25fb0*/  IMAD.MOV.U32 R11, RZ, RZ, R27 ;  /* 0x000000ffff0b7224 */ /* 0x000fe400078e001b */
[----:B------:R-:W-:-:S13]  /*25fc0*/  IMAD.MOV.U32 R9, RZ, RZ, R24 ;  /* 0x000000ffff097224 */ /* 0x000fda00078e0018 */
[----:B------:R0:W-:Y:S04]  /*25fd0*/  STL.64 [R1+0xfb0], R12 ;  /* 0x000fb00c01007387 */ /* 0x0001e80000100a00 */
[----:B------:R1:W-:Y:S04]  /*25fe0*/  STL.64 [R1+0xfb8], R14 ;  /* 0x000fb80e01007387 */ /* 0x0003e80000100a00 */
[----:B0-----:R-:W4:Y:S04]  /*25ff0*/  LDL.LU.64 R12, [R1+0xf90] ;  /* 0x000f9000010c7983 */ /* 0x001f280000300a00 */
[----:B-1----:R-:W4:Y:S04]  /*26000*/  LDL.LU.64 R14, [R1+0xf98] ;  /* 0x000f9800010e7983 */ /* 0x002f280000300a00 */
[----:B------:R-:W-:Y:S04]  /*26010*/  STL.64 [R1+0x3f40], R10 ;  /* 0x003f400a01007387 */ /* 0x000fe80000100a00 */
[----:B------:R2:W-:Y:S01]  /*26020*/  STL.64 [R1+0x3f38], R8 ;  /* 0x003f380801007387 */ /* 0x0005e20000100a00 */
[----:B------:R-:W-:-:S03]  /*26030*/  IMAD.MOV.U32 R0, RZ, RZ, R25 ;  /* 0x000000ffff007224 */ /* 0x000fc600078e0019 */
[----:B------:R-:W3:Y:S04]  /*26040*/  LDL.LU.64 R24, [R1+0xf80] ;  /* 0x000f800001187983 */ /* 0x000ee80000300a00 */
[----:B------:R-:W3:Y:S01]  /*26050*/  LDL.LU.64 R26, [R1+0xf88] ;  /* 0x000f8800011a7983 */ /* 0x000ee20000300a00 */
[----:B--2---:R-:W-:-:S15]  /*26060*/  HMMA.16816.F32 R8, R4, R16, R20 ;  /* 0x000000100408723c */ /* 0x004fde0000001814 */
[----:B------:R-:W-:-:S08]  /*26070*/  NOP ;  /* 0x0000000000007918 */ /* 0x000fd00000000000 */
[----:B------:R-:W-:Y:S04]  /*26080*/  STL.64 [R1+0xfa0], R8 ;  /* 0x000fa00801007387 */ /* 0x000fe80000100a00 */
[----:B------:R-:W-:Y:S04]  /*26090*/  STL.64 [R1+0xfa8], R10 ;  /* 0x000fa80a01007387 */ /* 0x000fe80000100a00 */
[----:B------:R-:W2:Y:S04]  /*260a0*/  LDL.LU.64 R20, [R1+0xf50] ;  /* 0x000f500001147983 */ /* 0x000ea80000300a00 */
[----:B------:R-:W3:Y:S01]  /*260b0*/  LDL.LU.64 R22, [R1+0xf58] ;  /* 0x000f580001167983 */ /* 0x000ee20000300a00 */
[C---:B----4-:R-:W-:Y:S03]  /*260c0*/  HMMA.16816.F32 R12, R4.reuse, R18, R12 ;  /* 0x00000012040c723c */ /* 0x050fe6000000180c */
[----:B---3--:R-:W-:Y:S04]  /*260d0*/  STL.64 [R1+0x3f70], R22 ;  /* 0x003f701601007387 */ /* 0x008fe80000100a00 */
[----:B--2---:R0:W-:Y:S04]  /*260e0*/  STL.64 [R1+0x3f68], R20 ;  /* 0x003f681401007387 */ /* 0x0041e80000100a00 */
[----:B0-----:R-:W2:Y:S04]  /*260f0*/  LDL.LU.64 R20, [R1+0xf60] ;  /* 0x000f600001147983 */ /* 0x001ea80000300a00 */
[----:B------:R-:W2:Y:S04]  /*26100*/  LDL.LU.64 R22, [R1+0xf68] ;  /* 0x000f680001167983 */ /* 0x000ea80000300a00 */
[----:B------:R-:W3:Y:S04]  /*26110*/  LDL.LU.64 R8, [R1+0xf30] ;  /* 0x000f300001087983 */ /* 0x000ee80000300a00 */
[----:B------:R-:W4:Y:S01]  /*26120*/  LDL.LU.64 R10, [R1+0xf38] ;  /* 0x000f3800010a7983 */ /* 0x000f220000300a00 */
[----:B------:R-:W-:Y:S03]  /*26130*/  HMMA.16816.F32 R24, R4, R28, R24 ;  /* 0x0000001c0418723c */ /* 0x000fe60000001818 */
[----:B----4-:R-:W-:Y:S04]  /*26140*/  STL.64 [R1+0x3f50], R10 ;  /* 0x003f500a01007387 */ /* 0x010fe80000100a00 */
[----:B---3--:R0:W-:Y:S04]  /*26150*/  STL.64 [R1+0x3f48], R8 ;  /* 0x003f480801007387 */ /* 0x0081e80000100a00 */
[----:B0-----:R-:W3:Y:S04]  /*26160*/  LDL.LU.64 R8, [R1+0xf40] ;  /* 0x000f400001087983 */ /* 0x001ee80000300a00 */
[----:B------:R-:W3:Y:S04]  /*26170*/  LDL.LU.64 R10, [R1+0xf48] ;  /* 0x000f4800010a7983 */ /* 0x000ee80000300a00 */
[----:B------:R-:W-:Y:S04]  /*26180*/  STL.64 [R1+0xf90], R12 ;  /* 0x000f900c01007387 */ /* 0x000fe80000100a00 */
[----:B------:R0:W-:Y:S04]  /*26190*/  STL.64 [R1+0xf98], R14 ;  /* 0x000f980e01007387 */ /* 0x0001e80000100a00 */
[----:B0-----:R-:W4:Y:S04]  /*261a0*/  LDL.LU.64 R14, [R1+0x3f90] ;  /* 0x003f9000010e7983 */ /* 0x001f280000300a00 */
[----:B------:R-:W-:Y:S04]  /*261b0*/  STL.64 [R1+0x3ed8], R18 ;  /* 0x003ed81201007387 */ /* 0x000fe80000100a00 */
[----:B------:R0:W-:Y:S01]  /*261c0*/  STL.64 [R1+0x3ed0], R16 ;  /* 0x003ed01001007387 */ /* 0x0001e20000100a00 */
[----:B------:R-:W-:-:S02]  /*261d0*/  IMAD.MOV.U32 R12, RZ, RZ, R28 ;  /* 0x000000ffff0c7224 */ /* 0x000fc400078e001c */
[----:B------:R-:W-:Y:S01]  /*261e0*/  IMAD.MOV.U32 R13, RZ, RZ, R29 ;  /* 0x000000ffff0d7224 */ /* 0x000fe200078e001d */
[----:B0-----:R-:W2:Y:S04]  /*261f0*/  LDL.LU.64 R16, [R1+0xf70] ;  /* 0x000f700001107983 */ /* 0x001ea80000300a00 */
[----:B------:R-:W2:Y:S04]  /*26200*/  LDL.LU.64 R18, [R1+0xf78] ;  /* 0x000f780001127983 */ /* 0x000ea80000300a00 */
[----:B------:R-:W-:Y:S04]  /*26210*/  STL.64 [R1+0xf80], R24 ;  /* 0x000f801801007387 */ /* 0x000fe80000100a00 */
[----:B------:R0:W-:Y:S04]  /*26220*/  STL.64 [R1+0xf88], R26 ;  /* 0x000f881a01007387 */ /* 0x0001e80000100a00 */
[----:B0-----:R-:W3:Y:S04]  /*26230*/  LDL.LU.64 R26, [R1+0x3f88] ;  /* 0x003f8800011a7983 */ /* 0x001ee80000300a00 */
[----:B------:R-:W4:Y:S04]  /*26240*/  LDL.LU.64 R24, [R1+0x3f80] ;  /* 0x003f800001187983 */ /* 0x000f280000300a00 */
[----:B------:R-:W2:Y:S02]  /*26250*/  LDL.LU.64 R28, [R1+0x3f78] ;  /* 0x003f7800011c7983 */ /* 0x000ea40000300a00 */
[C---:B--2---:R-:W-:Y:S06]  /*26260*/  HMMA.16816.F32 R16, R4.reuse, R28, R16 ;  /* 0x0000001c0410723c */ /* 0x044fec0000001810 */
[----:B---3--:R-:W-:-:S15]  /*26270*/  HMMA.16816.F32 R20, R4, R26, R20 ;  /* 0x0000001a0414723c */ /* 0x008fde0000001814 */
[----:B------:R-:W-:-:S02]  /*26280*/  NOP ;  /* 0x0000000000007918 */ /* 0x000fc40000000000 */
[----:B------:R0:W-:Y:S04]  /*26290*/  STL.64 [R1+0xf70], R16 ;  /* 0x000f701001007387 */ /* 0x0001e80000100a00 */
[----:B------:R1:W-:Y:S04]  /*262a0*/  STL.64 [R1+0xf78], R18 ;  /* 0x000f781201007387 */ /* 0x0003e80000100a00 */
[----:B0-----:R-:W2:Y:S04]  /*262b0*/  LDL.LU.64 R16, [R1+0xf20] ;  /* 0x000f200001107983 */ /* 0x001ea80000300a00 */
[----:B-1----:R-:W2:Y:S04]  /*262c0*/  LDL.LU.64 R18, [R1+0xf28] ;  /* 0x000f280001127983 */ /* 0x002ea80000300a00 */
        /* <DEDUP_REMOVED lines=8> */
[----:B0-----:R-:W3:Y:S04]  /*26350*/  LDL.LU.64 R22, [R1+0x3f60] ;  /* 0x003f600001167983 */ /* 0x001ee80000300a00 */
[----:B------:R-:W4:Y:S04]  /*26360*/  LDL.LU.64 R20, [R1+0x3f58] ;  /* 0x003f580001147983 */ /* 0x000f280000300a00 */
[----:B------:R-:W-:Y:S04]  /*26370*/  STL.64 [R1+0x3ea0], R26 ;  /* 0x003ea01a01007387 */ /* 0x000fe80000100a00 */
[----:B------:R0:W-:Y:S04]  /*26380*/  STL.64 [R1+0x3e98], R24 ;  /* 0x003e981801007387 */ /* 0x0001e80000100a00 */
[----:B0-----:R-:W2:Y:S04]  /*26390*/  LDL.LU R24, [R1+0x1128] ;  /* 0x0011280001187983 */ /* 0x001ea80000300800 */
[----:B------:R-:W2:Y:S01]  /*263a0*/  LDL.LU R25, [R1+0x1124] ;  /* 0x0011240001197983 */ /* 0x000ea20000300800 */
[----:B---3--:R-:W-:-:S15]  /*263b0*/  HMMA.16816.F32 R8, R4, R22, R8 ;  /* 0x000000160408723c */ /* 0x008fde0000001808 */
[----:B------:R-:W-:-:S08]  /*263c0*/  NOP ;  /* 0x0000000000007918 */ /* 0x000fd00000000000 */
        /* <DEDUP_REMOVED lines=11> */
[----:B------:R0:W-:Y:S01]  /*26480*/  STL.64 [R1+0x3ea8], R20 ;  /* 0x003ea81401007387 */ /* 0x0001e20000100a00 */
[----:B------:R-:W-:-:S02]  /*26490*/  IMAD.MOV.U32 R26, RZ, RZ, R12 ;  /* 0x000000ffff1a7224 */ /* 0x000fc400078e000c */
[----:B------:R-:W-:Y:S01]  /*264a0*/  IMAD.MOV.U32 R27, RZ, RZ, R13 ;  /* 0x000000ffff1b7224 */ /* 0x000fe200078e000d */
[----:B0-----:R-:W3:Y:S01]  /*264b0*/  LDL R20, [R1+0x28] ;  /* 0x0000280001147983 */ /* 0x001ee20000100800 */
[----:B--2---:R-:W-:Y:S01]  /*264c0*/  HMMA.16816.F32 R16, R4, R14, R16 ;  /* 0x0000000e0410723c */ /* 0x004fe20000001810 */
[----:B----4-:R-:W-:Y:S02]  /*264d0*/  IMAD.MOV.U32 R21, RZ, RZ, R8 ;  /* 0x000000ffff157224 */ /* 0x010fe400078e0008 */
[----:B------:R-:W2:Y:S04]  /*264e0*/  LDL.LU R8, [R1+0x3f34] ;  /* 0x003f340001087983 */ /* 0x000ea80000300800 */
[----:B------:R-:W4:Y:S04]  /*264f0*/  LDL.LU R12, [R1+0x3f30] ;  /* 0x003f3000010c7983 */ /* 0x000f280000300800 */
[----:B------:R-:W4:Y:S04]  /*26500*/  LDL.LU R13, [R1+0x3f2c] ;  /* 0x003f2c00010d7983 */ /* 0x000f280000300800 */
[----:B------:R-:W-:Y:S04]  /*26510*/  STL.64 [R1+0x3eb8], R26 ;  /* 0x003eb81a01007387 */ /* 0x000fe80000100a00 */
[----:B------:R0:W-:Y:S04]  /*26520*/  STL.64 [R1+0x3f08], R24 ;  /* 0x003f081801007387 */ /* 0x0001e80000100a00 */
[----:B0-----:R-:W2:Y:S04]  /*26530*/  LDL.LU.64 R24, [R1+0xef0] ;  /* 0x000ef00001187983 */ /* 0x001ea80000300a00 */
[----:B------:R-:W4:Y:S04]  /*26540*/  LDL.LU.64 R26, [R1+0xef8] ;  /* 0x000ef800011a7983 */ /* 0x000f280000300a00 */
[----:B------:R-:W-:Y:S04]  /*26550*/  STL.64 [R1+0xf20], R16 ;  /* 0x000f201001007387 */ /* 0x000fe80000100a00 */
[----:B------:R3:W-:Y:S02]  /*26560*/  STL.64 [R1+0xf28], R18 ;  /* 0x000f281201007387 */ /* 0x0007e40000100a00 */
[----:B---3--:R-:W-:-:S02]  /*26570*/  IMAD.MOV.U32 R18, RZ, RZ, R10 ;  /* 0x000000ffff127224 */ /* 0x008fc400078e000a */
[----:B------:R-:W-:Y:S01]  /*26580*/  IMAD.MOV.U32 R19, RZ, RZ, R11 ;  /* 0x000000ffff137224 */ /* 0x000fe200078e000b */
[----:B----4-:R-:W-:Y:S04]  /*26590*/  STL.64 [R1+0x3f18], R26 ;  /* 0x003f181a01007387 */ /* 0x010fe80000100a00 */
[----:B--2---:R0:W-:Y:S04]  /*265a0*/  STL.64 [R1+0x3f10], R24 ;  /* 0x003f101801007387 */ /* 0x0041e80000100a00 */
[----:B0-----:R-:W2:Y:S04]  /*265b0*/  LDL.LU.64 R24, [R1+0xf00] ;  /* 0x000f000001187983 */ /* 0x001ea80000300a00 */
[----:B------:R-:W2:Y:S04]  /*265c0*/  LDL.LU.64 R26, [R1+0xf08] ;  /* 0x000f0800011a7983 */ /* 0x000ea80000300a00 */
[----:B------:R-:W2:Y:S04]  /*265d0*/  LDL.LU R10, [R1+0x3f28] ;  /* 0x003f2800010a7983 */ /* 0x000ea80000300800 */
[----:B------:R-:W2:Y:S04]  /*265e0*/  LDL.LU R11, [R1+0x3f24] ;  /* 0x003f2400010b7983 */ /* 0x000ea80000300800 */
[----:B------:R-:W3:Y:S04]  /*265f0*/  LDL.LU R22, [R1+0x1130] ;  /* 0x0011300001167983 */ /* 0x000ee80000300800 */
[----:B------:R-:W3:Y:S04]  /*26600*/  LDL.LU R23, [R1+0x112c] ;  /* 0x00112c0001177983 */ /* 0x000ee80000300800 */
[----:B------:R0:W-:Y:S04]  /*26610*/  STL.64 [R1+0x3ef0], R18 ;  /* 0x003ef01201007387 */ /* 0x0001e80000100a00 */
[----:B------:R-:W4:Y:S04]  /*26620*/  LDL.LU.64 R16, [R1+0xf10] ;  /* 0x000f100001107983 */ /* 0x000f280000300a00 */
[----:B0-----:R-:W4:Y:S01]  /*26630*/  LDL.LU.64 R18, [R1+0xf18] ;  /* 0x000f180001127983 */ /* 0x001f220000300a00 */
[C---:B--2---:R-:W-:Y:S06]  /*26640*/  HMMA.16816.F32 R24, R4.reuse, R10, R24 ;  /* 0x0000000a0418723c */ /* 0x044fec0000001818 */
[----:B----4-:R-:W-:-:S15]  /*26650*/  HMMA.16816.F32 R16, R4, R12, R16 ;  /* 0x0000000c0410723c */ /* 0x010fde0000001810 */
[----:B------:R-:W-:-:S08]  /*26660*/  NOP ;  /* 0x0000000000007918 */ /* 0x000fd00000000000 */
[----:B------:R0:W-:Y:S04]  /*26670*/  STL.64 [R1+0xf10], R16 ;  /* 0x000f101001007387 */ /* 0x0001e80000100a00 */
[----:B------:R1:W-:Y:S01]  /*26680*/  STL.64 [R1+0xf18], R18 ;  /* 0x000f181201007387 */ /* 0x0003e20000100a00 */
[----:B0-----:R-:W-:-:S03]  /*26690*/  IMAD.MOV.U32 R16, RZ, RZ, R9 ;  /* 0x000000ffff107224 */ /* 0x001fc600078e0009 */
[----:B------:R-:W2:Y:S04]  /*266a0*/  LDL.LU R9, [R1+0x3f20] ;  /* 0x003f200001097983 */ /* 0x000ea80000300800 */
[----:B-1----:R-:W4:Y:S01]  /*266b0*/  LDL.LU R18, [R1+0x1134] ;  /* 0x0011340001127983 */ /* 0x002f220000300800 */
[----:B------:R-:W-:-:S03]  /*266c0*/  IMAD.MOV.U32 R17, RZ, RZ, R0 ;  /* 0x000000ffff117224 */ /* 0x000fc600078e0000 */
[----:B------:R-:W3:Y:S04]  /*266d0*/  LDL.LU R19, [R1+0x1140] ;  /* 0x0011400001137983 */ /* 0x000ee80000300800 */
[----:B------:R-:W3:Y:S04]  /*266e0*/  LDL.LU R0, [R1+0x113c] ;  /* 0x00113c0001007983 */ /* 0x000ee80000300800 */
[----:B------:R-:W-:Y:S04]  /*266f0*/  STL.64 [R1+0x3e90], R14 ;  /* 0x003e900e01007387 */ /* 0x000fe80000100a00 */
[----:B------:R0:W-:Y:S04]  /*26700*/  STL.64 [R1+0x3e88], R12 ;  /* 0x003e880c01007387 */ /* 0x0001e80000100a00 */
[----:B0-----:R-:W4:Y:S04]  /*26710*/  LDL.LU.64 R12, [R1+0x370] ;  /* 0x00037000010c7983 */ /* 0x001f280000300a00 */
[----:B------:R-:W4:Y:S04]  /*26720*/  LDL.LU.64 R14, [R1+0x378] ;  /* 0x00037800010e7983 */ /* 0x000f280000300a00 */
[----:B------:R-:W-:Y:S04]  /*26730*/  STL.64 [R1+0xf00], R24 ;  /* 0x000f001801007387 */ /* 0x000fe80000100a00 */
[----:B------:R0:W-:Y:S04]  /*26740*/  STL.64 [R1+0xf08], R26 ;  /* 0x000f081a01007387 */ /* 0x0001e80000100a00 */
[----:B0-----:R-:W2:Y:S04]  /*26750*/  LDL.LU.64 R26, [R1+0x3f18] ;  /* 0x003f1800011a7983 */ /* 0x001ea80000300a00 */
[----:B------:R-:W2:Y:S02]  /*26760*/  LDL.LU.64 R24, [R1+0x3f10] ;  /* 0x003f100001187983 */ /* 0x000ea40000300a00 */
[----:B--2---:R-:W-:-:S15]  /*26770*/  HMMA.16816.F32 R24, R4, R8, R24 ;  /* 0x000000080418723c */ /* 0x004fde0000001818 */
[----:B------:R-:W-:-:S08]  /*26780*/  NOP ;  /* 0x0000000000007918 */ /* 0x000fd00000000000 */
[----:B------:R0:W-:Y:S04]  /*26790*/  STL.64 [R1+0xef0], R24 ;  /* 0x000ef01801007387 */ /* 0x0001e80000100a00 */
[----:B------:R-:W-:Y:S04]  /*267a0*/  STL.64 [R1+0xef8], R26 ;  /* 0x000ef81a01007387 */ /* 0x000fe80000100a00 */
[----:B0-----:R-:W2:Y:S04]  /*267b0*/  LDL.LU.64 R24, [R1+0x3f08] ;  /* 0x003f080001187983 */ /* 0x001ea80000300a00 */
[----:B------:R-:W-:Y:S04]  /*267c0*/  STL.64 [R1+0x3e70], R10 ;  /* 0x003e700a01007387 */ /* 0x000fe80000100a00 */
[----:B------:R0:W-:Y:S04]  /*267d0*/  STL.64 [R1+0x3e68], R8 ;  /* 0x003e680801007387 */ /* 0x0001e80000100a00 */
[----:B0-----:R-:W3:Y:S04]  /*267e0*/  LDL.LU.64 R8, [R1+0xee0] ;  /* 0x000ee00001087983 */ /* 0x001ee80000300a00 */
[----:B------:R-:W3:Y:S02]  /*267f0*/  LDL.LU.64 R10, [R1+0xee8] ;  /* 0x000ee800010a7983 */ /* 0x000ee40000300a00 */
[----:B---3--:R-:W-:-:S15]  /*26800*/  HMMA.16816.F32 R8, R4, R2, R8 ;  /* 0x000000020408723c */ /* 0x008fde0000001808 */
[----:B------:R-:W-:-:S08]  /*26810*/  NOP ;  /* 0x0000000000007918 */ /* 0x000fd00000000000 */
[----:B------:R-:W-:Y:S04]  /*26820*/  STL.64 [R1+0xee0], R8 ;  /* 0x000ee00801007387 */ /* 0x000fe80000100a00 */
[----:B------:R4:W-:Y:S02]  /*26830*/  STL.64 [R1+0xee8], R10 ;  /* 0x000ee80a01007387 */ /* 0x0009e40000100a00 */
[----:B----4-:R-:W-:Y:S02]  /*26840*/  HMMA.16816.F32 R8, R4, R20, R12 ;  /* 0x000000140408723c */ /* 0x010fe4000000180c */
[----:B------:R-:W3:Y:S05]  /*26850*/  LDL.LU R7, [R1+0x1138] ;  /* 0x0011380001077983 */ /* 0x000eea0000300800 */
[----:B--2---:R-:W-:-:S15]  /*26860*/  IMAD R4, R25, 0x100, R24 ;  /* 0x0000010019047824 */ /* 0x004fde00078e0218 */
[----:B------:R-:W-:-:S01]  /*26870*/  NOP ;  /* 0x0000000000007918 */ /* 0x000fc20000000000 */
[----:B------:R-:W-:Y:S04]  /*26880*/  STL.64 [R1+0x370], R8 ;  /* 0x0003700801007387 */ /* 0x000fe80000100a00 */
[----:B------:R-:W-:Y:S04]  /*26890*/  STL.64 [R1+0x378], R10 ;  /* 0x0003780a01007387 */ /* 0x000fe80000100a00 */
[----:B------:R-:W2:Y:S04]  /*268a0*/  LDL.LU.64 R24, [R1+0xea0] ;  /* 0x000ea00001187983 */ /* 0x000ea80000300a00 */
[----:B------:R-:W4:Y:S04]  /*268b0*/  LDL.LU.64 R26, [R1+0xea8] ;  /* 0x000ea800011a7983 */ /* 0x000f280000300a00 */
[----:B----4-:R-:W-:Y:S04]  /*268c0*/  STL.64 [R1+0x3ec8], R26 ;  /* 0x003ec81a01007387 */ /* 0x010fe80000100a00 */
[----:B--2---:R0:W-:Y:S04]  /*268d0*/  STL.64 [R1+0x3ec0], R24 ;  /* 0x003ec01801007387 */ /* 0x0041e80000100a00 */
[----:B0-----:R-:W2:Y:S04]  /*268e0*/  LDL.LU.64 R24, [R1+0xeb0] ;  /* 0x000eb00001187983 */ /* 0x001ea80000300a00 */
[----:B------:R-:W4:Y:S04]  /*268f0*/  LDL.LU.64 R26, [R1+0xeb8] ;  /* 0x000eb800011a7983 */ /* 0x000f280000300a00 */
[----:B----4-:R-:W-:Y:S04]  /*26900*/  STL.64 [R1+0x3ee8], R26 ;  /* 0x003ee81a01007387 */ /* 0x010fe80000100a00 */
[----:B--2---:R0:W-:Y:S04]  /*26910*/  STL.64 [R1+0x3ee0], R24 ;  /* 0x003ee01801007387 */ /* 0x0041e80000100a00 */
[----:B0-----:R-:W2:Y:S04]  /*26920*/  LDL.LU.64 R24, [R1+0xec0] ;  /* 0x000ec00001187983 */ /* 0x001ea80000300a00 */
[----:B------:R-:W4:Y:S01]  /*26930*/  LDL.LU.64 R26, [R1+0xec8] ;  /* 0x000ec800011a7983 */ /* 0x000f220000300a00 */
[----:B---3--:R-:W-:-:S02]  /*26940*/  IMAD R6, R18, 0x100, R7 ;  /* 0x0000010012067824 */ /* 0x008fc400078e0207 */
[----:B------:R-:W-:Y:S02]  /*26950*/  IMAD R5, R23, 0x100, R22 ;  /* 0x0000010017057824 */ /* 0x000fe400078e0216 */
[----:B------:R-:W-:Y:S01]  /*26960*/  IMAD R7, R0, 0x100, R19 ;  /* 0x0000010000077824 */ /* 0x000fe200078e0213 */
[----:B------:R-:W-:Y:S01]  /*26970*/  F2FP.F16.E5M2.UNPACK_B R4, R4 ;  /* 0x00000004ff04723e */ /* 0x000fe200020004ff */
[----:B----4-:R-:W-:Y:S04]  /*26980*/  STL.64 [R1+0x3f00], R26 ;  /* 0x003f001a01007387 */ /* 0x010fe80000100a00 */
[----:B--2---:R0:W-:Y:S04]  /*26990*/  STL.64 [R1+0x3ef8], R24 ;  /* 0x003ef81801007387 */ /* 0x0041e80000100a00 */
[----:B0-----:R-:W2:Y:S04]  /*269a0*/  LDL.LU.64 R24, [R1+0xed0] ;  /* 0x000ed00001187983 */ /* 0x001ea80000300a00 */
[----:B------:R-:W2:Y:S01]  /*269b0*/  LDL.LU.64 R26, [R1+0xed8] ;  /* 0x000ed800011a7983 */ /* 0x000ea20000300a00 */
[----:B------:R-:W-:-:S02]  /*269c0*/  F2FP.F16.E5M2.UNPACK_B R5, R5 ;  /* 0x00000005ff05723e */ /* 0x000fc400020004ff */
[----:B------:R-:W-:Y:S02]  /*269d0*/  F2FP.F16.E5M2.UNPACK_B R6, R6 ;  /* 0x00000006ff06723e */ /* 0x000fe400020004ff */
[----:B------:R-:W-:Y:S01]  /*269e0*/  F2FP.F16.E5M2.UNPACK_B R7, R7 ;  /* 0x00000007ff07723e */ /* 0x000fe200020004ff */
[----:B------:R-:W3:Y:S04]  /*269f0*/  LDL.LU.64 R20, [R1+0xe90] ;  /* 0x000e900001147983 */ /* 0x000ee80000300a00 */
[----:B------:R-:W3:Y:S04]  /*26a00*/  LDL.LU.64 R22, [R1+0xe98] ;  /* 0x000e980001167983 */ /* 0x000ee80000300a00 */
[----:B------:R-:W4:Y:S04]  /*26a10*/  LDL.LU.64 R12, [R1+0xe70] ;  /* 0x000e7000010c7983 */ /* 0x000f280000300a00 */
[----:B------:R-:W4:Y:S04]  /*26a20*/  LDL.LU.64 R14, [R1+0xe78] ;  /* 0x000e7800010e7983 */ /* 0x000f280000300a00 */
[----:B------:R-:W4:Y:S04]  /*26a30*/  LDL.LU.64 R8, [R1+0xe60] ;  /* 0x000e600001087983 */ /* 0x000f280000300a00 */
[----:B------:R-:W4:Y:S01]  /*26a40*/  LDL.LU.64 R10, [R1+0xe68] ;  /* 0x000e6800010a7983 */ /* 0x000f220000300a00 */
[----:B--2---:R-:W-:Y:S03]  /*26a50*/  HMMA.16816.F32 R16, R4, R16, R24 ;  /* 0x000000100410723c */ /* 0x004fe60000001818 */
[----:B------:R-:W2:Y:S04]  /*26a60*/  LDL.LU.64 R26, [R1+0x3f00] ;  /* 0x003f0000011a7983 */ /* 0x000ea80000300a00 */
[----:B------:R-:W2:-:S15]  /*26a70*/  LDL.LU.64 R24, [R1+0x3ef8] ;  /* 0x003ef80001187983 */ /* 0x000e9e0000300a00 */
[----:B------:R-:W-:-:S01]  /*26a80*/  NOP ;  /* 0x0000000000007918 */ /* 0x000fc20000000000 */
[----:B------:R-:W-:Y:S04]  /*26a90*/  STL.64 [R1+0xed0], R16 ;  /* 0x000ed01001007387 */ /* 0x000fe80000100a00 */
[----:B------:R0:W-:Y:S04]  /*26aa0*/  STL.64 [R1+0xed8], R18 ;  /* 0x000ed81201007387 */ /* 0x0001e80000100a00 */
[----:B0-----:R-:W2:Y:S02]  /*26ab0*/  LDL.LU.64 R18, [R1+0x3ef0] ;  /* 0x003ef00001127983 */ /* 0x001ea40000300a00 */
[----:B--2---:R-:W-:Y:S02]  /*26ac0*/  HMMA.16816.F32 R16, R4, R18, R24 ;  /* 0x000000120410723c */ /* 0x004fe40000001818 */
[----:B------:R-:W2:Y:S04]  /*26ad0*/  LDL.LU.64 R26, [R1+0x3ee8] ;  /* 0x003ee800011a7983 */ /* 0x000ea80000300a00 */
[----:B------:R-:W2:-:S15]  /*26ae0*/  LDL.LU.64 R24, [R1+0x3ee0] ;  /* 0x003ee00001187983 */ /* 0x000e9e0000300a00 */
[----:B------:R-:W-:-:S02]  /*26af0*/  NOP ;  /* 0x0000000000007918 */ /* 0x000fc40000000000 */
        /* <DEDUP_REMOVED lines=26> */
[----:B------:R-:W2:Y:S01]  /*26ca0*/  LDL.LU.64 R24, [R1+0x3e98] ;  /* 0x003e980001187983 */ /* 0x000ea20000300a00 */
[----:B---3--:R-:W-:Y:S06]  /*26cb0*/  HMMA.16816.F32 R16, R4, R28, R16 ;  /* 0x0000001c0410723c */ /* 0x008fec0000001810 */
[----:B------:R-:W-:-:S15]  /*26cc0*/  STL.64 [R1+0x3de8], R28 ;  /* 0x003de81c01007387 */ /* 0x000fde0000100a00 */
[----:B------:R-:W-:-:S02]  /*26cd0*/  NOP ;  /* 0x0000000000007918 */ /* 0x000fc40000000000 */
[----:B------:R-:W-:Y:S04]  /*26ce0*/  STL.64 [R1+0xe80], R16 ;  /* 0x000e801001007387 */ /* 0x000fe80000100a00 */
[----:B------:R4:W-:Y:S02]  /*26cf0*/  STL.64 [R1+0xe88], R18 ;  /* 0x000e881201007387 */ /* 0x0009e40000100a00 */
[C---:B----4-:R-:W-:Y:S06]  /*26d00*/  HMMA.16816.F32 R16, R4.reuse, R26, R12 ;  /* 0x0000001a0410723c */ /* 0x050fec000000180c */
        /* <DEDUP_REMOVED lines=14> */
[----:B------:R-:W4:Y:S04]  /*26df0*/  LDL.LU R16, [R1+0x1150] ;  /* 0x0011500001107983 */ /* 0x000f280000300800 */
[----:B------:R-:W4:Y:S04]  /*26e00*/  LDL.LU R17, [R1+0x114c] ;  /* 0x00114c0001117983 */ /* 0x000f280000300800 */
[----:B------:R-:W3:Y:S04]  /*26e10*/  LDL.LU R18, [R1+0x115c] ;  /* 0x00115c0001127983 */ /* 0x000ee80000300800 */
[----:B------:R-:W3:Y:S01]  /*26e20*/  LDL.LU R19, [R1+0x1158] ;  /* 0x0011580001137983 */ /* 0x000ee20000300800 */
[C---:B--2---:R-:W-:Y:S03]  /*26e30*/  HMMA.16816.F32 R12, R4.reuse, R22, R12 ;  /* 0x00000016040c723c */ /* 0x044fe6000000180c */
[----:B---3--:R-:W-:Y:S04]  /*26e40*/  STL.64 [R1+0x3e40], R18 ;  /* 0x003e401201007387 */ /* 0x008fe80000100a00 */
[----:B----4-:R0:W-:Y:S04]  /*26e50*/  STL.64 [R1+0x3e38], R16 ;  /* 0x003e381001007387 */ /* 0x0101e80000100a00 */
[----:B0-----:R-:W2:Y:S04]  /*26e60*/  LDL.LU.64 R16, [R1+0xe40] ;  /* 0x000e400001107983 */ /* 0x001ea80000300a00 */
[----:B------:R-:W2:Y:S04]  /*26e70*/  LDL.LU.64 R18, [R1+0xe48] ;  /* 0x000e480001127983 */ /* 0x000ea80000300a00 */
[----:B------:R0:W-:Y:S04]  /*26e80*/  STL.64 [R1+0x3df8], R26 ;  /* 0x003df81a01007387 */ /* 0x0001e80000100a00 */
[----:B0-----:R-:W3:Y:S04]  /*26e90*/  LDL.LU R26, [R1+0x1144] ;  /* 0x00114400011a7983 */ /* 0x001ee80000300800 */
[----:B------:R0:W-:Y:S04]  /*26ea0*/  STL.64 [R1+0x3df0], R24 ;  /* 0x003df01801007387 */ /* 0x0001e80000100a00 */
[----:B0-----:R-:W3:Y:S04]  /*26eb0*/  LDL.LU R25, [R1+0x1148] ;  /* 0x0011480001197983 */ /* 0x001ee80000300800 */
[----:B------:R-:W-:Y:S04]  /*26ec0*/  STL.64 [R1+0xe50], R12 ;  /* 0x000e500c01007387 */ /* 0x000fe80000100a00 */
[----:B------:R0:W-:Y:S04]  /*26ed0*/  STL.64 [R1+0xe58], R14 ;  /* 0x000e580e01007387 */ /* 0x0001e80000100a00 */
[----:B0-----:R-:W4:Y:S04]  /*26ee0*/  LDL.LU.64 R14, [R1+0x3e90] ;  /* 0x003e9000010e7983 */ /* 0x001f280000300a00 */
[----:B------:R-:W3:Y:S01]  /*26ef0*/  LDL.LU.64 R12, [R1+0x3e88] ;  /* 0x003e8800010c7983 */ /* 0x000ee20000300a00 */
[----:B--2---:R-:W-:-:S15]  /*26f00*/  HMMA.16816.F32 R16, R4, R20, R16 ;  /* 0x000000140410723c */ /* 0x004fde0000001810 */
[----:B------:R-:W-:-:S08]  /*26f10*/  NOP ;  /* 0x0000000000007918 */ /* 0x000fd00000000000 */
[----:B------:R0:W-:Y:S04]  /*26f20*/  STL.64 [R1+0xe40], R16 ;  /* 0x000e401001007387 */ /* 0x0001e80000100a00 */
[----:B------:R1:W-:Y:S04]  /*26f30*/  STL.64 [R1+0xe48], R18 ;  /* 0x000e481201007387 */ /* 0x0003e80000100a00 */
[----:B0-----:R-:W2:Y:S04]  /*26f40*/  LDL.LU.64 R16, [R1+0xdf0] ;  /* 0x000df00001107983 */ /* 0x001ea80000300a00 */
[----:B-1----:R-:W3:Y:S01]  /*26f50*/  LDL.LU.64 R18, [R1+0xdf8] ;  /* 0x000df80001127983 */ /* 0x002ee20000300a00 */
[C---:B----4-:R-:W-:Y:S03]  /*26f60*/  HMMA.16816.F32 R8, R4.reuse, R14, R8 ;  /* 0x0000000e0408723c */ /* 0x050fe60000001808 */
[----:B---3--:R-:W-:Y:S04]  /*26f70*/  STL.64 [R1+0x3e50], R18 ;  /* 0x003e501201007387 */ /* 0x008fe80000100a00 */
[----:B--2---:R0:W-:Y:S04]  /*26f80*/  STL.64 [R1+0x3e48], R16 ;  /* 0x003e481001007387 */ /* 0x0041e80000100a00 */
[----:B0-----:R-:W2:Y:S04]  /*26f90*/  LDL.LU.64 R16, [R1+0xe00] ;  /* 0x000e000001107983 */ /* 0x001ea80000300a00 */
[----:B------:R-:W3:Y:S04]  /*26fa0*/  LDL.LU.64 R18, [R1+0xe08] ;  /* 0x000e080001127983 */ /* 0x000ee80000300a00 */
[----:B---3--:R-:W-:Y:S04]  /*26fb0*/  STL.64 [R1+0x3e60], R18 ;  /* 0x003e601201007387 */ /* 0x008fe80000100a00 */
[----:B--2---:R0:W-:Y:S04]  /*26fc0*/  STL.64 [R1+0x3e58], R16 ;  /* 0x003e581001007387 */ /* 0x0041e80000100a00 */
[----:B0-----:R-:W2:Y:S04]  /*26fd0*/  LDL.LU.64 R16, [R1+0xe10] ;  /* 0x000e100001107983 */ /* 0x001ea80000300a00 */
[----:B------:R-:W2:Y:S04]  /*26fe0*/  LDL.LU.64 R18, [R1+0xe18] ;  /* 0x000e180001127983 */ /* 0x000ea80000300a00 */
[----:B------:R0:W-:Y:S04]  /*26ff0*/  STL.64 [R1+0x3e08], R22 ;  /* 0x003e081601007387 */ /* 0x0001e80000100a00 */
[----:B0-----:R-:W3:Y:S04]  /*27000*/  LDL.64 R22, [R1+0x28] ;  /* 0x0000280001167983 */ /* 0x001ee80000100a00 */
[----:B------:R-:W-:Y:S04]  /*27010*/  STL.64 [R1+0x3e00], R20 ;  /* 0x003e001401007387 */ /* 0x000fe80000100a00 */
        /* <DEDUP_REMOVED lines=10> */
[----:B------:R-:W3:Y:S04]  /*270c0*/  LDL.LU R27, [R1+0x1164] ;  /* 0x00116400011b7983 */ /* 0x000ee80000300800 */
[----:B------:R-:W3:Y:S04]  /*270d0*/  LDL.LU R0, [R1+0x1160] ;  /* 0x0011600001007983 */ /* 0x000ee80000300800 */
[----:B------:R-:W-:Y:S04]  /*270e0*/  STL.64 [R1+0x3dd0], R14 ;  /* 0x003dd00e01007387 */ /* 0x000fe80000100a00 */
[----:B------:R0:W-:Y:S04]  /*270f0*/  STL.64 [R1+0x3dc8], R12 ;  /* 0x003dc80c01007387 */ /* 0x0001e80000100a00 */
[----:B0-----:R-:W3:Y:S04]  /*27100*/  LDL.LU.64 R12, [R1+0x360] ;  /* 0x00036000010c7983 */ /* 0x001ee80000300a00 */
[----:B------:R-:W3:Y:S01]  /*27110*/  LDL.LU.64 R14, [R1+0x368] ;  /* 0x00036800010e7983 */ /* 0x000ee20000300a00 */
[----:B--2---:R-:W-:-:S15]  /*27120*/  HMMA.16816.F32 R16, R4, R10, R16 ;  /* 0x0000000a0410723c */ /* 0x004fde0000001810 */
        /* <DEDUP_REMOVED lines=10> */
[----:B------:R-:W2:Y:S04]  /*271d0*/  LDL.LU.64 R16, [R1+0x3e48] ;  /* 0x003e480001107983 */ /* 0x000ea80000300a00 */
[----:B------:R-:W4:Y:S04]  /*271e0*/  LDL.64 R28, [R1] ;  /* 0x00000000011c7983 */ /* 0x000f280000100a00 */
[----:B------:R-:W-:Y:S04]  /*271f0*/  STL [R1+0x3db4], R8 ;  /* 0x003db40801007387 */ /* 0x000fe80000100800 */
[----:B------:R-:W-:Y:S01]  /*27200*/  STL [R1+0x3db0], R9 ;  /* 0x003db00901007387 */ /* 0x000fe20000100800 */
[C---:B--2---:R-:W-:Y:S06]  /*27210*/  HMMA.16816.F32 R16, R4.reuse, R2, R16 ;  /* 0x000000020410723c */ /* 0x044fec0000001810 */
[----:B---3--:R-:W-:-:S15]  /*27220*/  HMMA.16816.F32 R4, R4, R22, R12 ;  /* 0x000000160404723c */ /* 0x008fde000000180c */
[----:B------:R-:W-:-:S02]  /*27230*/  NOP ;  /* 0x0000000000007918 */ /* 0x000fc40000000000 */
[----:B------:R-:W-:Y:S04]  /*27240*/  STL.64 [R1+0xdf0], R16 ;  /* 0x000df01001007387 */ /* 0x000fe80000100a00 */
[----:B------:R0:W-:Y:S04]  /*27250*/  STL.64 [R1+0xdf8], R18 ;  /* 0x000df81201007387 */ /* 0x0001e80000100a00 */
[----:B0-----:R-:W2:Y:S04]  /*27260*/  LDL.LU.64 R18, [R1+0x3e40] ;  /* 0x003e400001127983 */ /* 0x001ea80000300a00 */
[----:B------:R-:W3:Y:S04]  /*27270*/  LDL.LU.64 R16, [R1+0x3e38] ;  /* 0x003e380001107983 */ /* 0x000ee80000300a00 */
[----:B------:R0:W-:Y:S04]  /*27280*/  STL [R1+0x3dac], R2 ;  /* 0x003dac0201007387 */ /* 0x0001e80000100800 */
[----:B------:R1:W-:Y:S04]  /*27290*/  STL [R1+0x3da8], R3 ;  /* 0x003da80301007387 */ /* 0x0003e80000100800 */
[----:B0-----:R-:W4:Y:S04]  /*272a0*/  LDL R2, [R1+0x20] ;  /* 0x0000200001027983 */ /* 0x001f280000100800 */
[----:B-1----:R-:W4:Y:S04]  /*272b0*/  LDL R3, [R1+0x24] ;  /* 0x0000240001037983 */ /* 0x002f280000100800 */
[----:B------:R-:W-:Y:S04]  /*272c0*/  STL.64 [R1+0x360], R4 ;  /* 0x0003600401007387 */ /* 0x000fe80000100a00 */
[----:B------:R-:W-:Y:S04]  /*272d0*/  STL.64 [R1+0x368], R6 ;  /* 0x0003680601007387 */ /* 0x000fe80000100a00 */
[----:B------:R0:W-:Y:S04]  /*272e0*/  STL.64 [R1+0x3dc0], R10 ;  /* 0x003dc00a01007387 */ /* 0x0001e80000100a00 */
[----:B0-----:R-:W4:Y:S01]  /*272f0*/  LDL.64 R10, [R1+0x18] ;  /* 0x00001800010a7983 */ /* 0x001f220000100a00 */
[----:B------:R-:W-:-:S02]  /*27300*/  IMAD.MOV.U32 R8, RZ, RZ, R22 ;  /* 0x000000ffff087224 */ /* 0x000fc400078e0016 */
[----:B------:R-:W-:-:S05]  /*27310*/  IMAD.MOV.U32 R9, RZ, RZ, R23 ;  /* 0x000000ffff097224 */ /* 0x000fca00078e0017 */
[----:B------:R0:W-:Y:S01]  /*27320*/  STL.64 [R1+0x3db8], R8 ;  /* 0x003db80801007387 */ /* 0x0001e20000100a00 */
[----:B--2---:R-:W-:Y:S02]  /*27330*/  IMAD R6, R19, 0x100, R18 ;  /* 0x0000010013067824 */ /* 0x004fe400078e0212 */
[----:B---3--:R-:W-:Y:S01]  /*27340*/  IMAD R5, R17, 0x100, R16 ;  /* 0x0000010011057824 */ /* 0x008fe200078e0210 */
[----:B----4-:R1:W-:Y:S04]  /*27350*/  STL.64 [R1+0x3e30], R10 ;  /* 0x003e300a01007387 */ /* 0x0103e80000100a00 */
[----:B0-----:R-:W2:Y:S04]  /*27360*/  LDL.LU.64 R8, [R1+0xde0] ;  /* 0x000de00001087983 */ /* 0x001ea80000300a00 */
[----:B-1----:R-:W2:Y:S04]  /*27370*/  LDL.LU.64 R10, [R1+0xde8] ;  /* 0x000de800010a7983 */ /* 0x002ea80000300a00 */
[----:B------:R-:W3:Y:S04]  /*27380*/  LDL.LU.64 R16, [R1+0xdd0] ;  /* 0x000dd00001107983 */ /* 0x000ee80000300a00 */
[----:B------:R-:W3:Y:S04]  /*27390*/  LDL.LU.64 R18, [R1+0xdd8] ;  /* 0x000dd80001127983 */ /* 0x000ee80000300a00 */
[----:B------:R-:W4:Y:S04]  /*273a0*/  LDL.LU.64 R20, [R1+0xdb0] ;  /* 0x000db00001147983 */ /* 0x000f280000300a00 */
[----:B------:R-:W3:Y:S01]  /*273b0*/  LDL.LU.64 R22, [R1+0xdb8] ;  /* 0x000db80001167983 */ /* 0x000ee20000300a00 */
[----:B------:R-:W-:-:S02]  /*273c0*/  IMAD R4, R26, 0x100, R25 ;  /* 0x000001001a047824 */ /* 0x000fc400078e0219 */
[----:B------:R-:W-:Y:S01]  /*273d0*/  IMAD R7, R0, 0x100, R27 ;  /* 0x0000010000077824 */ /* 0x000fe200078e021b */
[----:B------:R-:W-:Y:S02]  /*273e0*/  F2FP.F16.E5M2.UNPACK_B R5, R5 ;  /* 0x00000005ff05723e */ /* 0x000fe400020004ff */
[----:B------:R-:W-:Y:S02]  /*273f0*/  F2FP.F16.E5M2.UNPACK_B R6, R6 ;  /* 0x00000006ff06723e */ /* 0x000fe400020004ff */
[----:B------:R-:W-:Y:S02]  /*27400*/  F2FP.F16.E5M2.UNPACK_B R4, R4 ;  /* 0x00000004ff04723e */ /* 0x000fe400020004ff */
[----:B------:R-:W-:-:S07]  /*27410*/  F2FP.F16.E5M2.UNPACK_B R7, R7 ;  /* 0x00000007ff07723e */ /* 0x000fce00020004ff */
[C---:B--2---:R-:W-:Y:S01]  /*27420*/  HMMA.16816.F32 R8, R4.reuse, R2, R8 ;  /* 0x000000020408723c */ /* 0x044fe20000001808 */
[----:B---3--:R-:W-:Y:S04]  /*27430*/  STL.64 [R1+0x3e18], R22 ;  /* 0x003e181601007387 */ /* 0x008fe80000100a00 */
[----:B----4-:R0:W-:Y:S04]  /*27440*/  STL.64 [R1+0x3e10], R20 ;  /* 0x003e101401007387 */ /* 0x0101e80000100a00 */
[----:B0-----:R-:W2:Y:S04]  /*27450*/  LDL.LU.64 R20, [R1+0xdc0] ;  /* 0x000dc00001147983 */ /* 0x001ea80000300a00 */
[----:B------:R-:W2:Y:S04]  /*27460*/  LDL.LU.64 R22, [R1+0xdc8] ;  /* 0x000dc80001167983 */ /* 0x000ea80000300a00 */
[----:B------:R-:W3:Y:S04]  /*27470*/  LDL.LU.64 R24, [R1+0xda0] ;  /* 0x000da00001187983 */ /* 0x000ee80000300a00 */
[----:B------:R-:W3:Y:S04]  /*27480*/  LDL.LU.64 R26, [R1+0xda8] ;  /* 0x000da800011a7983 */ /* 0x000ee80000300a00 */
[----:B------:R-:W4:Y:S04]  /*27490*/  LDL.LU.64 R12, [R1+0xd80] ;  /* 0x000d8000010c7983 */ /* 0x000f280000300a00 */
[----:B------:R-:W4:Y:S04]  /*274a0*/  LDL.LU.64 R14, [R1+0xd88] ;  /* 0x000d8800010e7983 */ /* 0x000f280000300a00 */
[----:B------:R-:W-:Y:S04]  /*274b0*/  STL.64 [R1+0xde0], R8 ;  /* 0x000de00801007387 */ /* 0x000fe80000100a00 */
[----:B------:R0:W-:Y:S04]  /*274c0*/  STL.64 [R1+0xde8], R10 ;  /* 0x000de80a01007387 */ /* 0x0001e80000100a00 */
[----:B0-----:R-:W2:Y:S02]  /*274d0*/  LDL.LU.64 R10, [R1+0x3e30] ;  /* 0x003e3000010a7983 */ /* 0x001ea40000300a00 */
[----:B--2---:R-:W-:-:S15]  /*274e0*/  HMMA.16816.F32 R16, R4, R10, R16 ;  /* 0x0000000a0410723c */ /* 0x004fde0000001810 */
[----:B------:R-:W-:-:S08]  /*274f0*/  NOP ;  /* 0x0000000000007918 */ /* 0x000fd00000000000 */
[----:B------:R-:W-:Y:S04]  /*27500*/  STL.64 [R1+0xdd0], R16 ;  /* 0x000dd01001007387 */ /* 0x000fe80000100a00 */
[----:B------:R0:W-:Y:S04]  /*27510*/  STL.64 [R1+0xdd8], R18 ;  /* 0x000dd81201007387 */ /* 0x0001e80000100a00 */
[----:B0-----:R-:W2:Y:S04]  /*27520*/  LDL.LU.64 R18, [R1+0x3e28] ;  /* 0x003e280001127983 */ /* 0x001ea80000300a00 */
[----:B------:R-:W3:Y:S01]  /*27530*/  LDL.LU.64 R16, [R1+0x3e20] ;  /* 0x003e200001107983 */ /* 0x000ee20000300a00 */
[----:B------:R-:W-:-:S02]  /*27540*/  IMAD.MOV.U32 R2, RZ, RZ, R10 ;  /* 0x000000ffff027224 */ /* 0x000fc400078e000a */
[----:B------:R-:W-:Y:S01]  /*27550*/  IMAD.MOV.U32 R3, RZ, RZ, R11 ;  /* 0x000000ffff037224 */ /* 0x000fe200078e000b */
[----:B------:R-:W4:Y:S04]  /*27560*/  LDL.LU.64 R8, [R1+0xd70] ;  /* 0x000d700001087983 */ /* 0x000f280000300a00 */
[----:B------:R-:W4:Y:S01]  /*27570*/  LDL.LU.64 R10, [R1+0xd78] ;  /* 0x000d7800010a7983 */ /* 0x000f220000300a00 */
[----:B---3--:R-:W-:-:S15]  /*27580*/  HMMA.16816.F32 R20, R4, R16, R20 ;  /* 0x000000100414723c */ /* 0x008fde0000001814 */
[----:B------:R-:W-:-:S08]  /*27590*/  NOP ;  /* 0x0000000000007918 */ /* 0x000fd00000000000 */
[----:B------:R-:W-:Y:S04]  /*275a0*/  STL.64 [R1+0xdc0], R20 ;  /* 0x000dc01401007387 */ /* 0x000fe80000100a00 */
[----:B------:R0:W-:Y:S04]  /*275b0*/  STL.64 [R1+0xdc8], R22 ;  /* 0x000dc81601007387 */ /* 0x0001e80000100a00 */
[----:B0-----:R-:W2:Y:S04]  /*275c0*/  LDL.LU.64 R22, [R1+0x3e18] ;  /* 0x003e180001167983 */ /* 0x001ea80000300a00 */
[----:B------:R-:W2:Y:S01]  /*275d0*/  LDL.LU.64 R20, [R1+0x3e10] ;  /* 0x003e100001147983 */ /* 0x000ea20000300a00 */
[C---:B------:R-:W-:Y:S06]  /*275e0*/  HMMA.16816.F32 R24, R4.reuse, R28, R24 ;  /* 0x0000001c0418723c */ /* 0x040fec0000001818 */
[----:B------:R-:W-:Y:S01]  /*275f0*/  IMAD.MOV.U32 R0, RZ, RZ, R29 ;  /* 0x000000ffff007224 */ /* 0x000fe200078e001d */
[----:B--2---:R-:W-:-:S15]  /*27600*/  HMMA.16816.F32 R20, R4, R18, R20 ;  /* 0x000000120414723c */ /* 0x004fde0000001814 */
[----:B------:R-:W-:-:S08]  /*27610*/  NOP ;  /* 0x0000000000007918 */ /* 0x000fd00000000000 */
[----:B------:R-:W-:Y:S04]  /*27620*/  STL.64 [R1+0xdb0], R20 ;  /* 0x000db01401007387 */ /* 0x000fe80000100a00 */
[----:B------:R0:W-:Y:S04]  /*27630*/  STL.64 [R1+0xdb8], R22 ;  /* 0x000db81601007387 */ /* 0x0001e80000100a00 */
[----:B0-----:R-:W2:Y:S04]  /*27640*/  LDL.LU.64 R22, [R1+0x3e08] ;  /* 0x003e080001167983 */ /* 0x001ea80000300a00 */
[----:B------:R-:W3:Y:S04]  /*27650*/  LDL.LU.64 R20, [R1+0x3e00] ;  /* 0x003e000001147983 */ /* 0x000ee80000300a00 */
[----:B------:R-:W-:Y:S04]  /*27660*/  STL.64 [R1+0x3d68], R18 ;  /* 0x003d681201007387 */ /* 0x000fe80000100a00 */
[----:B------:R0:W-:Y:S04]  /*27670*/  STL.64 [R1+0x3d60], R16 ;  /* 0x003d601001007387 */ /* 0x0001e80000100a00 */
[----:B0-----:R-:W4:Y:S04]  /*27680*/  LDL.LU.64 R16, [R1+0xd90] ;  /* 0x000d900001107983 */ /* 0x001f280000300a00 */
[----:B------:R-:W4:Y:S04]  /*27690*/  LDL.LU.64 R18, [R1+0xd98] ;  /* 0x000d980001127983 */ /* 0x000f280000300a00 */
[----:B------:R-:W-:Y:S04]  /*276a0*/  STL.64 [R1+0xda0], R24 ;  /* 0x000da01801007387 */ /* 0x000fe80000100a00 */
[----:B------:R0:W-:Y:S04]  /*276b0*/  STL.64 [R1+0xda8], R26 ;  /* 0x000da81a01007387 */ /* 0x0001e80000100a00 */
[----:B0-----:R-:W2:Y:S04]  /*276c0*/  LDL.LU.64 R26, [R1+0x3df8] ;  /* 0x003df800011a7983 */ /* 0x001ea80000300a00 */
[----:B------:R-:W3:Y:S04]  /*276d0*/  LDL.LU.64 R24, [R1+0x3df0] ;  /* 0x003df00001187983 */ /* 0x000ee80000300a00 */
[----:B------:R-:W4:Y:S02]  /*276e0*/  LDL.LU.64 R28, [R1+0x3de8] ;  /* 0x003de800011c7983 */ /* 0x000f240000300a00 */
[----:B----4-:R-:W-:-:S15]  /*276f0*/  HMMA.16816.F32 R16, R4, R28, R16 ;  /* 0x0000001c0410723c */ /* 0x010fde0000001810 */
[----:B------:R-:W-:-:S08]  /*27700*/  NOP ;  /* 0x0000000000007918 */ /* 0x000fd00000000000 */
[----:B------:R-:W-:Y:S04]  /*27710*/  STL.64 [R1+0xd90], R16 ;  /* 0x000d901001007387 */ /* 0x000fe80000100a00 */
[----:B------:R2:W-:Y:S02]  /*27720*/  STL.64 [R1+0xd98], R18 ;  /* 0x000d981201007387 */ /* 0x0005e40000100a00 */
[----:B--2---:R-:W-:Y:S02]  /*27730*/  HMMA.16816.F32 R16, R4, R26, R12 ;  /* 0x0000001a0410723c */ /* 0x004fe4000000180c */
[----:B------:R-:W2:Y:S04]  /*27740*/  LDL.LU.64 R12, [R1+0xd50] ;  /* 0x000d5000010c7983 */ /* 0x000ea80000300a00 */
[----:B------:R-:W4:-:S15]  /*27750*/  LDL.LU.64 R14, [R1+0xd58] ;  /* 0x000d5800010e7983 */ /* 0x000f1e0000300a00 */
[----:B------:R-:W-:-:S02]  /*27760*/  NOP ;  /* 0x0000000000007918 */ /* 0x000fc40000000000 */
[----:B------:R-:W-:Y:S04]  /*27770*/  STL.64 [R1+0xd80], R16 ;  /* 0x000d801001007387 */ /* 0x000fe80000100a00 */
[----:B------:R3:W-:Y:S02]  /*27780*/  STL.64 [R1+0xd88], R18 ;  /* 0x000d881201007387 */ /* 0x0007e40000100a00 */
[C---:B---3--:R-:W-:Y:S02]  /*27790*/  HMMA.16816.F32 R16, R4.reuse, R24, R8 ;  /* 0x000000180410723c */ /* 0x048fe40000001808 */
[----:B----4-:R-:W-:Y:S04]  /*277a0*/  STL.64 [R1+0x3de0], R14 ;  /* 0x003de00e01007387 */ /* 0x010fe80000100a00 */
[----:B--2---:R0:W-:Y:S04]  /*277b0*/  STL.64 [R1+0x3dd8], R12 ;  /* 0x003dd80c01007387 */ /* 0x0041e80000100a00 */
        /* <DEDUP_REMOVED lines=8> */
[----:B------:R0:W-:Y:S04]  /*27840*/  STL.64 [R1+0x3d28], R26 ;  /* 0x003d281a01007387 */ /* 0x0001e80000100a00 */
[----:B0-----:R-:W3:Y:S04]  /*27850*/  LDL.LU R26, [R1+0x1184] ;  /* 0x00118400011a7983 */ /* 0x001ee80000300800 */
[----:B------:R-:W3:Y:S04]  /*27860*/  LDL.LU R27, [R1+0x1180] ;  /* 0x00118000011b7983 */ /* 0x000ee80000300800 */
[----:B------:R0:W-:Y:S04]  /*27870*/  STL.64 [R1+0x3d20], R24 ;  /* 0x003d201801007387 */ /* 0x0001e80000100a00 */
[----:B0-----:R-:W4:Y:S04]  /*27880*/  LDL.LU R24, [R1+0x117c] ;  /* 0x00117c0001187983 */ /* 0x001f280000300800 */
[----:B------:R-:W4:Y:S01]  /*27890*/  LDL.LU R25, [R1+0x1178] ;  /* 0x0011780001197983 */ /* 0x000f220000300800 */
[C---:B--2---:R-:W-:Y:S03]  /*278a0*/  HMMA.16816.F32 R12, R4.reuse, R22, R12 ;  /* 0x00000016040c723c */ /* 0x044fe6000000180c */
[----:B---3--:R-:W-:Y:S04]  /*278b0*/  STL.64 [R1+0x3da0], R26 ;  /* 0x003da01a01007387 */ /* 0x008fe80000100a00 */
[----:B----4-:R0:W-:Y:S04]  /*278c0*/  STL.64 [R1+0x3d98], R24 ;  /* 0x003d981801007387 */ /* 0x0101e80000100a00 */
[----:B0-----:R-:W2:Y:S04]  /*278d0*/  LDL.LU.64 R24, [R1+0xd40] ;  /* 0x000d400001187983 */ /* 0x001ea80000300a00 */
[----:B------:R-:W2:Y:S08]  /*278e0*/  LDL.LU.64 R26, [R1+0xd48] ;  /* 0x000d4800011a7983 */ /* 0x000eb00000300a00 */
        /* <DEDUP_REMOVED lines=9> */
[----:B------:R-:W3:Y:S04]  /*27980*/  LDL.LU.64 R12, [R1+0x3dc8] ;  /* 0x003dc800010c7983 */ /* 0x000ee80000300a00 */
[----:B------:R0:W-:Y:S04]  /*27990*/  STL.64 [R1+0x3d38], R22 ;  /* 0x003d381601007387 */ /* 0x0001e80000100a00 */
[----:B0-----:R-:W4:Y:S04]  /*279a0*/  LDL.LU R22, [R1+0x1174] ;  /* 0x0011740001167983 */ /* 0x001f280000300800 */
[----:B------:R-:W4:Y:S04]  /*279b0*/  LDL.LU R23, [R1+0x1170] ;  /* 0x0011700001177983 */ /* 0x000f280000300800 */
[----:B------:R0:W-:Y:S04]  /*279c0*/  STL.64 [R1+0x3d30], R20 ;  /* 0x003d301401007387 */ /* 0x0001e80000100a00 */
[----:B0-----:R-:W4:Y:S04]  /*279d0*/  LDL.LU R20, [R1+0x116c] ;  /* 0x00116c0001147983 */ /* 0x001f280000300800 */
[----:B------:R-:W4:Y:S01]  /*279e0*/  LDL.LU R21, [R1+0x1168] ;  /* 0x0011680001157983 */ /* 0x000f220000300800 */
        /* <DEDUP_REMOVED lines=9> */
[----:B0-----:R-:W3:Y:S04]  /*27a80*/  LDL.LU.64 R10, [R1+0x3dc0] ;  /* 0x003dc000010a7983 */ /* 0x001ee80000300a00 */
[----:B------:R-:W4:Y:S04]  /*27a90*/  LDL.LU.64 R8, [R1+0x3db8] ;  /* 0x003db80001087983 */ /* 0x000f280000300a00 */
[----:B------:R4:W-:Y:S01]  /*27aa0*/  STL.64 [R1+0x3d18], R14 ;  /* 0x003d180e01007387 */ /* 0x0009e20000100a00 */
[----:B---3--:R-:W-:Y:S01]  /*27ab0*/  HMMA.16816.F32 R16, R4, R10, R16 ;  /* 0x0000000a0410723c */ /* 0x008fe20000001810 */
[----:B----4-:R-:W-:-:S02]  /*27ac0*/  IMAD.MOV.U32 R14, RZ, RZ, R8 ;  /* 0x000000ffff0e7224 */ /* 0x010fc400078e0008 */
[----:B------:R-:W-:Y:S01]  /*27ad0*/  IMAD.MOV.U32 R15, RZ, RZ, R9 ;  /* 0x000000ffff0f7224 */ /* 0x000fe200078e0009 */
[----:B------:R-:W3:Y:S04]  /*27ae0*/  LDL.LU R8, [R1+0x3db4] ;  /* 0x003db40001087983 */ /* 0x000ee80000300800 */
[----:B------:R-:W3:Y:S04]  /*27af0*/  LDL.LU R9, [R1+0x3db0] ;  /* 0x003db00001097983 */ /* 0x000ee80000300800 */
[----:B------:R-:W-:Y:S11]  /*27b00*/  STL.64 [R1+0x3d10], R12 ;  /* 0x003d100c01007387 */ /* 0x000ff60000100a00 */
[----:B------:R-:W-:Y:S04]  /*27b10*/  STL.64 [R1+0xd20], R16 ;  /* 0x000d201001007387 */ /* 0x000fe80000100a00 */
[----:B------:R0:W-:Y:S02]  /*27b20*/  STL.64 [R1+0xd28], R18 ;  /* 0x000d281201007387 */ /* 0x0001e40000100a00 */
[----:B0-----:R-:W-:-:S02]  /*27b30*/  IMAD.MOV.U32 R18, RZ, RZ, R2 ;  /* 0x000000ffff127224 */ /* 0x001fc400078e0002 */
[----:B------:R-:W-:Y:S01]  /*27b40*/  IMAD.MOV.U32 R19, RZ, RZ, R3 ;  /* 0x000000ffff137224 */ /* 0x000fe200078e0003 */
[----:B------:R-:W2:Y:S04]  /*27b50*/  LDL.LU R2, [R1+0x3dac] ;  /* 0x003dac0001027983 */ /* 0x000ea80000300800 */
[----:B------:R-:W2:Y:S04]  /*27b60*/  LDL.LU R3, [R1+0x3da8] ;  /* 0x003da80001037983 */ /* 0x000ea80000300800 */
[----:B------:R0:W-:Y:S04]  /*27b70*/  STL.64 [R1+0x3d80], R18 ;  /* 0x003d801201007387 */ /* 0x0001e80000100a00 */
[----:B------:R-:W3:Y:S04]  /*27b80*/  LDL.LU.64 R16, [R1+0xd10] ;  /* 0x000d100001107983 */ /* 0x000ee80000300a00 */
[----:B0-----:R-:W3:Y:S02]  /*27b90*/  LDL.LU.64 R18, [R1+0xd18] ;  /* 0x000d180001127983 */ /* 0x001ee40000300a00 */
[----:B---3--:R-:W-:-:S15]  /*27ba0*/  HMMA.16816.F32 R16, R4, R8, R16 ;  /* 0x000000080410723c */ /* 0x008fde0000001810 */
[----:B------:R-:W-:-:S08]  /*27bb0*/  NOP ;  /* 0x0000000000007918 */ /* 0x000fd00000000000 */
[----:B------:R0:W-:Y:S04]  /*27bc0*/  STL.64 [R1+0xd10], R16 ;  /* 0x000d101001007387 */ /* 0x0001e80000100a00 */
[----:B------:R-:W-:Y:S04]  /*27bd0*/  STL.64 [R1+0xd18], R18 ;  /* 0x000d181201007387 */ /* 0x000fe80000100a00 */
[----:B0-----:R-:W3:Y:S04]  /*27be0*/  LDL R16, [R1+0x20] ;  /* 0x0000200001107983 */ /* 0x001ee80000100800 */
[----:B------:R-:W3:Y:S04]  /*27bf0*/  LDL R17, [R1+0x24] ;  /* 0x0000240001117983 */ /* 0x000ee80000100800 */
[----:B------:R-:W-:Y:S04]  /*27c00*/  STL.64 [R1+0x3cf8], R10 ;  /* 0x003cf80a01007387 */ /* 0x000fe80000100a00 */
[----:B------:R0:W-:Y:S04]  /*27c10*/  STL.64 [R1+0x3cf0], R8 ;  /* 0x003cf00801007387 */ /* 0x0001e80000100a00 */
[----:B0-----:R-:W4:Y:S04]  /*27c20*/  LDL.LU.64 R8, [R1+0x350] ;  /* 0x0003500001087983 */ /* 0x001f280000300a00 */
[----:B------:R-:W4:Y:S01]  /*27c30*/  LDL.LU.64 R10, [R1+0x358] ;  /* 0x00035800010a7983 */ /* 0x000f220000300a00 */
[----:B--2---:R-:W-:-:S15]  /*27c40*/  HMMA.16816.F32 R24, R4, R2, R24 ;  /* 0x000000020418723c */ /* 0x004fde0000001818 */
[----:B------:R-:W-:-:S08]  /*27c50*/  NOP ;  /* 0x0000000000007918 */ /* 0x000fd00000000000 */
[----:B------:R-:W-:Y:S04]  /*27c60*/  STL.64 [R1+0xd00], R24 ;  /* 0x000d001801007387 */ /* 0x000fe80000100a00 */
[----:B------:R0:W-:Y:S04]  /*27c70*/  STL.64 [R1+0xd08], R26 ;  /* 0x000d081a01007387 */ /* 0x0001e80000100a00 */
[----:B0-----:R-:W2:Y:S04]  /*27c80*/  LDL.LU.64 R26, [R1+0x3da0] ;  /* 0x003da000011a7983 */ /* 0x001ea80000300a00 */
[----:B------:R-:W3:Y:S01]  /*27c90*/  LDL.LU.64 R24, [R1+0x3d98] ;  /* 0x003d980001187983 */ /* 0x000ee20000300a00 */
[----:B----4-:R-:W-:Y:S07]  /*27ca0*/  HMMA.16816.F32 R8, R4, R14, R8 ;  /* 0x0000000e0408723c */ /* 0x010fee0000001808 */
[----:B------:R-:W-:-:S02]  /*27cb0*/  IMAD R4, R21, 0x100, R20 ;  /* 0x0000010015047824 */ /* 0x000fc400078e0214 */
[----:B------:R-:W-:-:S14]  /*27cc0*/  IMAD R5, R23, 0x100, R22 ;  /* 0x0000010017057824 */ /* 0x000fdc00078e0216 */
[----:B------:R-:W-:Y:S04]  /*27cd0*/  STL.64 [R1+0x350], R8 ;  /* 0x0003500801007387 */ /* 0x000fe80000100a00 */
[----:B------:R-:W-:Y:S04]  /*27ce0*/  STL.64 [R1+0x358], R10 ;  /* 0x0003580a01007387 */ /* 0x000fe80000100a00 */
[----:B------:R-:W4:Y:S04]  /*27cf0*/  LDL.LU.64 R20, [R1+0xcb0] ;  /* 0x000cb00001147983 */ /* 0x000f280000300a00 */
[----:B------:R-:W2:Y:S04]  /*27d00*/  LDL.LU.64 R22, [R1+0xcb8] ;  /* 0x000cb80001167983 */ /* 0x000ea80000300a00 */
[----:B--2---:R-:W-:Y:S04]  /*27d10*/  STL.64 [R1+0x3d48], R22 ;  /* 0x003d481601007387 */ /* 0x004fe80000100a00 */
[----:B----4-:R0:W-:Y:S04]  /*27d20*/  STL.64 [R1+0x3d40], R20 ;  /* 0x003d401401007387 */ /* 0x0101e80000100a00 */
[----:B0-----:R-:W2:Y:S04]  /*27d30*/  LDL.LU.64 R20, [R1+0xcc0] ;  /* 0x000cc00001147983 */ /* 0x001ea80000300a00 */
        /* <DEDUP_REMOVED lines=10> */
[----:B------:R-:W-:Y:S01]  /*27de0*/  IMAD R7, R27, 0x100, R26 ;  /* 0x000001001b077824 */ /* 0x000fe200078e021a */
[----:B------:R-:W-:Y:S02]  /*27df0*/  F2FP.F16.E5M2.UNPACK_B R4, R4 ;  /* 0x00000004ff04723e */ /* 0x000fe400020004ff */
[----:B------:R-:W-:Y:S01]  /*27e00*/  F2FP.F16.E5M2.UNPACK_B R5, R5 ;  /* 0x00000005ff05723e */ /* 0x000fe200020004ff */
[----:B----4-:R-:W-:Y:S04]  /*27e10*/  STL.64 [R1+0x3d90], R22 ;  /* 0x003d901601007387 */ /* 0x010fe80000100a00 */
[----:B--2---:R0:W-:Y:S04]  /*27e20*/  STL.64 [R1+0x3d88], R20 ;  /* 0x003d881401007387 */ /* 0x0041e80000100a00 */
[----:B0-----:R-:W2:Y:S04]  /*27e30*/  LDL.LU.64 R20, [R1+0xcf0] ;  /* 0x000cf00001147983 */ /* 0x001ea80000300a00 */
[----:B------:R-:W2:Y:S01]  /*27e40*/  LDL.LU.64 R22, [R1+0xcf8] ;  /* 0x000cf80001167983 */ /* 0x000ea20000300a00 */
[----:B------:R-:W-:-:S02]  /*27e50*/  F2FP.F16.E5M2.UNPACK_B R6, R6 ;  /* 0x00000006ff06723e */ /* 0x000fc400020004ff */
        /* <DEDUP_REMOVED lines=33> */
[----:B------:R-:W2:Y:S04]  /*28070*/  LDL.LU.64 R20, [R1+0x3d40] ;  /* 0x003d400001147983 */ /* 0x000ea80000300a00 */
[----:B------:R0:W-:Y:S04]  /*28080*/  STL.64 [R1+0x3cb0], R18 ;  /* 0x003cb01201007387 */ /* 0x0001e80000100a00 */
[----:B0-----:R-:W2:Y:S01]  /*28090*/  LDL R18, [R1] ;  /* 0x0000000001127983 */ /* 0x001ea20000100800 */
[----:B------:R-:W-:-:S03]  /*280a0*/  IMAD.MOV.U32 R19, RZ, RZ, R0 ;  /* 0x000000ffff137224 */ /* 0x000fc600078e0000 */
[----:B------:R2:W-:Y:S04]  /*280b0*/  STL.64 [R1+0x3ca8], R16 ;  /* 0x003ca81001007387 */ /* 0x0005e80000100a00 */
[----:B--2---:R-:W-:Y:S01]  /*280c0*/  HMMA.16816.F32 R16, R4, R18, R20 ;  /* 0x000000120410723c */ /* 0x004fe20000001814 */
[----:B------:R-:W2:Y:S04]  /*280d0*/  LDL.LU.64 R22, [R1+0x3d38] ;  /* 0x003d380001167983 */ /* 0x000ea80000300a00 */
[----:B------:R-:W3:-:S15]  /*280e0*/  LDL.LU.64 R20, [R1+0x3d30] ;  /* 0x003d300001147983 */ /* 0x000ede0000300a00 */
[----:B------:R-:W-:-:S03]  /*280f0*/  NOP ;  /* 0x0000000000007918 */ /* 0x000fc60000000000 */
[----:B------:R0:W-:Y:S04]  /*28100*/  STL.64 [R1+0xcb0], R16 ;  /* 0x000cb01001007387 */ /* 0x0001e80000100a00 */
[----:B------:R-:W-:Y:S04]  /*28110*/  STL.64 [R1+0xcb8], R18 ;  /* 0x000cb81201007387 */ /* 0x000fe80000100a00 */
[----:B0-----:R-:W4:Y:S04]  /*28120*/  LDL.LU R16, [R1+0x1198] ;  /* 0x0011980001107983 */ /* 0x001f280000300800 */
[----:B------:R-:W4:Y:S01]  /*28130*/  LDL.LU R17, [R1+0x11a4] ;  /* 0x0011a40001117983 */ /* 0x000f220000300800 */
[----:B------:R-:W-:Y:S03]  /*28140*/  HMMA.16816.F32 R24, R4, R28, R24 ;  /* 0x0000001c0418723c */ /* 0x000fe60000001818 */
[----:B----4-:R0:W-:Y:S04]  /*28150*/  STL.64 [R1+0x3cb8], R16 ;  /* 0x003cb81001007387 */ /* 0x0101e80000100a00 */
[----:B0-----:R-:W4:Y:S04]  /*28160*/  LDL.64 R16, [R1+0x28] ;  /* 0x0000280001107983 */ /* 0x001f280000100a00 */
[----:B------:R-:W3:-:S12]  /*28170*/  LDL.LU R0, [R1+0x11a0] ;  /* 0x0011a00001007983 */ /* 0x000ed80000300800 */
[----:B------:R-:W-:Y:S04]  /*28180*/  STL.64 [R1+0xca0], R24 ;  /* 0x000ca01801007387 */ /* 0x000fe80000100a00 */
[----:B------:R0:W-:Y:S04]  /*28190*/  STL.64 [R1+0xca8], R26 ;  /* 0x000ca81a01007387 */ /* 0x0001e80000100a00 */
[----:B0-----:R-:W2:Y:S04]  /*281a0*/  LDL.LU.64 R26, [R1+0x3d28] ;  /* 0x003d2800011a7983 */ /* 0x001ea80000300a00 */
[----:B------:R-:W4:Y:S01]  /*281b0*/  LDL.LU.64 R24, [R1+0x3d20] ;  /* 0x003d200001187983 */ /* 0x000f220000300a00 */
[C---:B--2---:R-:W-:Y:S06]  /*281c0*/  HMMA.16816.F32 R12, R4.reuse, R26, R12 ;  /* 0x0000001a040c723c */ /* 0x044fec000000180c */
[----:B----4-:R-:W-:-:S15]  /*281d0*/  HMMA.16816.F32 R8, R4, R24, R8 ;  /* 0x000000180408723c */ /* 0x010fde0000001808 */
[----:B------:R-:W-:-:S02]  /*281e0*/  NOP ;  /* 0x0000000000007918 */ /* 0x000fc40000000000 */
[----:B------:R0:W-:Y:S04]  /*281f0*/  STL.64 [R1+0xc90], R12 ;  /* 0x000c900c01007387 */ /* 0x0001e80000100a00 */
[----:B------:R1:W-:Y:S04]  /*28200*/  STL.64 [R1+0xc98], R14 ;  /* 0x000c980e01007387 */ /* 0x0003e80000100a00 */
[----:B0-----:R-:W3:Y:S04]  /*28210*/  LDL.LU.64 R12, [R1+0xc60] ;  /* 0x000c6000010c7983 */ /* 0x001ee80000300a00 */
[----:B-1----:R-:W3:Y:S04]  /*28220*/  LDL.LU.64 R14, [R1+0xc68] ;  /* 0x000c6800010e7983 */ /* 0x002ee80000300a00 */
[----:B------:R0:W-:Y:S04]  /*28230*/  STL.64 [R1+0xc80], R8 ;  /* 0x000c800801007387 */ /* 0x0001e80000100a00 */
[----:B------:R1:W-:Y:S04]  /*28240*/  STL.64 [R1+0xc88], R10 ;  /* 0x000c880a01007387 */ /* 0x0003e80000100a00 */
[----:B0-----:R-:W2:Y:S04]  /*28250*/  LDL.LU.64 R8, [R1+0xc40] ;  /* 0x000c400001087983 */ /* 0x001ea80000300a00 */
[----:B-1----:R-:W4:Y:S04]  /*28260*/  LDL.LU.64 R10, [R1+0xc48] ;  /* 0x000c4800010a7983 */ /* 0x002f280000300a00 */
[----:B----4-:R-:W-:Y:S04]  /*28270*/  STL.64 [R1+0x3d08], R10 ;  /* 0x003d080a01007387 */ /* 0x010fe80000100a00 */
[----:B--2---:R0:W-:Y:S04]  /*28280*/  STL.64 [R1+0x3d00], R8 ;  /* 0x003d000801007387 */ /* 0x0041e80000100a00 */
[----:B0-----:R-:W2:Y:S04]  /*28290*/  LDL.LU.64 R8, [R1+0xc50] ;  /* 0x000c500001087983 */ /* 0x001ea80000300a00 */
[----:B------:R-:W2:Y:S04]  /*282a0*/  LDL.LU.64 R10, [R1+0xc58] ;  /* 0x000c5800010a7983 */ /* 0x000ea80000300a00 */
[----:B------:R-:W4:Y:S04]  /*282b0*/  LDL.64 R18, [R1+0x20] ;  /* 0x0000200001127983 */ /* 0x000f280000100a00 */
[----:B----4-:R-:W-:Y:S04]  /*282c0*/  STL.64 [R1+0x3cd8], R18 ;  /* 0x003cd81201007387 */ /* 0x010fe80000100a00 */
[----:B------:R0:W-:Y:S04]  /*282d0*/  STL.64 [R1+0x3cd0], R16 ;  /* 0x003cd01001007387 */ /* 0x0001e80000100a00 */
[----:B0-----:R-:W4:Y:S04]  /*282e0*/  LDL.LU.64 R16, [R1+0xc70] ;  /* 0x000c700001107983 */ /* 0x001f280000300a00 */
[----:B------:R-:W4:Y:S04]  /*282f0*/  LDL.LU.64 R18, [R1+0xc78] ;  /* 0x000c780001127983 */ /* 0x000f280000300a00 */
[----:B------:R0:W-:Y:S04]  /*28300*/  STL.64 [R1+0x3c68], R26 ;  /* 0x003c681a01007387 */ /* 0x0001e80000100a00 */
[----:B0-----:R-:W3:Y:S04]  /*28310*/  LDL.LU R26, [R1+0x1190] ;  /* 0x00119000011a7983 */ /* 0x001ee80000300800 */
[----:B------:R-:W3:Y:S04]  /*28320*/  LDL.LU R27, [R1+0x119c] ;  /* 0x00119c00011b7983 */ /* 0x000ee80000300800 */
[----:B------:R0:W-:Y:S04]  /*28330*/  STL.64 [R1+0x3c60], R24 ;  /* 0x003c601801007387 */ /* 0x0001e80000100a00 */
[----:B0-----:R-:W2:Y:S04]  /*28340*/  LDL.LU R24, [R1+0x1188] ;  /* 0x0011880001187983 */ /* 0x001ea80000300800 */
[----:B------:R-:W2:Y:S04]  /*28350*/  LDL.LU R25, [R1+0x1194] ;  /* 0x0011940001197983 */ /* 0x000ea80000300800 */
[----:B---3--:R-:W-:Y:S04]  /*28360*/  STL.64 [R1+0x3cc8], R26 ;  /* 0x003cc81a01007387 */ /* 0x008fe80000100a00 */
[----:B--2---:R4:W-:Y:S02]  /*28370*/  STL.64 [R1+0x3cc0], R24 ;  /* 0x003cc01801007387 */ /* 0x0049e40000100a00 */
[C---:B----4-:R-:W-:Y:S02]  /*28380*/  HMMA.16816.F32 R24, R4.reuse, R22, R16 ;  /* 0x000000160418723c */ /* 0x050fe40000001810 */
[----:B------:R-:W2:Y:S04]  /*28390*/  LDL.LU.64 R16, [R1+0xc10] ;  /* 0x000c100001107983 */ /* 0x000ea80000300a00 */
[----:B------:R-:W3:Y:S01]  /*283a0*/  LDL.LU.64 R18, [R1+0xc18] ;  /* 0x000c180001127983 */ /* 0x000ee20000300a00 */
[----:B------:R-:W-:-:S15]  /*283b0*/  HMMA.16816.F32 R12, R4, R20, R12 ;  /* 0x00000014040c723c */ /* 0x000fde000000180c */
[----:B------:R-:W-:-:S01]  /*283c0*/  NOP ;  /* 0x0000000000007918 */ /* 0x000fc20000000000 */
[----:B------:R-:W-:Y:S04]  /*283d0*/  STL.64 [R1+0xc70], R24 ;  /* 0x000c701801007387 */ /* 0x000fe80000100a00 */
[----:B------:R-:W-:Y:S04]  /*283e0*/  STL.64 [R1+0xc78], R26 ;  /* 0x000c781a01007387 */ /* 0x000fe80000100a00 */
[----:B---3--:R-:W-:Y:S04]  /*283f0*/  STL.64 [R1+0x3ce8], R18 ;  /* 0x003ce81201007387 */ /* 0x008fe80000100a00 */
[----:B--2---:R0:W-:Y:S04]  /*28400*/  STL.64 [R1+0x3ce0], R16 ;  /* 0x003ce01001007387 */ /* 0x0041e80000100a00 */
[----:B0-----:R-:W2:Y:S04]  /*28410*/  LDL.LU.64 R16, [R1+0xc30] ;  /* 0x000c300001107983 */ /* 0x001ea80000300a00 */
[----:B------:R-:W2:Y:S04]  /*28420*/  LDL.LU.64 R18, [R1+0xc38] ;  /* 0x000c380001127983 */ /* 0x000ea80000300a00 */
[----:B------:R-:W3:Y:S04]  /*28430*/  LDL.LU.64 R24, [R1+0x340] ;  /* 0x0003400001187983 */ /* 0x000ee80000300a00 */
[----:B------:R-:W3:Y:S04]  /*28440*/  LDL.LU.64 R26, [R1+0x348] ;  /* 0x00034800011a7983 */ /* 0x000ee80000300a00 */
[----:B------:R-:W-:Y:S04]  /*28450*/  STL.64 [R1+0xc60], R12 ;  /* 0x000c600c01007387 */ /* 0x000fe80000100a00 */
[----:B------:R0:W-:Y:S04]  /*28460*/  STL.64 [R1+0xc68], R14 ;  /* 0x000c680e01007387 */ /* 0x0001e80000100a00 */
[----:B0-----:R-:W4:Y:S04]  /*28470*/  LDL.LU.64 R14, [R1+0x3d18] ;  /* 0x003d1800010e7983 */ /* 0x001f280000300a00 */
[----:B------:R-:W2:Y:S04]  /*28480*/  LDL.LU.64 R12, [R1+0x3d10] ;  /* 0x003d1000010c7983 */ /* 0x000ea80000300a00 */
[----:B------:R-:W-:Y:S04]  /*28490*/  STL.64 [R1+0x3c48], R22 ;  /* 0x003c481601007387 */ /* 0x000fe80000100a00 */
[----:B------:R0:W-:Y:S04]  /*284a0*/  STL.64 [R1+0x3c40], R20 ;  /* 0x003c401401007387 */ /* 0x0001e80000100a00 */
[----:B0-----:R-:W3:Y:S04]  /*284b0*/  LDL.LU.64 R20, [R1+0xc20] ;  /* 0x000c200001147983 */ /* 0x001ee80000300a00 */
[----:B------:R-:W3:Y:S01]  /*284c0*/  LDL.LU.64 R22, [R1+0xc28] ;  /* 0x000c280001167983 */ /* 0x000ee20000300a00 */
[----:B----4-:R-:W-:-:S15]  /*284d0*/  HMMA.16816.F32 R8, R4, R14, R8 ;  /* 0x0000000e0408723c */ /* 0x010fde0000001808 */
[----:B------:R-:W-:-:S08]  /*284e0*/  NOP ;  /* 0x0000000000007918 */ /* 0x000fd00000000000 */
[----:B------:R-:W-:Y:S04]  /*284f0*/  STL.64 [R1+0xc50], R8 ;  /* 0x000c500801007387 */ /* 0x000fe80000100a00 */
[----:B------:R0:W-:Y:S04]  /*28500*/  STL.64 [R1+0xc58], R10 ;  /* 0x000c580a01007387 */ /* 0x0001e80000100a00 */
[----:B0-----:R-:W2:Y:S04]  /*28510*/  LDL.LU.64 R10, [R1+0x3d08] ;  /* 0x003d0800010a7983 */ /* 0x001ea80000300a00 */
[----:B------:R-:W2:Y:S02]  /*28520*/  LDL.LU.64 R8, [R1+0x3d00] ;  /* 0x003d000001087983 */ /* 0x000ea40000300a00 */
[----:B--2---:R-:W-:-:S15]  /*28530*/  HMMA.16816.F32 R8, R4, R12, R8 ;  /* 0x0000000c0408723c */ /* 0x004fde0000001808 */
[----:B------:R-:W-:-:S08]  /*28540*/  NOP ;  /* 0x0000000000007918 */ /* 0x000fd00000000000 */
[----:B------:R-:W-:Y:S04]  /*28550*/  STL.64 [R1+0xc40], R8 ;  /* 0x000c400801007387 */ /* 0x000fe80000100a00 */
[----:B------:R0:W-:Y:S04]  /*28560*/  STL.64 [R1+0xc48], R10 ;  /* 0x000c480a01007387 */ /* 0x0001e80000100a00 */
[----:B0-----:R-:W2:Y:S04]  /*28570*/  LDL.LU.64 R10, [R1+0x3cf8] ;  /* 0x003cf800010a7983 */ /* 0x001ea80000300a00 */
[----:B------:R-:W3:Y:S04]  /*28580*/  LDL.LU.64 R8, [R1+0x3cf0] ;  /* 0x003cf00001087983 */ /* 0x000ee80000300a00 */
[----:B------:R-:W-:Y:S04]  /*28590*/  STL [R1+0x3c2c], R12 ;  /* 0x003c2c0c01007387 */ /* 0x000fe80000100800 */
[----:B------:R-:W-:Y:S01]  /*285a0*/  STL [R1+0x3c28], R13 ;  /* 0x003c280d01007387 */ /* 0x000fe20000100800 */
[----:B--2---:R-:W-:-:S15]  /*285b0*/  HMMA.16816.F32 R16, R4, R10, R16 ;  /* 0x0000000a0410723c */ /* 0x004fde0000001810 */
[----:B------:R-:W-:-:S08]  /*285c0*/  NOP ;  /* 0x0000000000007918 */ /* 0x000fd00000000000 */
[----:B------:R-:W-:Y:S04]  /*285d0*/  STL.64 [R1+0xc30], R16 ;  /* 0x000c301001007387 */ /* 0x000fe80000100a00 */
[----:B------:R0:W-:Y:S04]  /*285e0*/  STL.64 [R1+0xc38], R18 ;  /* 0x000c381201007387 */ /* 0x0001e80000100a00 */
[----:B0-----:R-:W2:Y:S04]  /*285f0*/  LDL.LU.64 R18, [R1+0x3ce8] ;  /* 0x003ce80001127983 */ /* 0x001ea80000300a00 */
[----:B------:R-:W2:Y:S01]  /*28600*/  LDL.LU.64 R16, [R1+0x3ce0] ;  /* 0x003ce00001107983 */ /* 0x000ea20000300a00 */
[----:B---3--:R-:W-:-:S15]  /*28610*/  HMMA.16816.F32 R20, R4, R8, R20 ;  /* 0x000000080414723c */ /* 0x008fde0000001814 */
[----:B------:R-:W-:-:S08]  /*28620*/  NOP ;  /* 0x0000000000007918 */ /* 0x000fd00000000000 */
[----:B------:R0:W-:Y:S04]  /*28630*/  STL.64 [R1+0xc20], R20 ;  /* 0x000c201401007387 */ /* 0x0001e80000100a00 */
[----:B------:R1:W-:Y:S04]  /*28640*/  STL.64 [R1+0xc28], R22 ;  /* 0x000c281601007387 */ /* 0x0003e80000100a00 */
[----:B0-----:R-:W3:Y:S04]  /*28650*/  LDL.LU.64 R20, [R1+0xc00] ;  /* 0x000c000001147983 */ /* 0x001ee80000300a00 */
[----:B-1----:R-:W3:Y:S04]  /*28660*/  LDL.LU.64 R22, [R1+0xc08] ;  /* 0x000c080001167983 */ /* 0x002ee80000300a00 */
[----:B------:R0:W-:Y:S04]  /*28670*/  STL [R1+0x3c24], R8 ;  /* 0x003c240801007387 */ /* 0x0001e80000100800 */
[----:B0-----:R-:W4:Y:S04]  /*28680*/  LDL.LU R8, [R1+0x118c] ;  /* 0x00118c0001087983 */ /* 0x001f280000300800 */
[----:B------:R-:W-:Y:S01]  /*28690*/  STL [R1+0x3c20], R9 ;  /* 0x003c200901007387 */ /* 0x000fe20000100800 */
[----:B--2---:R-:W-:-:S15]  /*286a0*/  HMMA.16816.F32 R16, R4, R2, R16 ;  /* 0x000000020410723c */ /* 0x004fde0000001810 */
[----:B------:R-:W-:-:S08]  /*286b0*/  NOP ;  /* 0x0000000000007918 */ /* 0x000fd00000000000 */
[----:B------:R-:W-:Y:S04]  /*286c0*/  STL.64 [R1+0xc10], R16 ;  /* 0x000c101001007387 */ /* 0x000fe80000100a00 */
[----:B------:R0:W-:Y:S04]  /*286d0*/  STL.64 [R1+0xc18], R18 ;  /* 0x000c181201007387 */ /* 0x0001e80000100a00 */
[----:B0-----:R-:W2:Y:S04]  /*286e0*/  LDL.LU.64 R18, [R1+0x3cd8] ;  /* 0x003cd80001127983 */ /* 0x001ea80000300a00 */
[----:B------:R-:W3:Y:S04]  /*286f0*/  LDL.LU.64 R16, [R1+0x3cd0] ;  /* 0x003cd00001107983 */ /* 0x000ee80000300a00 */
[----:B------:R2:W-:Y:S01]  /*28700*/  STL [R1+0x3c0c], R3 ;  /* 0x003c0c0301007387 */ /* 0x0005e20000100800 */
[----:B---3--:R-:W-:Y:S03]  /*28710*/  HMMA.16816.F32 R4, R4, R16, R24 ;  /* 0x000000100404723c */ /* 0x008fe60000001818 */
[----:B------:R-:W3:Y:S04]  /*28720*/  LDL.LU.64 R26, [R1+0x3cc8] ;  /* 0x003cc800011a7983 */ /* 0x000ee80000300a00 */
[----:B------:R-:W4:Y:S01]  /*28730*/  LDL.LU.64 R24, [R1+0x3cc0] ;  /* 0x003cc00001187983 */ /* 0x000f220000300a00 */
[----:B------:R-:W-:-:S02]  /*28740*/  IMAD.MOV.U32 R12, RZ, RZ, R16 ;  /* 0x000000ffff0c7224 */ /* 0x000fc400078e0010 */
[----:B------:R-:W-:-:S13]  /*28750*/  IMAD.MOV.U32 R13, RZ, RZ, R17 ;  /* 0x000000ffff0d7224 */ /* 0x000fda00078e0011 */
[----:B------:R-:W-:Y:S04]  /*28760*/  STL.64 [R1+0x340], R4 ;  /* 0x0003400401007387 */ /* 0x000fe80000100a00 */
[----:B------:R-:W-:Y:S04]  /*28770*/  STL.64 [R1+0x348], R6 ;  /* 0x0003480601007387 */ /* 0x000fe80000100a00 */
[----:B------:R-:W3:Y:S04]  /*28780*/  LDL.LU.64 R16, [R1+0x3cb8] ;  /* 0x003cb80001107983 */ /* 0x000ee80000300a00 */
[----:B------:R0:W-:Y:S04]  /*28790*/  STL.64 [R1+0x3c38], R14 ;  /* 0x003c380e01007387 */ /* 0x0001e80000100a00 */
[----:B------:R-:W-:Y:S01]  /*287a0*/  STL.64 [R1+0x3c30], R12 ;  /* 0x003c300c01007387 */ /* 0x000fe20000100a00 */
[----:B--2---:R-:W-:-:S03]  /*287b0*/  IMAD.MOV.U32 R3, RZ, RZ, R18 ;  /* 0x000000ffff037224 */ /* 0x004fc600078e0012 */
[----:B0-----:R-:W2:Y:S01]  /*287c0*/  LDL.64 R14, [R1+0x18] ;  /* 0x00001800010e7983 */ /* 0x001ea20000100a00 */
[----:B----4-:R-:W-:Y:S02]  /*287d0*/  IMAD R4, R24, 0x100, R8 ;  /* 0x0000010018047824 */ /* 0x010fe400078e0208 */
[----:B---3--:R-:W-:-:S03]  /*287e0*/  IMAD R5, R26, 0x100, R25 ;  /* 0x000001001a057824 */ /* 0x008fc600078e0219 */
[----:B------:R-:W-:Y:S02]  /*287f0*/  F2FP.F16.E5M2.UNPACK_B R4, R4 ;  /* 0x00000004ff04723e */ /* 0x000fe400020004ff */
[----:B------:R-:W-:Y:S01]  /*28800*/  F2FP.F16.E5M2.UNPACK_B R5, R5 ;  /* 0x00000005ff05723e */ /* 0x000fe200020004ff */
[----:B------:R-:W-:Y:S02]  /*28810*/  IMAD R6, R16, 0x100, R27 ;  /* 0x0000010010067824 */ /* 0x000fe400078e021b */
[----:B------:R-:W-:-:S03]  /*28820*/  IMAD R7, R0, 0x100, R17 ;  /* 0x0000010000077824 */ /* 0x000fc600078e0211 */
[----:B------:R-:W-:Y:S02]  /*28830*/  F2FP.F16.E5M2.UNPACK_B R6, R6 ;  /* 0x00000006ff06723e */ /* 0x000fe400020004ff */
[----:B------:R-:W-:-:S07]  /*28840*/  F2FP.F16.E5M2.UNPACK_B R7, R7 ;  /* 0x00000007ff07723e */ /* 0x000fce00020004ff */
[----:B------:R-:W-:Y:S06]  /*28850*/  HMMA.16816.F32 R20, R4, R18, R20 ;  /* 0x000000120414723c */ /* 0x000fec0000001814 */
[----:B------:R-:W-:-:S15]  /*28860*/  IMAD.MOV.U32 R0, RZ, RZ, R19 ;  /* 0x000000ffff007224 */ /* 0x000fde00078e0013 */
[----:B------:R-:W-:-:S02]  /*28870*/  NOP ;  /* 0x0000000000007918 */ /* 0x000fc40000000000 */
[----:B------:R-:W-:Y:S04]  /*28880*/  STL.64 [R1+0xc00], R20 ;  /* 0x000c001401007387 */ /* 0x000fe80000100a00 */
[----:B------:R-:W-:Y:S04]  /*28890*/  STL.64 [R1+0xc08], R22 ;  /* 0x000c081601007387 */ /* 0x000fe80000100a00 */
[----:B------:R-:W2:Y:S04]  /*288a0*/  LDL.LU.64 R16, [R1+0xbf0] ;  /* 0x000bf00001107983 */ /* 0x000ea80000300a00 */
[----:B------:R-:W2:Y:S04]  /*288b0*/  LDL.LU.64 R18, [R1+0xbf8] ;  /* 0x000bf80001127983 */ /* 0x000ea80000300a00 */
[----:B------:R-:W3:Y:S04]  /*288c0*/  LDL.LU.64 R24, [R1+0xbb0] ;  /* 0x000bb00001187983 */ /* 0x000ee80000300a00 */
[----:B------:R-:W4:Y:S04]  /*288d0*/  LDL.LU.64 R26, [R1+0xbb8] ;  /* 0x000bb800011a7983 */ /* 0x000f280000300a00 */
[----:B----4-:R0:W-:Y:S04]  /*288e0*/  STL.64 [R1+0x3c78], R26 ;  /* 0x003c781a01007387 */ /* 0x0101e80000100a00 */
[----:B0-----:R-:W4:Y:S04]  /*288f0*/  LDL R26, [R1] ;  /* 0x00000000011a7983 */ /* 0x001f280000100800 */
[----:B------:R-:W4:Y:S04]  /*28900*/  LDL R27, [R1+0x4] ;  /* 0x00000400011b7983 */ /* 0x000f280000100800 */
[----:B---3--:R0:W-:Y:S04]  /*28910*/  STL.64 [R1+0x3c70], R24 ;  /* 0x003c701801007387 */ /* 0x0081e80000100a00 */
[----:B----4-:R1:W-:Y:S04]  /*28920*/  STL.64 [R1+0x3c90], R26 ;  /* 0x003c901a01007387 */ /* 0x0103e80000100a00 */
[----:B0-----:R-:W3:Y:S04]  /*28930*/  LDL.LU.64 R24, [R1+0xbd0] ;  /* 0x000bd00001187983 */ /* 0x001ee80000300a00 */
[----:B-1----:R-:W4:Y:S04]  /*28940*/  LDL.LU.64 R26, [R1+0xbd8] ;  /* 0x000bd800011a7983 */ /* 0x002f280000300a00 */
[----:B----4-:R-:W-:Y:S04]  /*28950*/  STL.64 [R1+0x3ca0], R26 ;  /* 0x003ca01a01007387 */ /* 0x010fe80000100a00 */
[----:B---3--:R0:W-:Y:S04]  /*28960*/  STL.64 [R1+0x3c98], R24 ;  /* 0x003c981801007387 */ /* 0x0081e80000100a00 */
[----:B0-----:R-:W3:Y:S04]  /*28970*/  LDL.LU.64 R24, [R1+0xbe0] ;  /* 0x000be00001187983 */ /* 0x001ee80000300a00 */
[----:B------:R-:W3:Y:S04]  /*28980*/  LDL.LU.64 R26, [R1+0xbe8] ;  /* 0x000be800011a7983 */ /* 0x000ee80000300a00 */
[----:B------:R-:W4:Y:S04]  /*28990*/  LDL.LU.64 R20, [R1+0xb90] ;  /* 0x000b900001147983 */ /* 0x000f280000300a00 */
[----:B------:R-:W3:Y:S01]  /*289a0*/  LDL.LU.64 R22, [R1+0xb98] ;  /* 0x000b980001167983 */ /* 0x000ee20000300a00 */
[----:B--2---:R-:W-:Y:S03]  /*289b0*/  HMMA.16816.F32 R16, R4, R14, R16 ;  /* 0x0000000e0410723c */ /* 0x004fe60000001810 */
[----:B---3--:R-:W-:Y:S04]  /*289c0*/  STL.64 [R1+0x3c58], R22 ;  /* 0x003c581601007387 */ /* 0x008fe80000100a00 */
[----:B----4-:R0:W-:Y:S04]  /*289d0*/  STL.64 [R1+0x3c50], R20 ;  /* 0x003c501401007387 */ /* 0x0101e80000100a00 */
[----:B0-----:R-:W2:Y:S04]  /*289e0*/  LDL.LU.64 R20, [R1+0xba0] ;  /* 0x000ba00001147983 */ /* 0x001ea80000300a00 */
[----:B------:R-:W3:Y:S04]  /*289f0*/  LDL.LU.64 R22, [R1+0xba8] ;  /* 0x000ba80001167983 */ /* 0x000ee80000300a00 */
[----:B---3--:R-:W-:Y:S04]  /*28a00*/  STL.64 [R1+0x3c88], R22 ;  /* 0x003c881601007387 */ /* 0x008fe80000100a00 */
[----:B--2---:R0:W-:Y:S04]  /*28a10*/  STL.64 [R1+0x3c80], R20 ;  /* 0x003c801401007387 */ /* 0x0041e80000100a00 */
[----:B0-----:R-:W2:Y:S04]  /*28a20*/  LDL.LU.64 R20, [R1+0xbc0] ;  /* 0x000bc00001147983 */ /* 0x001ea80000300a00 */
[----:B------:R-:W2:Y:S04]  /*28a30*/  LDL.LU.64 R22, [R1+0xbc8] ;  /* 0x000bc80001167983 */ /* 0x000ea80000300a00 */
[----:B------:R-:W-:Y:S04]  /*28a40*/  STL.64 [R1+0xbf0], R16 ;  /* 0x000bf01001007387 */ /* 0x000fe80000100a00 */
[----:B------:R0:W-:Y:S04]  /*28a50*/  STL.64 [R1+0xbf8], R18 ;  /* 0x000bf81201007387 */ /* 0x0001e80000100a00 */
[----:B0-----:R-:W3:Y:S04]  /*28a60*/  LDL.LU.64 R18, [R1+0x3cb0] ;  /* 0x003cb00001127983 */ /* 0x001ee80000300a00 */
[----:B------:R-:W4:Y:S01]  /*28a70*/  LDL.LU.64 R16, [R1+0x3ca8] ;  /* 0x003ca80001107983 */ /* 0x000f220000300a00 */
[----:B------:R-:W-:-:S02]  /*28a80*/  IMAD.MOV.U32 R8, RZ, RZ, R14 ;  /* 0x000000ffff087224 */ /* 0x000fc400078e000e */
[----:B------:R-:W-:Y:S01]  /*28a90*/  IMAD.MOV.U32 R9, RZ, RZ, R15 ;  /* 0x000000ffff097224 */ /* 0x000fe200078e000f */
[----:B------:R-:W2:Y:S04]  /*28aa0*/  LDL.LU.64 R12, [R1+0xb70] ;  /* 0x000b7000010c7983 */ /* 0x000ea80000300a00 */
[----:B------:R-:W2:Y:S01]  /*28ab0*/  LDL.LU.64 R14, [R1+0xb78] ;  /* 0x000b7800010e7983 */ /* 0x000ea20000300a00 */
[----:B----4-:R-:W-:-:S15]  /*28ac0*/  HMMA.16816.F32 R24, R4, R16, R24 ;  /* 0x000000100418723c */ /* 0x010fde0000001818 */
        /* <DEDUP_REMOVED lines=40> */
[----:B------:R-:W2:Y:S04]  /*28d50*/  LDL.LU.64 R20, [R1+0x3c40] ;  /* 0x003c400001147983 */ /* 0x000ea80000300a00 */
[----:B------:R-:W-:Y:S04]  /*28d60*/  STL.64 [R1+0x3b98], R26 ;  /* 0x003b981a01007387 */ /* 0x000fe80000100a00 */
[----:B------:R0:W-:Y:S04]  /*28d70*/  STL.64 [R1+0x3b90], R24 ;  /* 0x003b901801007387 */ /* 0x0001e80000100a00 */
[----:B0-----:R-:W4:Y:S04]  /*28d80*/  LDL.LU.64 R24, [R1+0xb60] ;  /* 0x000b600001187983 */ /* 0x001f280000300a00 */
[----:B------:R-:W4:Y:S01]  /*28d90*/  LDL.LU.64 R26, [R1+0xb68] ;  /* 0x000b6800011a7983 */ /* 0x000f220000300a00 */
[C---:B---3--:R-:W-:Y:S06]  /*28da0*/  HMMA.16816.F32 R16, R4.reuse, R22, R16 ;  /* 0x000000160410723c */ /* 0x048fec0000001810 */
[----:B--2---:R-:W-:-:S15]  /*28db0*/  HMMA.16816.F32 R12, R4, R20, R12 ;  /* 0x00000014040c723c */ /* 0x004fde000000180c */
        /* <DEDUP_REMOVED lines=8> */
[----:B------:R-:W3:Y:S04]  /*28e40*/  LDL.LU.64 R12, [R1+0x3c30] ;  /* 0x003c3000010c7983 */ /* 0x000ee80000300a00 */
[----:B------:R0:W-:Y:S04]  /*28e50*/  STL.64 [R1+0x3ba8], R22 ;  /* 0x003ba81601007387 */ /* 0x0001e80000100a00 */
[----:B0-----:R-:W2:Y:S04]  /*28e60*/  LDL.LU R22, [R1+0x11ac] ;  /* 0x0011ac0001167983 */ /* 0x001ea80000300800 */
[----:B------:R-:W2:Y:S04]  /*28e70*/  LDL.LU R23, [R1+0x11a8] ;  /* 0x0011a80001177983 */ /* 0x000ea80000300800 */
[----:B------:R3:W-:Y:S02]  /*28e80*/  STL.64 [R1+0x3ba0], R20 ;  /* 0x003ba01401007387 */ /* 0x0007e40000100a00 */
[----:B---3--:R-:W-:-:S02]  /*28e90*/  IMAD.MOV.U32 R20, RZ, RZ, R12 ;  /* 0x000000ffff147224 */ /* 0x008fc400078e000c */
[----:B------:R-:W-:Y:S01]  /*28ea0*/  IMAD.MOV.U32 R21, RZ, RZ, R13 ;  /* 0x000000ffff157224 */ /* 0x000fe200078e000d */
[----:B------:R-:W3:Y:S04]  /*28eb0*/  LDL.LU R12, [R1+0x3c2c] ;  /* 0x003c2c00010c7983 */ /* 0x000ee80000300800 */
[----:B------:R-:W3:Y:S04]  /*28ec0*/  LDL.LU R13, [R1+0x3c28] ;  /* 0x003c2800010d7983 */ /* 0x000ee80000300800 */
[----:B--2---:R-:W-:Y:S04]  /*28ed0*/  STL.64 [R1+0x3c00], R22 ;  /* 0x003c001601007387 */ /* 0x004fe80000100a00 */
[----:B------:R0:W-:Y:S04]  /*28ee0*/  STL.64 [R1+0x3bf8], R20 ;  /* 0x003bf81401007387 */ /* 0x0001e80000100a00 */
[----:B0-----:R-:W2:Y:S04]  /*28ef0*/  LDL.LU.64 R20, [R1+0xb30] ;  /* 0x000b300001147983 */ /* 0x001ea80000300a00 */
[----:B------:R-:W3:Y:S01]  /*28f00*/  LDL.LU.64 R22, [R1+0xb38] ;  /* 0x000b380001167983 */ /* 0x000ee20000300a00 */
[----:B----4-:R-:W-:-:S15]  /*28f10*/  HMMA.16816.F32 R24, R4, R14, R24 ;  /* 0x0000000e0418723c */ /* 0x010fde0000001818 */
[----:B------:R-:W-:-:S08]  /*28f20*/  NOP ;  /* 0x0000000000007918 */ /* 0x000fd00000000000 */
[----:B------:R-:W-:Y:S04]  /*28f30*/  STL.64 [R1+0xb60], R24 ;  /* 0x000b601801007387 */ /* 0x000fe80000100a00 */
[----:B------:R-:W-:Y:S04]  /*28f40*/  STL.64 [R1+0xb68], R26 ;  /* 0x000b681a01007387 */ /* 0x000fe80000100a00 */
[----:B---3--:R-:W-:Y:S04]  /*28f50*/  STL.64 [R1+0x3c18], R22 ;  /* 0x003c181601007387 */ /* 0x008fe80000100a00 */
[----:B--2---:R0:W-:Y:S04]  /*28f60*/  STL.64 [R1+0x3c10], R20 ;  /* 0x003c101401007387 */ /* 0x0041e80000100a00 */
[----:B0-----:R-:W2:Y:S04]  /*28f70*/  LDL.LU.64 R20, [R1+0xb40] ;  /* 0x000b400001147983 */ /* 0x001ea80000300a00 */
[----:B------:R-:W2:Y:S01]  /*28f80*/  LDL.LU.64 R22, [R1+0xb48] ;  /* 0x000b480001167983 */ /* 0x000ea20000300a00 */
[----:B------:R-:W-:Y:S03]  /*28f90*/  HMMA.16816.F32 R16, R4, R12, R16 ;  /* 0x0000000c0410723c */ /* 0x000fe60000001810 */
[----:B------:R-:W3:Y:S04]  /*28fa0*/  LDL.LU R24, [R1+0x11b0] ;  /* 0x0011b00001187983 */ /* 0x000ee80000300800 */
[----:B------:R-:W4:-:S15]  /*28fb0*/  LDL.LU R25, [R1+0x11bc] ;  /* 0x0011bc0001197983 */ /* 0x000f1e0000300800 */
[----:B------:R-:W-:-:S01]  /*28fc0*/  NOP ;  /* 0x0000000000007918 */ /* 0x000fc20000000000 */
[----:B------:R-:W-:Y:S04]  /*28fd0*/  STL.64 [R1+0xb50], R16 ;  /* 0x000b501001007387 */ /* 0x000fe80000100a00 */
[----:B------:R0:W-:Y:S04]  /*28fe0*/  STL.64 [R1+0xb58], R18 ;  /* 0x000b581201007387 */ /* 0x0001e80000100a00 */
[----:B------:R-:W4:Y:S04]  /*28ff0*/  LDL.LU R26, [R1+0x11b8] ;  /* 0x0011b800011a7983 */ /* 0x000f280000300800 */
[----:B------:R-:W4:Y:S01]  /*29000*/  LDL.LU R27, [R1+0x11c4] ;  /* 0x0011c400011b7983 */ /* 0x000f220000300800 */
[----:B0-----:R-:W-:-:S02]  /*29010*/  IMAD.MOV.U32 R18, RZ, RZ, R8 ;  /* 0x000000ffff127224 */ /* 0x001fc400078e0008 */
[----:B------:R-:W-:Y:S01]  /*29020*/  IMAD.MOV.U32 R19, RZ, RZ, R9 ;  /* 0x000000ffff137224 */ /* 0x000fe200078e0009 */
[----:B------:R-:W3:Y:S04]  /*29030*/  LDL.LU R8, [R1+0x3c24] ;  /* 0x003c240001087983 */ /* 0x000ee80000300800 */
[----:B------:R-:W3:Y:S04]  /*29040*/  LDL.LU R9, [R1+0x3c20] ;  /* 0x003c200001097983 */ /* 0x000ee80000300800 */
[----:B------:R0:W-:Y:S04]  /*29050*/  STL.64 [R1+0x3be0], R18 ;  /* 0x003be01201007387 */ /* 0x0001e80000100a00 */
[----:B0-----:R-:W4:Y:S04]  /*29060*/  LDL.LU R19, [R1+0x11b4] ;  /* 0x0011b40001137983 */ /* 0x001f280000300800 */
        /* <DEDUP_REMOVED lines=8> */
[----:B0-----:R-:W3:Y:S04]  /*290f0*/  LDL.LU.64 R22, [R1+0x3c18] ;  /* 0x003c180001167983 */ /* 0x001ee80000300a00 */
[----:B------:R-:W3:Y:S01]  /*29100*/  LDL.LU.64 R20, [R1+0x3c10] ;  /* 0x003c100001147983 */ /* 0x000ee20000300a00 */
[----:B------:R-:W-:-:S02]  /*29110*/  IMAD.MOV.U32 R16, RZ, RZ, R3 ;  /* 0x000000ffff107224 */ /* 0x000fc400078e0003 */
[----:B------:R-:W-:Y:S01]  /*29120*/  IMAD.MOV.U32 R17, RZ, RZ, R0 ;  /* 0x000000ffff117224 */ /* 0x000fe200078e0000 */
[----:B------:R-:W2:Y:S04]  /*29130*/  LDL.LU R3, [R1+0x3c0c] ;  /* 0x003c0c0001037983 */ /* 0x000ea80000300800 */
[----:B------:R-:W4:Y:S01]  /*29140*/  LDL.LU R0, [R1+0x3c08] ;  /* 0x003c080001007983 */ /* 0x000f220000300800 */
[----:B---3--:R-:W-:-:S15]  /*29150*/  HMMA.16816.F32 R20, R4, R8, R20 ;  /* 0x000000080414723c */ /* 0x008fde0000001814 */
[----:B------:R-:W-:-:S08]  /*29160*/  NOP ;  /* 0x0000000000007918 */ /* 0x000fd00000000000 */
[----:B------:R-:W-:Y:S04]  /*29170*/  STL.64 [R1+0xb30], R20 ;  /* 0x000b301401007387 */ /* 0x000fe80000100a00 */
[----:B------:R0:W-:Y:S04]  /*29180*/  STL.64 [R1+0xb38], R22 ;  /* 0x000b381601007387 */ /* 0x0001e80000100a00 */
[----:B0-----:R-:W3:Y:S04]  /*29190*/  LDL.LU.64 R22, [R1+0x3c00] ;  /* 0x003c000001167983 */ /* 0x001ee80000300a00 */
[----:B------:R-:W4:Y:S04]  /*291a0*/  LDL.LU.64 R20, [R1+0x3bf8] ;  /* 0x003bf80001147983 */ /* 0x000f280000300a00 */
[----:B------:R-:W3:Y:S04]  /*291b0*/  LDL.64 R28, [R1] ;  /* 0x00000000011c7983 */ /* 0x000ee80000100a00 */
[----:B------:R-:W-:Y:S04]  /*291c0*/  STL.64 [R1+0x3b50], R10 ;  /* 0x003b500a01007387 */ /* 0x000fe80000100a00 */
[----:B------:R0:W-:Y:S04]  /*291d0*/  STL.64 [R1+0x3b48], R8 ;  /* 0x003b480801007387 */ /* 0x0001e80000100a00 */
[----:B0-----:R-:W2:Y:S04]  /*291e0*/  LDL.LU.64 R8, [R1+0xb20] ;  /* 0x000b200001087983 */ /* 0x001ea80000300a00 */
[----:B------:R-:W2:Y:S02]  /*291f0*/  LDL.LU.64 R10, [R1+0xb28] ;  /* 0x000b2800010a7983 */ /* 0x000ea40000300a00 */
[----:B--2---:R-:W-:-:S15]  /*29200*/  HMMA.16816.F32 R8, R4, R2, R8 ;  /* 0x000000020408723c */ /* 0x004fde0000001808 */
[----:B------:R-:W-:-:S08]  /*29210*/  NOP ;  /* 0x0000000000007918 */ /* 0x000fd00000000000 */
[----:B------:R-:W-:Y:S04]  /*29220*/  STL.64 [R1+0xb20], R8 ;  /* 0x000b200801007387 */ /* 0x000fe80000100a00 */
[----:B------:R4:W-:Y:S02]  /*29230*/  STL.64 [R1+0xb28], R10 ;  /* 0x000b280a01007387 */ /* 0x0009e40000100a00 */
[----:B----4-:R-:W-:Y:S02]  /*29240*/  HMMA.16816.F32 R8, R4, R20, R12 ;  /* 0x000000140408723c */ /* 0x010fe4000000180c */
[----:B------:R-:W2:Y:S05]  /*29250*/  LDL.LU.64 R20, [R1+0xae0] ;  /* 0x000ae00001147983 */ /* 0x000eaa0000300a00 */
[----:B---3--:R-:W-:-:S15]  /*29260*/  IMAD R4, R23, 0x100, R22 ;  /* 0x0000010017047824 */ /* 0x008fde00078e0216 */
[----:B------:R-:W-:-:S01]  /*29270*/  NOP ;  /* 0x0000000000007918 */ /* 0x000fc20000000000 */
[----:B------:R-:W-:Y:S04]  /*29280*/  STL.64 [R1+0x330], R8 ;  /* 0x0003300801007387 */ /* 0x000fe80000100a00 */
[----:B------:R-:W-:Y:S04]  /*29290*/  STL.64 [R1+0x338], R10 ;  /* 0x0003380a01007387 */ /* 0x000fe80000100a00 */
[----:B------:R-:W3:Y:S04]  /*292a0*/  LDL.LU.64 R22, [R1+0xae8] ;  /* 0x000ae80001167983 */ /* 0x000ee80000300a00 */
[----:B---3--:R-:W-:Y:S04]  /*292b0*/  STL.64 [R1+0x3bb8], R22 ;  /* 0x003bb81601007387 */ /* 0x008fe80000100a00 */
[----:B--2---:R0:W-:Y:S04]  /*292c0*/  STL.64 [R1+0x3bb0], R20 ;  /* 0x003bb01401007387 */ /* 0x0041e80000100a00 */
[----:B0-----:R-:W2:Y:S04]  /*292d0*/  LDL.LU.64 R20, [R1+0xaf0] ;  /* 0x000af00001147983 */ /* 0x001ea80000300a00 */
[----:B------:R-:W3:Y:S04]  /*292e0*/  LDL.LU.64 R22, [R1+0xaf8] ;  /* 0x000af80001167983 */ /* 0x000ee80000300a00 */
[----:B---3--:R-:W-:Y:S04]  /*292f0*/  STL.64 [R1+0x3bd8], R22 ;  /* 0x003bd81601007387 */ /* 0x008fe80000100a00 */
[----:B--2---:R0:W-:Y:S04]  /*29300*/  STL.64 [R1+0x3bd0], R20 ;  /* 0x003bd01401007387 */ /* 0x0041e80000100a00 */
[----:B0-----:R-:W2:Y:S04]  /*29310*/  LDL.LU.64 R20, [R1+0xb00] ;  /* 0x000b000001147983 */ /* 0x001ea80000300a00 */
[----:B------:R-:W3:Y:S01]  /*29320*/  LDL.LU.64 R22, [R1+0xb08] ;  /* 0x000b080001167983 */ /* 0x000ee20000300a00 */
[----:B------:R-:W-:-:S02]  /*29330*/  IMAD R5, R24, 0x100, R19 ;  /* 0x0000010018057824 */ /* 0x000fc400078e0213 */
[----:B------:R-:W-:Y:S02]  /*29340*/  IMAD R6, R26, 0x100, R25 ;  /* 0x000001001a067824 */ /* 0x000fe400078e0219 */
[----:B------:R-:W-:Y:S01]  /*29350*/  IMAD R7, R0, 0x100, R27 ;  /* 0x0000010000077824 */ /* 0x000fe200078e021b */
[----:B------:R-:W-:Y:S01]  /*29360*/  F2FP.F16.E5M2.UNPACK_B R4, R4 ;  /* 0x00000004ff04723e */ /* 0x000fe200020004ff */
[----:B---3--:R-:W-:Y:S04]  /*29370*/  STL.64 [R1+0x3bf0], R22 ;  /* 0x003bf01601007387 */ /* 0x008fe80000100a00 */
        /* <DEDUP_REMOVED lines=43> */
[----:B0-----:R-:W2:Y:S04]  /*29630*/  LDL.LU R16, [R1+0x11e4] ;  /* 0x0011e40001107983 */ /* 0x001ea80000300800 */
[----:B------:R-:W2:Y:S01]  /*29640*/  LDL.LU R17, [R1+0x11e0] ;  /* 0x0011e00001117983 */ /* 0x000ea20000300800 */
[C---:B------:R-:W-:Y:S06]  /*29650*/  HMMA.16816.F32 R24, R4.reuse, R28, R24 ;  /* 0x0000001c0418723c */ /* 0x040fec0000001818 */
[----:B------:R-:W-:Y:S01]  /*29660*/  IMAD.MOV.U32 R0, RZ, RZ, R29 ;  /* 0x000000ffff007224 */ /* 0x000fe200078e001d */
[----:B----4-:R-:W-:Y:S04]  /*29670*/  STL.64 [R1+0x3b30], R18 ;  /* 0x003b301201007387 */ /* 0x010fe80000100a00 */
[----:B--2---:R0:W-:Y:S04]  /*29680*/  STL.64 [R1+0x3b28], R16 ;  /* 0x003b281001007387 */ /* 0x0041e80000100a00 */
[----:B0-----:R-:W2:Y:S04]  /*29690*/  LDL.LU.64 R16, [R1+0xac0] ;  /* 0x000ac00001107983 */ /* 0x001ea80000300a00 */
[----:B------:R-:W2:Y:S04]  /*296a0*/  LDL.LU.64 R18, [R1+0xac8] ;  /* 0x000ac80001127983 */ /* 0x000ea80000300a00 */
[----:B------:R-:W-:Y:S04]  /*296b0*/  STL.64 [R1+0xad0], R24 ;  /* 0x000ad01801007387 */ /* 0x000fe80000100a00 */
[----:B------:R0:W-:Y:S04]  /*296c0*/  STL.64 [R1+0xad8], R26 ;  /* 0x000ad81a01007387 */ /* 0x0001e80000100a00 */
[----:B0-----:R-:W4:Y:S04]  /*296d0*/  LDL.LU.64 R26, [R1+0x3b98] ;  /* 0x003b9800011a7983 */ /* 0x001f280000300a00 */
[----:B------:R-:W3:Y:S04]  /*296e0*/  LDL.LU.64 R24, [R1+0x3b90] ;  /* 0x003b900001187983 */ /* 0x000ee80000300a00 */
[----:B------:R-:W2:Y:S02]  /*296f0*/  LDL.LU.64 R28, [R1+0x3b88] ;  /* 0x003b8800011c7983 */ /* 0x000ea40000300a00 */
[----:B--2---:R-:W-:-:S15]  /*29700*/  HMMA.16816.F32 R16, R4, R28, R16 ;  /* 0x0000001c0410723c */ /* 0x004fde0000001810 */
[----:B------:R-:W-:-:S08]  /*29710*/  NOP ;  /* 0x0000000000007918 */ /* 0x000fd00000000000 */
[----:B------:R-:W-:Y:S04]  /*29720*/  STL.64 [R1+0xac0], R16 ;  /* 0x000ac01001007387 */ /* 0x000fe80000100a00 */
[----:B------:R4:W-:Y:S02]  /*29730*/  STL.64 [R1+0xac8], R18 ;  /* 0x000ac81201007387 */ /* 0x0009e40000100a00 */
[----:B----4-:R-:W-:Y:S02]  /*29740*/  HMMA.16816.F32 R16, R4, R26, R12 ;  /* 0x0000001a0410723c */ /* 0x010fe4000000180c */
[----:B------:R-:W2:-:S15]  /*29750*/  LDL.LU.64 R12, [R1+0xa80] ;  /* 0x000a8000010c7983 */ /* 0x000e9e0000300a00 */
[----:B------:R-:W-:-:S06]  /*29760*/  NOP ;  /* 0x0000000000007918 */ /* 0x000fcc0000000000 */
[----:B------:R-:W-:Y:S04]  /*29770*/  STL.64 [R1+0xab0], R16 ;  /* 0x000ab01001007387 */ /* 0x000fe80000100a00 */
[----:B------:R-:W-:Y:S04]  /*29780*/  STL.64 [R1+0xab8], R18 ;  /* 0x000ab81201007387 */ /* 0x000fe80000100a00 */
[----:B------:R-:W4:Y:S01]  /*29790*/  LDL.LU.64 R14, [R1+0xa88] ;  /* 0x000a8800010e7983 */ /* 0x000f220000300a00 */
[----:B---3--:R-:W-:-:S15]  /*297a0*/  HMMA.16816.F32 R8, R4, R24, R8 ;  /* 0x000000180408723c */ /* 0x008fde0000001808 */
[----:B------:R-:W-:-:S08]  /*297b0*/  NOP ;  /* 0x0000000000007918 */ /* 0x000fd00000000000 */
[----:B------:R-:W-:Y:S04]  /*297c0*/  STL.64 [R1+0xaa0], R8 ;  /* 0x000aa00801007387 */ /* 0x000fe80000100a00 */
[----:B------:R-:W-:Y:S04]  /*297d0*/  STL.64 [R1+0xaa8], R10 ;  /* 0x000aa80a01007387 */ /* 0x000fe80000100a00 */
[----:B----4-:R-:W-:Y:S04]  /*297e0*/  STL.64 [R1+0x3b80], R14 ;  /* 0x003b800e01007387 */ /* 0x010fe80000100a00 */
[----:B--2---:R0:W-:Y:S04]  /*297f0*/  STL.64 [R1+0x3b78], R12 ;  /* 0x003b780c01007387 */ /* 0x0041e80000100a00 */
[----:B0-----:R-:W2:Y:S04]  /*29800*/  LDL.LU.64 R12, [R1+0xa90] ;  /* 0x000a9000010c7983 */ /* 0x001ea80000300a00 */
[----:B------:R-:W2:Y:S04]  /*29810*/  LDL.LU.64 R14, [R1+0xa98] ;  /* 0x000a9800010e7983 */ /* 0x000ea80000300a00 */
[----:B------:R-:W3:Y:S04]  /*29820*/  LDL.LU.64 R8, [R1+0xa60] ;  /* 0x000a600001087983 */ /* 0x000ee80000300a00 */
[----:B------:R-:W4:Y:S04]  /*29830*/  LDL.LU.64 R10, [R1+0xa68] ;  /* 0x000a6800010a7983 */ /* 0x000f280000300a00 */
[----:B----4-:R-:W-:Y:S04]  /*29840*/  STL.64 [R1+0x3b60], R10 ;  /* 0x003b600a01007387 */ /* 0x010fe80000100a00 */
[----:B---3--:R0:W-:Y:S04]  /*29850*/  STL.64 [R1+0x3b58], R8 ;  /* 0x003b580801007387 */ /* 0x0081e80000100a00 */
[----:B0-----:R-:W3:Y:S04]  /*29860*/  LDL.LU.64 R8, [R1+0xa70] ;  /* 0x000a700001087983 */ /* 0x001ee80000300a00 */
[----:B------:R-:W3:Y:S04]  /*29870*/  LDL.LU.64 R10, [R1+0xa78] ;  /* 0x000a7800010a7983 */ /* 0x000ee80000300a00 */
[----:B------:R-:W4:Y:S04]  /*29880*/  LDL.LU.64 R16, [R1+0xa40] ;  /* 0x000a400001107983 */ /* 0x000f280000300a00 */
[----:B------:R-:W3:Y:S01]  /*29890*/  LDL.LU.64 R18, [R1+0xa48] ;  /* 0x000a480001127983 */ /* 0x000ee20000300a00 */
[C---:B--2---:R-:W-:Y:S03]  /*298a0*/  HMMA.16816.F32 R12, R4.reuse, R22, R12 ;  /* 0x00000016040c723c */ /* 0x044fe6000000180c */
[----:B---3--:R-:W-:Y:S04]  /*298b0*/  STL.64 [R1+0x3b40], R18 ;  /* 0x003b401201007387 */ /* 0x008fe80000100a00 */
[----:B----4-:R0:W-:Y:S04]  /*298c0*/  STL.64 [R1+0x3b38], R16 ;  /* 0x003b381001007387 */ /* 0x0101e80000100a00 */
[----:B0-----:R-:W2:Y:S04]  /*298d0*/  LDL.LU.64 R16, [R1+0xa50] ;  /* 0x000a500001107983 */ /* 0x001ea80000300a00 */
[----:B------:R-:W2:Y:S04]  /*298e0*/  LDL.LU.64 R18, [R1+0xa58] ;  /* 0x000a580001127983 */ /* 0x000ea80000300a00 */
[----:B------:R0:W-:Y:S04]  /*298f0*/  STL.64 [R1+0x3ab0], R26 ;  /* 0x003ab01a01007387 */ /* 0x0001e80000100a00 */
[----:B0-----:R-:W3:Y:S04]  /*29900*/  LDL.LU R26, [R1+0x11dc] ;  /* 0x0011dc00011a7983 */ /* 0x001ee80000300800 */
[----:B------:R-:W3:Y:S04]  /*29910*/  LDL.LU R27, [R1+0x11d8] ;  /* 0x0011d800011b7983 */ /* 0x000ee80000300800 */
[----:B------:R0:W-:Y:S04]  /*29920*/  STL.64 [R1+0x3aa8], R24 ;  /* 0x003aa81801007387 */ /* 0x0001e80000100a00 */
[----:B0-----:R-:W4:Y:S04]  /*29930*/  LDL.LU R24, [R1+0x11cc] ;  /* 0x0011cc0001187983 */ /* 0x001f280000300800 */
[----:B------:R-:W4:Y:S04]  /*29940*/  LDL.LU R25, [R1+0x11c8] ;  /* 0x0011c80001197983 */ /* 0x000f280000300800 */
        /* <DEDUP_REMOVED lines=10> */
[----:B------:R0:W-:Y:S04]  /*299f0*/  STL.64 [R1+0x3a90], R22 ;  /* 0x003a901601007387 */ /* 0x0001e80000100a00 */
[----:B0-----:R-:W4:Y:S04]  /*29a00*/  LDL R22, [R1+0x28] ;  /* 0x0000280001167983 */ /* 0x001f280000100800 */
[----:B------:R-:W4:Y:S04]  /*29a10*/  LDL R23, [R1+0x2c] ;  /* 0x00002c0001177983 */ /* 0x000f280000100800 */
[----:B------:R-:W-:Y:S01]  /*29a20*/  STL.64 [R1+0x3a88], R20 ;  /* 0x003a881401007387 */ /* 0x000fe20000100a00 */
        /* <DEDUP_REMOVED lines=31> */
[----:B------:R-:W4:Y:S02]  /*29c20*/  LDL.LU.64 R10, [R1+0xa38] ;  /* 0x000a3800010a7983 */ /* 0x000f240000300a00 */
[----:B----4-:R-:W-:-:S15]  /*29c30*/  HMMA.16816.F32 R8, R4, R2, R8 ;  /* 0x000000020408723c */ /* 0x010fde0000001808 */
[----:B------:R-:W-:-:S08]  /*29c40*/  NOP ;  /* 0x0000000000007918 */ /* 0x000fd00000000000 */
[----:B------:R-:W-:Y:S04]  /*29c50*/  STL.64 [R1+0xa30], R8 ;  /* 0x000a300801007387 */ /* 0x000fe80000100a00 */
[----:B------:R0:W-:Y:S02]  /*29c60*/  STL.64 [R1+0xa38], R10 ;  /* 0x000a380a01007387 */ /* 0x0001e40000100a00 */
[----:B0-----:R-:W-:Y:S07]  /*29c70*/  HMMA.16816.F32 R8, R4, R22, R12 ;  /* 0x000000160408723c */ /* 0x001fee000000180c */
[----:B--2---:R-:W-:-:S15]  /*29c80*/  IMAD R5, R19, 0x100, R18 ;  /* 0x0000010013057824 */ /* 0x004fde00078e0212 */
[----:B------:R-:W-:-:S01]  /*29c90*/  NOP ;  /* 0x0000000000007918 */ /* 0x000fc20000000000 */
[----:B------:R-:W-:Y:S04]  /*29ca0*/  STL.64 [R1+0x320], R8 ;  /* 0x0003200801007387 */ /* 0x000fe80000100a00 */
[----:B------:R-:W-:Y:S04]  /*29cb0*/  STL.64 [R1+0x328], R10 ;  /* 0x0003280a01007387 */ /* 0x000fe80000100a00 */
[----:B------:R-:W2:Y:S04]  /*29cc0*/  LDL R18, [R1+0x18] ;  /* 0x0000180001127983 */ /* 0x000ea80000100800 */
[----:B------:R-:W2:Y:S01]  /*29cd0*/  LDL R19, [R1+0x1c] ;  /* 0x00001c0001137983 */ /* 0x000ea20000100800 */
[----:B---3--:R-:W-:-:S02]  /*29ce0*/  IMAD R7, R17, 0x100, R16 ;  /* 0x0000010011077824 */ /* 0x008fc400078e0210 */
[----:B------:R-:W-:Y:S02]  /*29cf0*/  IMAD R4, R25, 0x100, R24 ;  /* 0x0000010019047824 */ /* 0x000fe400078e0218 */
[----:B------:R-:W-:Y:S01]  /*29d00*/  IMAD R6, R27, 0x100, R26 ;  /* 0x000001001b067824 */ /* 0x000fe200078e021a */
[----:B--2---:R-:W-:Y:S04]  /*29d10*/  STL.64 [R1+0x3b10], R18 ;  /* 0x003b101201007387 */ /* 0x004fe80000100a00 */
[----:B------:R-:W2:Y:S04]  /*29d20*/  LDL R16, [R1+0x20] ;  /* 0x0000200001107983 */ /* 0x000ea80000100800 */
[----:B------:R-:W2:Y:S04]  /*29d30*/  LDL R17, [R1+0x24] ;  /* 0x0000240001117983 */ /* 0x000ea80000100800 */
[----:B------:R-:W3:Y:S04]  /*29d40*/  LDL.LU.64 R24, [R1+0x9d0] ;  /* 0x0009d00001187983 */ /* 0x000ee80000300a00 */
[----:B------:R-:W4:Y:S04]  /*29d50*/  LDL.LU.64 R26, [R1+0x9d8] ;  /* 0x0009d800011a7983 */ /* 0x000f280000300a00 */
[----:B----4-:R0:W-:Y:S04]  /*29d60*/  STL.64 [R1+0x3ac0], R26 ;  /* 0x003ac01a01007387 */ /* 0x0101e80000100a00 */
[----:B0-----:R-:W4:Y:S01]  /*29d70*/  LDL R26, [R1] ;  /* 0x00000000011a7983 */ /* 0x001f220000100800 */
[----:B------:R-:W-:-:S03]  /*29d80*/  IMAD.MOV.U32 R27, RZ, RZ, R0 ;  /* 0x000000ffff1b7224 */ /* 0x000fc600078e0000 */
[----:B---3--:R0:W-:Y:S04]  /*29d90*/  STL.64 [R1+0x3ab8], R24 ;  /* 0x003ab81801007387 */ /* 0x0081e80000100a00 */
[----:B----4-:R1:W-:Y:S04]  /*29da0*/  STL.64 [R1+0x3ad8], R26 ;  /* 0x003ad81a01007387 */ /* 0x0103e80000100a00 */
[----:B0-----:R-:W3:Y:S04]  /*29db0*/  LDL.LU.64 R24, [R1+0x9f0] ;  /* 0x0009f00001187983 */ /* 0x001ee80000300a00 */
[----:B-1----:R-:W4:Y:S04]  /*29dc0*/  LDL.LU.64 R26, [R1+0x9f8] ;  /* 0x0009f800011a7983 */ /* 0x002f280000300a00 */
[----:B----4-:R-:W-:Y:S04]  /*29dd0*/  STL.64 [R1+0x3ae8], R26 ;  /* 0x003ae81a01007387 */ /* 0x010fe80000100a00 */
[----:B---3--:R0:W-:Y:S04]  /*29de0*/  STL.64 [R1+0x3ae0], R24 ;  /* 0x003ae01801007387 */ /* 0x0081e80000100a00 */
[----:B0-----:R-:W3:Y:S04]  /*29df0*/  LDL.LU.64 R24, [R1+0xa00] ;  /* 0x000a000001187983 */ /* 0x001ee80000300a00 */
[----:B------:R-:W4:Y:S04]  /*29e00*/  LDL.LU.64 R26, [R1+0xa08] ;  /* 0x000a0800011a7983 */ /* 0x000f280000300a00 */
[----:B----4-:R-:W-:Y:S04]  /*29e10*/  STL.64 [R1+0x3b08], R26 ;  /* 0x003b081a01007387 */ /* 0x010fe80000100a00 */
[----:B---3--:R0:W-:Y:S04]  /*29e20*/  STL.64 [R1+0x3b00], R24 ;  /* 0x003b001801007387 */ /* 0x0081e80000100a00 */
[----:B0-----:R-:W3:Y:S04]  /*29e30*/  LDL.LU.64 R24, [R1+0xa10] ;  /* 0x000a100001187983 */ /* 0x001ee80000300a00 */
[----:B------:R-:W4:Y:S01]  /*29e40*/  LDL.LU.64 R26, [R1+0xa18] ;  /* 0x000a1800011a7983 */ /* 0x000f220000300a00 */
[----:B------:R-:W-:-:S02]  /*29e50*/  F2FP.F16.E5M2.UNPACK_B R4, R4 ;  /* 0x00000004ff04723e */ /* 0x000fc400020004ff */
[----:B------:R-:W-:Y:S02]  /*29e60*/  F2FP.F16.E5M2.UNPACK_B R5, R5 ;  /* 0x00000005ff05723e */ /* 0x000fe400020004ff */
[----:B------:R-:W-:Y:S02]  /*29e70*/  F2FP.F16.E5M2.UNPACK_B R6, R6 ;  /* 0x00000006ff06723e */ /* 0x000fe400020004ff */
[----:B------:R-:W-:Y:S01]  /*29e80*/  F2FP.F16.E5M2.UNPACK_B R7, R7 ;  /* 0x00000007ff07723e */ /* 0x000fe200020004ff */
[----:B----4-:R-:W-:Y:S04]  /*29e90*/  STL.64 [R1+0x3b20], R26 ;  /* 0x003b201a01007387 */ /* 0x010fe80000100a00 */
[----:B---3--:R0:W-:Y:S04]  /*29ea0*/  STL.64 [R1+0x3b18], R24 ;  /* 0x003b181801007387 */ /* 0x0081e80000100a00 */
[----:B0-----:R-:W2:Y:S04]  /*29eb0*/  LDL.LU.64 R24, [R1+0xa20] ;  /* 0x000a200001187983 */ /* 0x001ea80000300a00 */
[----:B------:R-:W2:Y:S04]  /*29ec0*/  LDL.LU.64 R26, [R1+0xa28] ;  /* 0x000a2800011a7983 */ /* 0x000ea80000300a00 */
[----:B------:R-:W3:Y:S04]  /*29ed0*/  LDL.LU.64 R12, [R1+0x9c0] ;  /* 0x0009c000010c7983 */ /* 0x000ee80000300a00 */
[----:B------:R-:W4:Y:S01]  /*29ee0*/  LDL.LU.64 R14, [R1+0x9c8] ;  /* 0x0009c800010e7983 */ /* 0x000f220000300a00 */
[C---:B--2---:R-:W-:Y:S03]  /*29ef0*/  HMMA.16816.F32 R16, R4.reuse, R16, R24 ;  /* 0x000000100410723c */ /* 0x044fe60000001818 */
[----:B----4-:R-:W-:Y:S04]  /*29f00*/  STL.64 [R1+0x3ad0], R14 ;  /* 0x003ad00e01007387 */ /* 0x010fe80000100a00 */
[----:B---3--:R0:W-:Y:S04]  /*29f10*/  STL.64 [R1+0x3ac8], R12 ;  /* 0x003ac80c01007387 */ /* 0x0081e80000100a00 */
[----:B0-----:R-:W2:Y:S04]  /*29f20*/  LDL.LU.64 R12, [R1+0x9e0] ;  /* 0x0009e000010c7983 */ /* 0x001ea80000300a00 */
[----:B------:R-:W2:Y:S04]  /*29f30*/  LDL.LU.64 R14, [R1+0x9e8] ;  /* 0x0009e800010e7983 */ /* 0x000ea80000300a00 */
[----:B------:R-:W3:Y:S04]  /*29f40*/  LDL.LU.64 R20, [R1+0x9b0] ;  /* 0x0009b00001147983 */ /* 0x000ee80000300a00 */
[----:B------:R-:W3:Y:S04]  /*29f50*/  LDL.LU.64 R22, [R1+0x9b8] ;  /* 0x0009b80001167983 */ /* 0x000ee80000300a00 */
[----:B------:R-:W4:Y:S04]  /*29f60*/  LDL.LU.64 R8, [R1+0x990] ;  /* 0x0009900001087983 */ /* 0x000f280000300a00 */
[----:B------:R-:W4:Y:S04]  /*29f70*/  LDL.LU.64 R10, [R1+0x998] ;  /* 0x00099800010a7983 */ /* 0x000f280000300a00 */
[----:B------:R-:W2:Y:S04]  /*29f80*/  LDL.LU.64 R26, [R1+0x3b20] ;  /* 0x003b2000011a7983 */ /* 0x000ea80000300a00 */
[----:B------:R-:W2:Y:S04]  /*29f90*/  LDL.LU.64 R24, [R1+0x3b18] ;  /* 0x003b180001187983 */ /* 0x000ea80000300a00 */
        /* <DEDUP_REMOVED lines=39> */
[----:B------:R-:W4:Y:S01]  /*2a210*/  LDL.LU.64 R24, [R1+0x3aa8] ;  /* 0x003aa80001187983 */ /* 0x000f220000300a00 */
        /* <DEDUP_REMOVED lines=11> */
[----:B------:R0:W-:Y:S04]  /*2a2d0*/  STL.64 [R1+0x3a08], R26 ;  /* 0x003a081a01007387 */ /* 0x0001e80000100a00 */
[----:B------:R-:W-:Y:S04]  /*2a2e0*/  STL.64 [R1+0x3a00], R24 ;  /* 0x003a001801007387 */ /* 0x000fe80000100a00 */
[----:B0-----:R-:W4:Y:S04]  /*2a2f0*/  LDL.LU R26, [R1+0x11f4] ;  /* 0x0011f400011a7983 */ /* 0x001f280000300800 */
[----:B------:R-:W4:Y:S01]  /*2a300*/  LDL.LU R27, [R1+0x11f0] ;  /* 0x0011f000011b7983 */ /* 0x000f220000300800 */
[----:B---3--:R-:W-:-:S15]  /*2a310*/  HMMA.16816.F32 R16, R4, R22, R16 ;  /* 0x000000160410723c */ /* 0x008fde0000001810 */
[----:B------:R-:W-:-:S08]  /*2a320*/  NOP ;  /* 0x0000000000007918 */ /* 0x000fd00000000000 */
[----:B------:R-:W-:Y:S04]  /*2a330*/  STL.64 [R1+0x9a0], R16 ;  /* 0x0009a01001007387 */ /* 0x000fe80000100a00 */
[----:B------:R2:W-:Y:S02]  /*2a340*/  STL.64 [R1+0x9a8], R18 ;  /* 0x0009a81201007387 */ /* 0x0005e40000100a00 */
[----:B--2---:R-:W-:Y:S02]  /*2a350*/  HMMA.16816.F32 R16, R4, R20, R8 ;  /* 0x000000140410723c */ /* 0x004fe40000001808 */
[----:B------:R-:W2:Y:S04]  /*2a360*/  LDL.LU.64 R8, [R1+0x980] ;  /* 0x0009800001087983 */ /* 0x000ea80000300a00 */
[----:B------:R-:W2:-:S15]  /*2a370*/  LDL.LU.64 R10, [R1+0x988] ;  /* 0x00098800010a7983 */ /* 0x000e9e0000300a00 */
[----:B------:R-:W-:-:S02]  /*2a380*/  NOP ;  /* 0x0000000000007918 */ /* 0x000fc40000000000 */
[----:B------:R0:W-:Y:S04]  /*2a390*/  STL.64 [R1+0x990], R16 ;  /* 0x0009901001007387 */ /* 0x0001e80000100a00 */
[----:B------:R1:W-:Y:S04]  /*2a3a0*/  STL.64 [R1+0x998], R18 ;  /* 0x0009981201007387 */ /* 0x0003e80000100a00 */
[----:B0-----:R-:W3:Y:S04]  /*2a3b0*/  LDL.LU.64 R16, [R1+0x940] ;  /* 0x0009400001107983 */ /* 0x001ee80000300a00 */
[----:B-1----:R-:W4:Y:S04]  /*2a3c0*/  LDL.LU.64 R18, [R1+0x948] ;  /* 0x0009480001127983 */ /* 0x002f280000300a00 */
[----:B----4-:R-:W-:Y:S04]  /*2a3d0*/  STL.64 [R1+0x3a60], R18 ;  /* 0x003a601201007387 */ /* 0x010fe80000100a00 */
[----:B---3--:R0:W-:Y:S04]  /*2a3e0*/  STL.64 [R1+0x3a58], R16 ;  /* 0x003a581001007387 */ /* 0x0081e80000100a00 */
[----:B0-----:R-:W3:Y:S04]  /*2a3f0*/  LDL.LU.64 R16, [R1+0x950] ;  /* 0x0009500001107983 */ /* 0x001ee80000300a00 */
[----:B------:R-:W4:Y:S01]  /*2a400*/  LDL.LU.64 R18, [R1+0x958] ;  /* 0x0009580001127983 */ /* 0x000f220000300a00 */
[C---:B--2---:R-:W-:Y:S03]  /*2a410*/  HMMA.16816.F32 R8, R4.reuse, R14, R8 ;  /* 0x0000000e0408723c */ /* 0x044fe60000001808 */
[----:B----4-:R-:W-:Y:S04]  /*2a420*/  STL.64 [R1+0x3a70], R18 ;  /* 0x003a701201007387 */ /* 0x010fe80000100a00 */
[----:B---3--:R0:W-:Y:S04]  /*2a430*/  STL.64 [R1+0x3a68], R16 ;  /* 0x003a681001007387 */ /* 0x0081e80000100a00 */
[----:B0-----:R-:W2:Y:S04]  /*2a440*/  LDL.LU.64 R16, [R1+0x960] ;  /* 0x0009600001107983 */ /* 0x001ea80000300a00 */
[----:B------:R-:W2:Y:S04]  /*2a450*/  LDL.LU.64 R18, [R1+0x968] ;  /* 0x0009680001127983 */ /* 0x000ea80000300a00 */
[----:B------:R-:W3:Y:S04]  /*2a460*/  LDL.LU R0, [R1+0x1210] ;  /* 0x0012100001007983 */ /* 0x000ee80000300800 */
[----:B------:R0:W-:Y:S04]  /*2a470*/  STL.64 [R1+0x39e8], R22 ;  /* 0x0039e81601007387 */ /* 0x0001e80000100a00 */
[----:B0-----:R-:W4:Y:S04]  /*2a480*/  LDL.64 R22, [R1+0x20] ;  /* 0x0000200001167983 */ /* 0x001f280000100a00 */
[----:B------:R0:W-:Y:S04]  /*2a490*/  STL.64 [R1+0x39e0], R20 ;  /* 0x0039e01401007387 */ /* 0x0001e80000100a00 */
[----:B0-----:R-:W2:Y:S04]  /*2a4a0*/  LDL.LU R20, [R1+0x11f8] ;  /* 0x0011f80001147983 */ /* 0x001ea80000300800 */
[----:B------:R-:W2:Y:S04]  /*2a4b0*/  LDL.LU R21, [R1+0x1214] ;  /* 0x0012140001157983 */ /* 0x000ea80000300800 */
[----:B----4-:R-:W-:Y:S04]  /*2a4c0*/  STL.64 [R1+0x3a50], R22 ;  /* 0x003a501601007387 */ /* 0x010fe80000100a00 */
[----:B--2---:R0:W-:Y:S04]  /*2a4d0*/  STL.64 [R1+0x3a48], R20 ;  /* 0x003a481401007387 */ /* 0x0041e80000100a00 */
[----:B0-----:R-:W2:Y:S04]  /*2a4e0*/  LDL.LU.64 R20, [R1+0x970] ;  /* 0x0009700001147983 */ /* 0x001ea80000300a00 */
[----:B------:R-:W2:Y:S04]  /*2a4f0*/  LDL.LU.64 R22, [R1+0x978] ;  /* 0x0009780001167983 */ /* 0x000ea80000300a00 */
[----:B------:R-:W-:Y:S04]  /*2a500*/  STL.64 [R1+0x980], R8 ;  /* 0x0009800801007387 */ /* 0x000fe80000100a00 */
[----:B------:R0:W-:Y:S04]  /*2a510*/  STL.64 [R1+0x988], R10 ;  /* 0x0009880a01007387 */ /* 0x0001e80000100a00 */
[----:B0-----:R-:W4:Y:S04]  /*2a520*/  LDL.LU.64 R10, [R1+0x3a80] ;  /* 0x003a8000010a7983 */ /* 0x001f280000300a00 */
[----:B------:R-:W3:Y:S01]  /*2a530*/  LDL.LU.64 R8, [R1+0x3a78] ;  /* 0x003a780001087983 */ /* 0x000ee20000300a00 */
[C---:B--2---:R-:W-:Y:S06]  /*2a540*/  HMMA.16816.F32 R20, R4.reuse, R12, R20 ;  /* 0x0000000c0414723c */ /* 0x044fec0000001814 */
[----:B----4-:R-:W-:-:S15]  /*2a550*/  HMMA.16816.F32 R16, R4, R10, R16 ;  /* 0x0000000a0410723c */ /* 0x010fde0000001810 */
[----:B------:R-:W-:-:S02]  /*2a560*/  NOP ;  /* 0x0000000000007918 */ /* 0x000fc40000000000 */
[----:B------:R0:W-:Y:S04]  /*2a570*/  STL.64 [R1+0x970], R20 ;  /* 0x0009701401007387 */ /* 0x0001e80000100a00 */
[----:B------:R1:W-:Y:S04]  /*2a580*/  STL.64 [R1+0x978], R22 ;  /* 0x0009781601007387 */ /* 0x0003e80000100a00 */
[----:B0-----:R-:W2:Y:S04]  /*2a590*/  LDL.LU.64 R20, [R1+0x310] ;  /* 0x0003100001147983 */ /* 0x001ea80000300a00 */
[----:B-1----:R-:W2:Y:S04]  /*2a5a0*/  LDL.LU.64 R22, [R1+0x318] ;  /* 0x0003180001167983 */ /* 0x002ea80000300a00 */
[----:B------:R-:W4:Y:S04]  /*2a5b0*/  LDL.64 R24, [R1+0x18] ;  /* 0x0000180001187983 */ /* 0x000f280000100a00 */
[----:B------:R0:W-:Y:S04]  /*2a5c0*/  STL.64 [R1+0x39c8], R14 ;  /* 0x0039c80e01007387 */ /* 0x0001e80000100a00 */
[----:B0-----:R-:W2:Y:S04]  /*2a5d0*/  LDL.64 R14, [R1+0x28] ;  /* 0x00002800010e7983 */ /* 0x001ea80000100a00 */
[----:B------:R-:W-:Y:S04]  /*2a5e0*/  STL.64 [R1+0x39c0], R12 ;  /* 0x0039c00c01007387 */ /* 0x000fe80000100a00 */
[----:B------:R-:W-:Y:S04]  /*2a5f0*/  STL.64 [R1+0x960], R16 ;  /* 0x0009601001007387 */ /* 0x000fe80000100a00 */
[----:B------:R0:W-:Y:S04]  /*2a600*/  STL.64 [R1+0x968], R18 ;  /* 0x0009681201007387 */ /* 0x0001e80000100a00 */
[----:B0-----:R-:W3:Y:S04]  /*2a610*/  LDL.LU.64 R18, [R1+0x3a70] ;  /* 0x003a700001127983 */ /* 0x001ee80000300a00 */
[----:B------:R-:W3:Y:S04]  /*2a620*/  LDL.LU.64 R16, [R1+0x3a68] ;  /* 0x003a680001107983 */ /* 0x000ee80000300a00 */
[----:B------:R0:W-:Y:S04]  /*2a630*/  STL [R1+0x39b4], R10 ;  /* 0x0039b40a01007387 */ /* 0x0001e80000100800 */
[----:B0-----:R-:W4:Y:S04]  /*2a640*/  LDL.LU R10, [R1+0x1204] ;  /* 0x00120400010a7983 */ /* 0x001f280000300800 */
[----:B------:R0:W-:Y:S04]  /*2a650*/  STL [R1+0x39b0], R11 ;  /* 0x0039b00b01007387 */ /* 0x0001e80000100800 */
[----:B0-----:R-:W4:Y:S01]  /*2a660*/  LDL.LU R11, [R1+0x11e8] ;  /* 0x0011e800010b7983 */ /* 0x001f220000300800 */
[----:B---3--:R-:W-:-:S15]  /*2a670*/  HMMA.16816.F32 R16, R4, R8, R16 ;  /* 0x000000080410723c */ /* 0x008fde0000001810 */
[----:B------:R-:W-:-:S08]  /*2a680*/  NOP ;  /* 0x0000000000007918 */ /* 0x000fd00000000000 */
[----:B------:R-:W-:Y:S04]  /*2a690*/  STL.64 [R1+0x950], R16 ;  /* 0x0009501001007387 */ /* 0x000fe80000100a00 */
[----:B------:R0:W-:Y:S04]  /*2a6a0*/  STL.64 [R1+0x958], R18 ;  /* 0x0009581201007387 */ /* 0x0001e80000100a00 */
[----:B0-----:R-:W3:Y:S04]  /*2a6b0*/  LDL.LU.64 R18, [R1+0x3a60] ;  /* 0x003a600001127983 */ /* 0x001ee80000300a00 */
[----:B------:R-:W3:Y:S04]  /*2a6c0*/  LDL.LU.64 R16, [R1+0x3a58] ;  /* 0x003a580001107983 */ /* 0x000ee80000300a00 */
[----:B------:R2:W-:Y:S04]  /*2a6d0*/  STL [R1+0x39ac], R8 ;  /* 0x0039ac0801007387 */ /* 0x0005e80000100800 */
[----:B------:R0:W-:Y:S01]  /*2a6e0*/  STL [R1+0x39a8], R9 ;  /* 0x0039a80901007387 */ /* 0x0001e20000100800 */
[----:B--2---:R-:W-:-:S02]  /*2a6f0*/  IMAD.MOV.U32 R8, RZ, RZ, R14 ;  /* 0x000000ffff087224 */ /* 0x004fc400078e000e */
[----:B0-----:R-:W-:Y:S01]  /*2a700*/  IMAD.MOV.U32 R9, RZ, RZ, R15 ;  /* 0x000000ffff097224 */ /* 0x001fe200078e000f */
[C---:B---3--:R-:W-:Y:S06]  /*2a710*/  HMMA.16816.F32 R16, R4.reuse, R2, R16 ;  /* 0x000000020410723c */ /* 0x048fec0000001810 */
[----:B------:R-:W-:-:S15]  /*2a720*/  HMMA.16816.F32 R4, R4, R14, R20 ;  /* 0x0000000e0404723c */ /* 0x000fde0000001814 */
[----:B------:R-:W-:-:S02]  /*2a730*/  NOP ;  /* 0x0000000000007918 */ /* 0x000fc40000000000 */
[----:B------:R0:W-:Y:S04]  /*2a740*/  STL.64 [R1+0x940], R16 ;  /* 0x0009401001007387 */ /* 0x0001e80000100a00 */
[----:B------:R1:W-:Y:S04]  /*2a750*/  STL.64 [R1+0x948], R18 ;  /* 0x0009481201007387 */ /* 0x0003e80000100a00 */
[----:B0-----:R-:W2:Y:S04]  /*2a760*/  LDL.LU.64 R16, [R1+0x930] ;  /* 0x0009300001107983 */ /* 0x001ea80000300a00 */
[----:B-1----:R-:W2:Y:S04]  /*2a770*/  LDL.LU.64 R18, [R1+0x938] ;  /* 0x0009380001127983 */ /* 0x002ea80000300a00 */
[----:B------:R0:W-:Y:S04]  /*2a780*/  STL [R1+0x39bc], R2 ;  /* 0x0039bc0201007387 */ /* 0x0001e80000100800 */
[----:B0-----:R-:W3:Y:S04]  /*2a790*/  LDL.LU R2, [R1+0x11ec] ;  /* 0x0011ec0001027983 */ /* 0x001ee80000300800 */
[----:B------:R-:W-:Y:S04]  /*2a7a0*/  STL [R1+0x39b8], R3 ;  /* 0x0039b80301007387 */ /* 0x000fe80000100800 */
[----:B------:R-:W2:Y:S04]  /*2a7b0*/  LDL.LU.64 R22, [R1+0x3a50] ;  /* 0x003a500001167983 */ /* 0x000ea80000300a00 */
[----:B------:R-:W2:Y:S04]  /*2a7c0*/  LDL.LU.64 R20, [R1+0x3a48] ;  /* 0x003a480001147983 */ /* 0x000ea80000300a00 */
[----:B------:R0:W-:Y:S04]  /*2a7d0*/  STL.64 [R1+0x310], R4 ;  /* 0x0003100401007387 */ /* 0x0001e80000100a00 */
[----:B------:R2:W-:Y:S04]  /*2a7e0*/  STL.64 [R1+0x318], R6 ;  /* 0x0003180601007387 */ /* 0x0005e80000100a00 */
[----:B------:R-:W2:Y:S04]  /*2a7f0*/  LDL.LU.64 R12, [R1+0x920] ;  /* 0x00092000010c7983 */ /* 0x000ea80000300a00 */
[----:B------:R-:W2:Y:S01]  /*2a800*/  LDL.LU.64 R14, [R1+0x928] ;  /* 0x00092800010e7983 */ /* 0x000ea20000300a00 */
[----:B0-----:R-:W-:-:S03]  /*2a810*/  IMAD R5, R27, 0x100, R26 ;  /* 0x000001001b057824 */ /* 0x001fc600078e021a */
[----:B------:R-:W2:Y:S04]  /*2a820*/  LDL R26, [R1] ;  /* 0x00000000011a7983 */ /* 0x000ea80000100800 */
[----:B------:R-:W2:Y:S01]  /*2a830*/  LDL R27, [R1+0x4] ;  /* 0x00000400011b7983 */ /* 0x000ea20000100800 */
[----:B------:R-:W-:Y:S01]  /*2a840*/  F2FP.F16.E5M2.UNPACK_B R5, R5 ;  /* 0x00000005ff05723e */ /* 0x000fe200020004ff */
[----:B----4-:R-:W-:Y:S02]  /*2a850*/  IMAD.MOV.U32 R3, RZ, RZ, R25 ;  /* 0x000000ffff037224 */ /* 0x010fe400078e0019 */
[----:B---3--:R-:W-:Y:S02]  /*2a860*/  IMAD R4, R11, 0x100, R2 ;  /* 0x000001000b047824 */ /* 0x008fe400078e0202 */
[----:B--2---:R-:W-:-:S02]  /*2a870*/  IMAD R6, R20, 0x100, R10 ;  /* 0x0000010014067824 */ /* 0x004fc400078e020a */
[----:B------:R-:W-:Y:S01]  /*2a880*/  IMAD R7, R0, 0x100, R21 ;  /* 0x0000010000077824 */ /* 0x000fe200078e0215 */
[----:B------:R-:W-:Y:S02]  /*2a890*/  F2FP.F16.E5M2.UNPACK_B R4, R4 ;  /* 0x00000004ff04723e */ /* 0x000fe400020004ff */
[----:B------:R-:W-:Y:S02]  /*2a8a0*/  F2FP.F16.E5M2.UNPACK_B R6, R6 ;  /* 0x00000006ff06723e */ /* 0x000fe400020004ff */
[----:B------:R-:W-:-:S07]  /*2a8b0*/  F2FP.F16.E5M2.UNPACK_B R7, R7 ;  /* 0x00000007ff07723e */ /* 0x000fce00020004ff */
[----:B------:R-:W-:Y:S06]  /*2a8c0*/  HMMA.16816.F32 R16, R4, R22, R16 ;  /* 0x000000160410723c */ /* 0x000fec0000001810 */
[----:B------:R-:W-:Y:S02]  /*2a8d0*/  IMAD.MOV.U32 R10, RZ, RZ, R22 ;  /* 0x000000ffff0a7224 */ /* 0x000fe400078e0016 */
[----:B------:R-:W-:Y:S01]  /*2a8e0*/  IMAD.MOV.U32 R11, RZ, RZ, R23 ;  /* 0x000000ffff0b7224 */ /* 0x000fe200078e0017 */
[----:B------:R-:W-:-:S14]  /*2a8f0*/  STL.64 [R1+0x3a20], R26 ;  /* 0x003a201a01007387 */ /* 0x000fdc0000100a00 */
[----:B------:R-:W-:Y:S04]  /*2a900*/  STL.64 [R1+0x930], R16 ;  /* 0x0009301001007387 */ /* 0x000fe80000100a00 */
[----:B------:R0:W-:Y:S04]  /*2a910*/  STL.64 [R1+0x938], R18 ;  /* 0x0009381201007387 */ /* 0x0001e80000100a00 */
[----:B0-----:R-:W2:Y:S04]  /*2a920*/  LDL.LU.64 R18, [R1+0x3a40] ;  /* 0x003a400001127983 */ /* 0x001ea80000300a00 */
[----:B------:R-:W3:Y:S04]  /*2a930*/  LDL.LU.64 R16, [R1+0x3a38] ;  /* 0x003a380001107983 */ /* 0x000ee80000300a00 */
[----:B------:R-:W-:Y:S04]  /*2a940*/  STL.64 [R1+0x39d8], R10 ;  /* 0x0039d80a01007387 */ /* 0x000fe80000100a00 */
[----:B------:R0:W-:Y:S02]  /*2a950*/  STL.64 [R1+0x39d0], R8 ;  /* 0x0039d00801007387 */ /* 0x0001e40000100a00 */
[----:B0-----:R-:W-:Y:S06]  /*2a960*/  HMMA.16816.F32 R8, R4, R24, R12 ;  /* 0x000000180408723c */ /* 0x001fec000000180c */
[----:B------:R-:W-:-:S15]  /*2a970*/  IMAD.MOV.U32 R2, RZ, RZ, R24 ;  /* 0x000000ffff027224 */ /* 0x000fde00078e0018 */
[----:B------:R-:W-:-:S02]  /*2a980*/  NOP ;  /* 0x0000000000007918 */ /* 0x000fc40000000000 */
[----:B------:R-:W-:Y:S04]  /*2a990*/  STL.64 [R1+0x920], R8 ;  /* 0x0009200801007387 */ /* 0x000fe80000100a00 */
[----:B------:R-:W-:Y:S04]  /*2a9a0*/  STL.64 [R1+0x928], R10 ;  /* 0x0009280a01007387 */ /* 0x000fe80000100a00 */
[----:B------:R-:W4:Y:S04]  /*2a9b0*/  LDL.LU.64 R24, [R1+0x900] ;  /* 0x0009000001187983 */ /* 0x000f280000300a00 */
[----:B------:R-:W2:Y:S04]  /*2a9c0*/  LDL.LU.64 R26, [R1+0x908] ;  /* 0x00090800011a7983 */ /* 0x000ea80000300a00 */
[----:B--2---:R-:W-:Y:S04]  /*2a9d0*/  STL.64 [R1+0x3a30], R26 ;  /* 0x003a301a01007387 */ /* 0x004fe80000100a00 */
[----:B----4-:R0:W-:Y:S04]  /*2a9e0*/  STL.64 [R1+0x3a28], R24 ;  /* 0x003a281801007387 */ /* 0x0101e80000100a00 */
[----:B0-----:R-:W3:Y:S04]  /*2a9f0*/  LDL.LU.64 R24, [R1+0x910] ;  /* 0x0009100001187983 */ /* 0x001ee80000300a00 */
[----:B------:R-:W3:Y:S04]  /*2aa00*/  LDL.LU.64 R26, [R1+0x918] ;  /* 0x00091800011a7983 */ /* 0x000ee80000300a00 */
[----:B------:R-:W2:Y:S04]  /*2aa10*/  LDL.LU.64 R20, [R1+0x8c0] ;  /* 0x0008c00001147983 */ /* 0x000ea80000300a00 */
[----:B------:R-:W4:Y:S04]  /*2aa20*/  LDL.LU.64 R22, [R1+0x8c8] ;  /* 0x0008c80001167983 */ /* 0x000f280000300a00 */
[----:B----4-:R-:W-:Y:S04]  /*2aa30*/  STL.64 [R1+0x39f8], R22 ;  /* 0x0039f81601007387 */ /* 0x010fe80000100a00 */
[----:B--2---:R0:W-:Y:S04]  /*2aa40*/  STL.64 [R1+0x39f0], R20 ;  /* 0x0039f01401007387 */ /* 0x0041e80000100a00 */
[----:B0-----:R-:W2:Y:S04]  /*2aa50*/  LDL.LU.64 R20, [R1+0x8d0] ;  /* 0x0008d00001147983 */ /* 0x001ea80000300a00 */
[----:B------:R-:W4:Y:S01]  /*2aa60*/  LDL.LU.64 R22, [R1+0x8d8] ;  /* 0x0008d80001167983 */ /* 0x000f220000300a00 */
[C---:B---3--:R-:W-:Y:S03]  /*2aa70*/  HMMA.16816.F32 R24, R4.reuse, R16, R24 ;  /* 0x000000100418723c */ /* 0x048fe60000001818 */
[----:B----4-:R-:W-:Y:S04]  /*2aa80*/  STL.64 [R1+0x3a18], R22 ;  /* 0x003a181601007387 */ /* 0x010fe80000100a00 */
[----:B--2---:R0:W-:Y:S04]  /*2aa90*/  STL.64 [R1+0x3a10], R20 ;  /* 0x003a101401007387 */ /* 0x0041e80000100a00 */
        /* <DEDUP_REMOVED lines=25> */
[----:B0-----:R-:W2:Y:S01]  /*2ac30*/  LDL.LU.64 R26, [R1+0x3a08] ;  /* 0x003a0800011a7983 */ /* 0x001ea20000300a00 */
[----:B---3--:R-:W-:Y:S03]  /*2ac40*/  HMMA.16816.F32 R16, R4, R28, R16 ;  /* 0x0000001c0410723c */ /* 0x008fe60000001810 */
[----:B------:R-:W3:-:S15]  /*2ac50*/  LDL.LU.64 R24, [R1+0x3a00] ;  /* 0x003a000001187983 */ /* 0x000ede0000300a00 */
[----:B------:R-:W-:-:S05]  /*2ac60*/  NOP ;  /* 0x0000000000007918 */ /* 0x000fca0000000000 */
[----:B------:R0:W-:Y:S04]  /*2ac70*/  STL.64 [R1+0x8e0], R16 ;  /* 0x0008e01001007387 */ /* 0x0001e80000100a00 */
[----:B------:R1:W-:Y:S04]  /*2ac80*/  STL.64 [R1+0x8e8], R18 ;  /* 0x0008e81201007387 */ /* 0x0003e80000100a00 */
[----:B0-----:R-:W4:Y:S04]  /*2ac90*/  LDL.LU.64 R16, [R1+0x880] ;  /* 0x0008800001107983 */ /* 0x001f280000300a00 */
[----:B-1----:R-:W4:Y:S04]  /*2aca0*/  LDL.LU.64 R18, [R1+0x888] ;  /* 0x0008880001127983 */ /* 0x002f280000300a00 */
        /* <DEDUP_REMOVED lines=12> */
[----:B------:R-:W4:Y:S04]  /*2ad70*/  LDL.LU.64 R20, [R1+0x39e0] ;  /* 0x0039e00001147983 */ /* 0x000f280000300a00 */
[----:B------:R-:W-:Y:S04]  /*2ad80*/  STL.64 [R1+0x3920], R26 ;  /* 0x0039201a01007387 */ /* 0x000fe80000100a00 */
[----:B------:R0:W-:Y:S04]  /*2ad90*/  STL.64 [R1+0x3918], R24 ;  /* 0x0039181801007387 */ /* 0x0001e80000100a00 */
[----:B0-----:R-:W3:Y:S01]  /*2ada0*/  LDL.LU R24, [R1+0x1220] ;  /* 0x0012200001187983 */ /* 0x001ee20000300800 */
        /* <DEDUP_REMOVED lines=12> */
[----:B0-----:R-:W4:Y:S04]  /*2ae70*/  LDL.LU R22, [R1+0x1218] ;  /* 0x0012180001167983 */ /* 0x001f280000300800 */
[----:B------:R-:W4:Y:S04]  /*2ae80*/  LDL.LU R23, [R1+0x1224] ;  /* 0x0012240001177983 */ /* 0x000f280000300800 */
[----:B------:R0:W-:Y:S04]  /*2ae90*/  STL.64 [R1+0x3908], R20 ;  /* 0x0039081401007387 */ /* 0x0001e80000100a00 */
[----:B0-----:R-:W3:Y:S04]  /*2aea0*/  LDL.LU R21, [R1+0x121c] ;  /* 0x00121c0001157983 */ /* 0x001ee80000300800 */
[----:B----4-:R-:W-:Y:S04]  /*2aeb0*/  STL.64 [R1+0x3990], R22 ;  /* 0x0039901601007387 */ /* 0x010fe80000100a00 */
[----:B---3--:R0:W-:Y:S04]  /*2aec0*/  STL [R1+0x3988], R21 ;  /* 0x0039881501007387 */ /* 0x0081e80000100800 */
[----:B0-----:R-:W3:Y:S04]  /*2aed0*/  LDL.LU.64 R20, [R1+0x890] ;  /* 0x0008900001147983 */ /* 0x001ee80000300a00 */
[----:B------:R-:W3:Y:S02]  /*2aee0*/  LDL.LU.64 R22, [R1+0x898] ;  /* 0x0008980001167983 */ /* 0x000ee40000300a00 */
[----:B---3--:R-:W-:-:S15]  /*2aef0*/  HMMA.16816.F32 R20, R4, R14, R20 ;  /* 0x0000000e0414723c */ /* 0x008fde0000001814 */
[----:B------:R-:W-:-:S08]  /*2af00*/  NOP ;  /* 0x0000000000007918 */ /* 0x000fd00000000000 */
[----:B------:R0:W-:Y:S04]  /*2af10*/  STL.64 [R1+0x890], R20 ;  /* 0x0008901401007387 */ /* 0x0001e80000100a00 */
[----:B------:R1:W-:Y:S04]  /*2af20*/  STL.64 [R1+0x898], R22 ;  /* 0x0008981601007387 */ /* 0x0003e80000100a00 */
[----:B0-----:R-:W3:Y:S04]  /*2af30*/  LDL.LU.64 R20, [R1+0x860] ;  /* 0x0008600001147983 */ /* 0x001ee80000300a00 */
[----:B-1----:R-:W4:Y:S01]  /*2af40*/  LDL.LU.64 R22, [R1+0x868] ;  /* 0x0008680001167983 */ /* 0x002f220000300a00 */
[----:B--2---:R-:W-:-:S15]  /*2af50*/  HMMA.16816.F32 R16, R4, R12, R16 ;  /* 0x0000000c0410723c */ /* 0x004fde0000001810 */
[----:B------:R-:W-:-:S08]  /*2af60*/  NOP ;  /* 0x0000000000007918 */ /* 0x000fd00000000000 */
[----:B------:R-:W-:Y:S04]  /*2af70*/  STL.64 [R1+0x880], R16 ;  /* 0x0008801001007387 */ /* 0x000fe80000100a00 */
[----:B------:R0:W-:Y:S02]  /*2af80*/  STL.64 [R1+0x888], R18 ;  /* 0x0008881201007387 */ /* 0x0001e40000100a00 */
[----:B0-----:R-:W-:Y:S02]  /*2af90*/  IMAD.MOV.U32 R18, RZ, RZ, R2 ;  /* 0x000000ffff127224 */ /* 0x001fe400078e0002 */
[----:B------:R-:W-:Y:S02]  /*2afa0*/  IMAD.MOV.U32 R19, RZ, RZ, R3 ;  /* 0x000000ffff137224 */ /* 0x000fe400078e0003 */
[----:B------:R-:W-:-:S02]  /*2afb0*/  IMAD.MOV.U32 R16, RZ, RZ, R10 ;  /* 0x000000ffff107224 */ /* 0x000fc400078e000a */
[----:B------:R-:W-:Y:S01]  /*2afc0*/  IMAD.MOV.U32 R17, RZ, RZ, R11 ;  /* 0x000000ffff117224 */ /* 0x000fe200078e000b */
[----:B----4-:R-:W-:Y:S04]  /*2afd0*/  STL.64 [R1+0x39a0], R22 ;  /* 0x0039a01601007387 */ /* 0x010fe80000100a00 */
[----:B---3--:R0:W-:Y:S04]  /*2afe0*/  STL.64 [R1+0x3998], R20 ;  /* 0x0039981401007387 */ /* 0x0081e80000100a00 */
[----:B0-----:R-:W2:Y:S04]  /*2aff0*/  LDL.LU.64 R20, [R1+0x870] ;  /* 0x0008700001147983 */ /* 0x001ea80000300a00 */
[----:B------:R-:W2:Y:S04]  /*2b000*/  LDL.LU.64 R22, [R1+0x878] ;  /* 0x0008780001167983 */ /* 0x000ea80000300a00 */
[----:B------:R-:W3:Y:S04]  /*2b010*/  LDL.LU R25, [R1+0x122c] ;  /* 0x00122c0001197983 */ /* 0x000ee80000300800 */
[----:B------:R-:W3:Y:S04]  /*2b020*/  LDL.LU R26, [R1+0x1228] ;  /* 0x00122800011a7983 */ /* 0x000ee80000300800 */
[----:B------:R-:W4:Y:S04]  /*2b030*/  LDL.LU R27, [R1+0x1234] ;  /* 0x00123400011b7983 */ /* 0x000f280000300800 */
[----:B------:R-:W4:Y:S04]  /*2b040*/  LDL.LU R0, [R1+0x1230] ;  /* 0x0012300001007983 */ /* 0x000f280000300800 */
[----:B------:R-:W3:Y:S04]  /*2b050*/  LDL.LU R2, [R1+0x39bc] ;  /* 0x0039bc0001027983 */ /* 0x000ee80000300800 */
[----:B------:R-:W3:Y:S04]  /*2b060*/  LDL.LU R3, [R1+0x39b8] ;  /* 0x0039b80001037983 */ /* 0x000ee80000300800 */
[----:B------:R-:W2:Y:S04]  /*2b070*/  LDL.LU R10, [R1+0x39b4] ;  /* 0x0039b400010a7983 */ /* 0x000ea80000300800 */
[----:B------:R-:W2:Y:S04]  /*2b080*/  LDL.LU R11, [R1+0x39b0] ;  /* 0x0039b000010b7983 */ /* 0x000ea80000300800 */
[----:B------:R0:W-:Y:S02]  /*2b090*/  STL.64 [R1+0x3970], R18 ;  /* 0x0039701201007387 */ /* 0x0001e40000100a00 */
[----:B0-----:R-:W-:-:S02]  /*2b0a0*/  IMAD.MOV.U32 R18, RZ, RZ, R8 ;  /* 0x000000ffff127224 */ /* 0x001fc400078e0008 */
[----:B------:R-:W-:Y:S01]  /*2b0b0*/  IMAD.MOV.U32 R19, RZ, RZ, R9 ;  /* 0x000000ffff137224 */ /* 0x000fe200078e0009 */
[----:B------:R-:W4:Y:S04]  /*2b0c0*/  LDL.LU R8, [R1+0x39ac] ;  /* 0x0039ac0001087983 */ /* 0x000f280000300800 */
[----:B------:R-:W4:Y:S04]  /*2b0d0*/  LDL.LU R9, [R1+0x39a8] ;  /* 0x0039a80001097983 */ /* 0x000f280000300800 */
[----:B------:R-:W3:Y:S04]  /*2b0e0*/  LDL.64 R28, [R1] ;  /* 0x00000000011c7983 */ /* 0x000ee80000100a00 */
        /* <DEDUP_REMOVED lines=15> */
[----:B------:R-:W2:Y:S04]  /*2b1e0*/  LDL.LU R21, [R1+0x3988] ;  /* 0x0039880001157983 */ /* 0x000ea80000300800 */
        /* <DEDUP_REMOVED lines=8> */
[----:B0-----:R-:W-:-:S15]  /*2b270*/  HMMA.16816.F32 R8, R4, R18, R12 ;  /* 0x000000120408723c */ /* 0x001fde000000180c */
[----:B------:R-:W-:-:S08]  /*2b280*/  NOP ;  /* 0x0000000000007918 */ /* 0x000fd00000000000 */
[----:B------:R-:W-:Y:S04]  /*2b290*/  STL.64 [R1+0x300], R8 ;  /* 0x0003000801007387 */ /* 0x000fe80000100a00 */
[----:B------:R-:W-:Y:S04]  /*2b2a0*/  STL.64 [R1+0x308], R10 ;  /* 0x0003080a01007387 */ /* 0x000fe80000100a00 */
[----:B------:R-:W3:Y:S04]  /*2b2b0*/  LDL.LU.64 R12, [R1+0x810] ;  /* 0x00081000010c7983 */ /* 0x000ee80000300a00 */
[----:B------:R-:W4:Y:S04]  /*2b2c0*/  LDL.LU.64 R14, [R1+0x818] ;  /* 0x00081800010e7983 */ /* 0x000f280000300a00 */
        /* <DEDUP_REMOVED lines=8> */
[----:B--2---:R-:W-:-:S02]  /*2b350*/  IMAD R4, R22, 0x100, R21 ;  /* 0x0000010016047824 */ /* 0x004fc400078e0215 */
[----:B------:R-:W-:Y:S02]  /*2b360*/  IMAD R5, R24, 0x100, R23 ;  /* 0x0000010018057824 */ /* 0x000fe400078e0217 */
[----:B------:R-:W-:Y:S02]  /*2b370*/  IMAD R6, R26, 0x100, R25 ;  /* 0x000001001a067824 */ /* 0x000fe400078e0219 */
[----:B------:R-:W-:Y:S01]  /*2b380*/  IMAD R7, R0, 0x100, R27 ;  /* 0x0000010000077824 */ /* 0x000fe200078e021b */
[----:B----4-:R-:W-:Y:S04]  /*2b390*/  STL.64 [R1+0x3980], R14 ;  /* 0x0039800e01007387 */ /* 0x010fe80000100a00 */
[----:B---3--:R0:W-:Y:S04]  /*2b3a0*/  STL.64 [R1+0x3978], R12 ;  /* 0x0039780c01007387 */ /* 0x0081e80000100a00 */
[----:B0-----:R-:W2:Y:S04]  /*2b3b0*/  LDL.LU.64 R12, [R1+0x840] ;  /* 0x00084000010c7983 */ /* 0x001ea80000300a00 */
[----:B------:R-:W2:Y:S01]  /*2b3c0*/  LDL.LU.64 R14, [R1+0x848] ;  /* 0x00084800010e7983 */ /* 0x000ea20000300a00 */
[----:B------:R-:W-:-:S02]  /*2b3d0*/  F2FP.F16.E5M2.UNPACK_B R4, R4 ;  /* 0x00000004ff04723e */ /* 0x000fc400020004ff */
[----:B------:R-:W-:Y:S02]  /*2b3e0*/  F2FP.F16.E5M2.UNPACK_B R5, R5 ;  /* 0x00000005ff05723e */ /* 0x000fe400020004ff */
        /* <DEDUP_REMOVED lines=28> */
[----:B------:R-:W3:Y:S04]  /*2b5b0*/  LDL.LU.64 R12, [R1+0x3940] ;  /* 0x00394000010c7983 */ /* 0x000ee80000300a00 */
[----:B------:R-:W-:Y:S01]  /*2b5c0*/  STL.64 [R1+0x38a0], R16 ;  /* 0x0038a01001007387 */ /* 0x000fe20000100a00 */
[----:B---3--:R-:W-:-:S15]  /*2b5d0*/  HMMA.16816.F32 R12, R4, R18, R12 ;  /* 0x00000012040c723c */ /* 0x008fde000000180c */
[----:B------:R-:W-:-:S08]  /*2b5e0*/  NOP ;  /* 0x0000000000007918 */ /* 0x000fd00000000000 */
[----:B------:R0:W-:Y:S04]  /*2b5f0*/  STL.64 [R1+0x810], R12 ;  /* 0x0008100c01007387 */ /* 0x0001e80000100a00 */
[----:B------:R1:W-:Y:S04]  /*2b600*/  STL.64 [R1+0x818], R14 ;  /* 0x0008180e01007387 */ /* 0x0003e80000100a00 */
[----:B0-----:R-:W2:Y:S04]  /*2b610*/  LDL.LU.64 R12, [R1+0x7c0] ;  /* 0x0007c000010c7983 */ /* 0x001ea80000300a00 */
[----:B-1----:R-:W2:Y:S04]  /*2b620*/  LDL.LU.64 R14, [R1+0x7c8] ;  /* 0x0007c800010e7983 */ /* 0x002ea80000300a00 */
[----:B------:R-:W3:Y:S04]  /*2b630*/  LDL.LU R16, [R1+0x1244] ;  /* 0x0012440001107983 */ /* 0x000ee80000300800 */
[----:B------:R-:W3:Y:S01]  /*2b640*/  LDL.LU R17, [R1+0x1240] ;  /* 0x0012400001117983 */ /* 0x000ee20000300800 */
[C---:B------:R-:W-:Y:S03]  /*2b650*/  HMMA.16816.F32 R8, R4.reuse, R28, R8 ;  /* 0x0000001c0408723c */ /* 0x040fe60000001808 */
[----:B------:R-:W-:Y:S03]  /*2b660*/  STL.64 [R1+0x38c0], R18 ;  /* 0x0038c01201007387 */ /* 0x000fe60000100a00 */
[----:B------:R-:W-:Y:S01]  /*2b670*/  IMAD.MOV.U32 R0, RZ, RZ, R29 ;  /* 0x000000ffff007224 */ /* 0x000fe200078e001d */
[----:B---3--:R0:W-:Y:S04]  /*2b680*/  STL.64 [R1+0x38b8], R16 ;  /* 0x0038b81001007387 */ /* 0x0081e80000100a00 */
[----:B0-----:R-:W3:Y:S04]  /*2b690*/  LDL.LU.64 R16, [R1+0x7d0] ;  /* 0x0007d00001107983 */ /* 0x001ee80000300a00 */
[----:B------:R-:W3:Y:S08]  /*2b6a0*/  LDL.LU.64 R18, [R1+0x7d8] ;  /* 0x0007d80001127983 */ /* 0x000ef00000300a00 */
[----:B------:R-:W-:Y:S04]  /*2b6b0*/  STL.64 [R1+0x800], R8 ;  /* 0x0008000801007387 */ /* 0x000fe80000100a00 */
[----:B------:R0:W-:Y:S04]  /*2b6c0*/  STL.64 [R1+0x808], R10 ;  /* 0x0008080a01007387 */ /* 0x0001e80000100a00 */
[----:B0-----:R-:W2:Y:S04]  /*2b6d0*/  LDL.LU.64 R10, [R1+0x3938] ;  /* 0x00393800010a7983 */ /* 0x001ea80000300a00 */
[----:B------:R-:W2:Y:S04]  /*2b6e0*/  LDL.LU.64 R8, [R1+0x3930] ;  /* 0x0039300001087983 */ /* 0x000ea80000300a00 */
[----:B------:R-:W4:Y:S02]  /*2b6f0*/  LDL.LU.64 R28, [R1+0x3928] ;  /* 0x00392800011c7983 */ /* 0x000f240000300a00 */
[----:B----4-:R-:W-:-:S15]  /*2b700*/  HMMA.16816.F32 R24, R4, R28, R24 ;  /* 0x0000001c0418723c */ /* 0x010fde0000001818 */
[----:B------:R-:W-:-:S08]  /*2b710*/  NOP ;  /* 0x0000000000007918 */ /* 0x000fd00000000000 */
[----:B------:R-:W-:Y:S04]  /*2b720*/  STL.64 [R1+0x7f0], R24 ;  /* 0x0007f01801007387 */ /* 0x000fe80000100a00 */
[----:B------:R0:W-:Y:S04]  /*2b730*/  STL.64 [R1+0x7f8], R26 ;  /* 0x0007f81a01007387 */ /* 0x0001e80000100a00 */
[----:B0-----:R-:W4:Y:S04]  /*2b740*/  LDL.LU.64 R26, [R1+0x3920] ;  /* 0x00392000011a7983 */ /* 0x001f280000300a00 */
[----:B------:R-:W3:Y:S01]  /*2b750*/  LDL.LU.64 R24, [R1+0x3918] ;  /* 0x0039180001187983 */ /* 0x000ee20000300a00 */
[C---:B----4-:R-:W-:Y:S06]  /*2b760*/  HMMA.16816.F32 R20, R4.reuse, R26, R20 ;  /* 0x0000001a0414723c */ /* 0x050fec0000001814 */
[----:B---3--:R-:W-:-:S15]  /*2b770*/  HMMA.16816.F32 R16, R4, R24, R16 ;  /* 0x000000180410723c */ /* 0x008fde0000001810 */
[----:B------:R-:W-:-:S02]  /*2b780*/  NOP ;  /* 0x0000000000007918 */ /* 0x000fc40000000000 */
[----:B------:R-:W-:Y:S04]  /*2b790*/  STL.64 [R1+0x7e0], R20 ;  /* 0x0007e01401007387 */ /* 0x000fe80000100a00 */
[----:B------:R0:W-:Y:S04]  /*2b7a0*/  STL.64 [R1+0x7e8], R22 ;  /* 0x0007e81601007387 */ /* 0x0001e80000100a00 */
[----:B0-----:R-:W2:Y:S04]  /*2b7b0*/  LDL.LU.64 R22, [R1+0x3910] ;  /* 0x0039100001167983 */ /* 0x001ea80000300a00 */
[----:B------:R-:W3:Y:S04]  /*2b7c0*/  LDL.LU.64 R20, [R1+0x3908] ;  /* 0x0039080001147983 */ /* 0x000ee80000300a00 */
[----:B------:R0:W-:Y:S04]  /*2b7d0*/  STL.64 [R1+0x7d0], R16 ;  /* 0x0007d01001007387 */ /* 0x0001e80000100a00 */
[----:B------:R1:W-:Y:S04]  /*2b7e0*/  STL.64 [R1+0x7d8], R18 ;  /* 0x0007d81201007387 */ /* 0x0003e80000100a00 */
[----:B0-----:R-:W4:Y:S04]  /*2b7f0*/  LDL.LU.64 R16, [R1+0x790] ;  /* 0x0007900001107983 */ /* 0x001f280000300a00 */
[----:B-1----:R-:W4:Y:S04]  /*2b800*/  LDL.LU.64 R18, [R1+0x798] ;  /* 0x0007980001127983 */ /* 0x002f280000300a00 */
[----:B------:R0:W-:Y:S04]  /*2b810*/  STL.64 [R1+0x3870], R26 ;  /* 0x0038701a01007387 */ /* 0x0001e80000100a00 */
[----:B0-----:R-:W2:Y:S04]  /*2b820*/  LDL.64 R26, [R1+0x20] ;  /* 0x00002000011a7983 */ /* 0x001ea80000100a00 */
[----:B------:R0:W-:Y:S04]  /*2b830*/  STL.64 [R1+0x3868], R24 ;  /* 0x0038681801007387 */ /* 0x0001e80000100a00 */
[----:B0-----:R-:W3:Y:S04]  /*2b840*/  LDL.LU R24, [R1+0x1254] ;  /* 0x0012540001187983 */ /* 0x001ee80000300800 */
[----:B------:R-:W3:Y:S04]  /*2b850*/  LDL.LU R25, [R1+0x1250] ;  /* 0x0012500001197983 */ /* 0x000ee80000300800 */
[----:B--2---:R-:W-:Y:S04]  /*2b860*/  STL.64 [R1+0x38d0], R26 ;  /* 0x0038d01a01007387 */ /* 0x004fe80000100a00 */
[----:B---3--:R0:W-:Y:S04]  /*2b870*/  STL.64 [R1+0x38c8], R24 ;  /* 0x0038c81801007387 */ /* 0x0081e80000100a00 */
[----:B0-----:R-:W2:Y:S04]  /*2b880*/  LDL.LU.64 R24, [R1+0x7b0] ;  /* 0x0007b00001187983 */ /* 0x001ea80000300a00 */
[----:B------:R-:W2:Y:S01]  /*2b890*/  LDL.LU.64 R26, [R1+0x7b8] ;  /* 0x0007b800011a7983 */ /* 0x000ea20000300a00 */
[----:B------:R-:W-:-:S15]  /*2b8a0*/  HMMA.16816.F32 R12, R4, R22, R12 ;  /* 0x00000016040c723c */ /* 0x000fde000000180c */
[----:B------:R-:W-:-:S08]  /*2b8b0*/  NOP ;  /* 0x0000000000007918 */ /* 0x000fd00000000000 */
        /* <DEDUP_REMOVED lines=9> */
[----:B-1----:R-:W3:Y:S04]  /*2b950*/  LDL.LU.64 R26, [R1+0x768] ;  /* 0x00076800011a7983 */ /* 0x002ee80000300a00 */
        /* <DEDUP_REMOVED lines=11> */
[----:B------:R-:W3:Y:S02]  /*2ba10*/  LDL.LU.64 R22, [R1+0x7a8] ;  /* 0x0007a80001167983 */ /* 0x000ee40000300a00 */
[C---:B---3--:R-:W-:Y:S06]  /*2ba20*/  HMMA.16816.F32 R20, R4.reuse, R14, R20 ;  /* 0x0000000e0414723c */ /* 0x048fec0000001814 */
[----:B--2---:R-:W-:-:S15]  /*2ba30*/  HMMA.16816.F32 R24, R4, R10, R24 ;  /* 0x0000000a0418723c */ /* 0x004fde0000001818 */
[----:B------:R-:W-:-:S02]  /*2ba40*/  NOP ;  /* 0x0000000000007918 */ /* 0x000fc40000000000 */
[----:B------:R-:W-:Y:S04]  /*2ba50*/  STL.64 [R1+0x7a0], R20 ;  /* 0x0007a01401007387 */ /* 0x000fe80000100a00 */
[----:B------:R4:W-:Y:S02]  /*2ba60*/  STL.64 [R1+0x7a8], R22 ;  /* 0x0007a81601007387 */ /* 0x0009e40000100a00 */
[----:B----4-:R-:W-:Y:S02]  /*2ba70*/  HMMA.16816.F32 R20, R4, R12, R16 ;  /* 0x0000000c0414723c */ /* 0x010fe40000001810 */
[----:B------:R-:W2:Y:S04]  /*2ba80*/  LDL.LU.64 R16, [R1+0x2f0] ;  /* 0x0002f00001107983 */ /* 0x000ea80000300a00 */
[----:B------:R-:W2:-:S15]  /*2ba90*/  LDL.LU.64 R18, [R1+0x2f8] ;  /* 0x0002f80001127983 */ /* 0x000e9e0000300a00 */
[----:B------:R-:W-:-:S02]  /*2baa0*/  NOP ;  /* 0x0000000000007918 */ /* 0x000fc40000000000 */
[----:B------:R0:W-:Y:S04]  /*2bab0*/  STL.64 [R1+0x790], R20 ;  /* 0x0007901401007387 */ /* 0x0001e80000100a00 */
[----:B------:R1:W-:Y:S04]  /*2bac0*/  STL.64 [R1+0x798], R22 ;  /* 0x0007981601007387 */ /* 0x0003e80000100a00 */
[----:B0-----:R-:W3:Y:S04]  /*2bad0*/  LDL.LU.64 R20, [R1+0x750] ;  /* 0x0007500001147983 */ /* 0x001ee80000300a00 */
[----:B-1----:R-:W3:Y:S04]  /*2bae0*/  LDL.LU.64 R22, [R1+0x758] ;  /* 0x0007580001167983 */ /* 0x002ee80000300a00 */
[----:B------:R0:W-:Y:S04]  /*2baf0*/  STL.64 [R1+0x3860], R14 ;  /* 0x0038600e01007387 */ /* 0x0001e80000100a00 */
[----:B0-----:R-:W4:Y:S04]  /*2bb00*/  LDL.LU R14, [R1+0x124c] ;  /* 0x00124c00010e7983 */ /* 0x001f280000300800 */
[----:B------:R-:W4:Y:S04]  /*2bb10*/  LDL.LU R15, [R1+0x1248] ;  /* 0x00124800010f7983 */ /* 0x000f280000300800 */
[----:B------:R0:W-:Y:S04]  /*2bb20*/  STL.64 [R1+0x3858], R12 ;  /* 0x0038580c01007387 */ /* 0x0001e80000100a00 */
[----:B0-----:R-:W3:Y:S04]  /*2bb30*/  LDL.LU R12, [R1+0x123c] ;  /* 0x00123c00010c7983 */ /* 0x001ee80000300800 */
[----:B------:R-:W3:Y:S04]  /*2bb40*/  LDL.LU R13, [R1+0x1238] ;  /* 0x00123800010d7983 */ /* 0x000ee80000300800 */
        /* <DEDUP_REMOVED lines=9> */
[----:B------:R-:W2:Y:S04]  /*2bbe0*/  LDL.LU.64 R24, [R1+0x38d8] ;  /* 0x0038d80001187983 */ /* 0x000ea80000300a00 */
[----:B------:R-:W-:Y:S01]  /*2bbf0*/  STL [R1+0x382c], R9 ;  /* 0x00382c0901007387 */ /* 0x000fe20000100800 */
[----:B--2---:R-:W-:-:S15]  /*2bc00*/  HMMA.16816.F32 R24, R4, R2, R24 ;  /* 0x000000020418723c */ /* 0x004fde0000001818 */
[----:B------:R-:W-:-:S08]  /*2bc10*/  NOP ;  /* 0x0000000000007918 */ /* 0x000fd00000000000 */
[----:B------:R-:W-:Y:S04]  /*2bc20*/  STL.64 [R1+0x760], R24 ;  /* 0x0007601801007387 */ /* 0x000fe80000100a00 */
[----:B------:R0:W-:Y:S04]  /*2bc30*/  STL.64 [R1+0x768], R26 ;  /* 0x0007681a01007387 */ /* 0x0001e80000100a00 */
[----:B0-----:R-:W2:Y:S04]  /*2bc40*/  LDL.LU.64 R26, [R1+0x38d0] ;  /* 0x0038d000011a7983 */ /* 0x001ea80000300a00 */
[----:B------:R-:W2:Y:S04]  /*2bc50*/  LDL.LU.64 R24, [R1+0x38c8] ;  /* 0x0038c80001187983 */ /* 0x000ea80000300a00 */
[----:B------:R0:W-:Y:S04]  /*2bc60*/  STL [R1+0x3840], R2 ;  /* 0x0038400201007387 */ /* 0x0001e80000100800 */
[----:B------:R1:W-:Y:S04]  /*2bc70*/  STL [R1+0x3828], R3 ;  /* 0x0038280301007387 */ /* 0x0003e80000100800 */
[----:B0-----:R-:W4:Y:S04]  /*2bc80*/  LDL R2, [R1+0x28] ;  /* 0x0000280001027983 */ /* 0x001f280000100800 */
[----:B-1----:R-:W4:Y:S02]  /*2bc90*/  LDL R3, [R1+0x2c] ;  /* 0x00002c0001037983 */ /* 0x002f240000100800 */
[----:B----4-:R-:W-:Y:S02]  /*2bca0*/  HMMA.16816.F32 R4, R4, R2, R16 ;  /* 0x000000020404723c */ /* 0x010fe40000001810 */
[----:B------:R-:W4:Y:S04]  /*2bcb0*/  LDL.LU.64 R18, [R1+0x38c0] ;  /* 0x0038c00001127983 */ /* 0x000f280000300a00 */
[----:B------:R-:W4:-:S15]  /*2bcc0*/  LDL.LU.64 R16, [R1+0x38b8] ;  /* 0x0038b80001107983 */ /* 0x000f1e0000300a00 */
[----:B------:R-:W-:-:S02]  /*2bcd0*/  NOP ;  /* 0x0000000000007918 */ /* 0x000fc40000000000 */
[----:B------:R3:W-:Y:S04]  /*2bce0*/  STL.64 [R1+0x2f0], R4 ;  /* 0x0002f00401007387 */ /* 0x0007e80000100a00 */
[----:B------:R0:W-:Y:S01]  /*2bcf0*/  STL.64 [R1+0x2f8], R6 ;  /* 0x0002f80601007387 */ /* 0x0001e20000100a00 */
[----:B---3--:R-:W-:Y:S02]  /*2bd00*/  IMAD R4, R13, 0x100, R12 ;  /* 0x000001000d047824 */ /* 0x008fe400078e020c */
[----:B0-----:R-:W-:Y:S02]  /*2bd10*/  IMAD R6, R15, 0x100, R14 ;  /* 0x000001000f067824 */ /* 0x001fe400078e020e */
[----:B--2---:R-:W-:Y:S01]  /*2bd20*/  IMAD R7, R25, 0x100, R24 ;  /* 0x0000010019077824 */ /* 0x004fe200078e0218 */
[----:B------:R-:W-:-:S02]  /*2bd30*/  F2FP.F16.E5M2.UNPACK_B R4, R4 ;  /* 0x00000004ff04723e */ /* 0x000fc400020004ff */
[----:B------:R-:W-:Y:S02]  /*2bd40*/  F2FP.F16.E5M2.UNPACK_B R6, R6 ;  /* 0x00000006ff06723e */ /* 0x000fe400020004ff */
[----:B------:R-:W-:Y:S01]  /*2bd50*/  F2FP.F16.E5M2.UNPACK_B R7, R7 ;  /* 0x00000007ff07723e */ /* 0x000fe200020004ff */
[----:B------:R-:W-:Y:S02]  /*2bd60*/  IMAD.MOV.U32 R9, RZ, RZ, R26 ;  /* 0x000000ffff097224 */ /* 0x000fe400078e001a */
[----:B------:R-:W-:Y:S02]  /*2bd70*/  IMAD.MOV.U32 R3, RZ, RZ, R27 ;  /* 0x000000ffff037224 */ /* 0x000fe400078e001b */
[----:B----4-:R-:W-:Y:S02]  /*2bd80*/  IMAD R5, R17, 0x100, R16 ;  /* 0x0000010011057824 */ /* 0x010fe400078e0210 */
[----:B------:R-:W2:Y:S03]  /*2bd90*/  LDL.64 R16, [R1+0x18] ;  /* 0x0000180001107983 */ /* 0x000ea60000100a00 */
[----:B------:R-:W-:-:S07]  /*2bda0*/  F2FP.F16.E5M2.UNPACK_B R5, R5 ;  /* 0x00000005ff05723e */ /* 0x000fce00020004ff */
[----:B------:R-:W-:-:S15]  /*2bdb0*/  HMMA.16816.F32 R12, R4, R26, R20 ;  /* 0x0000001a040c723c */ /* 0x000fde0000001814 */
[----:B------:R-:W-:-:S08]  /*2bdc0*/  NOP ;  /* 0x0000000000007918 */ /* 0x000fd00000000000 */
[----:B------:R-:W-:Y:S04]  /*2bdd0*/  STL.64 [R1+0x750], R12 ;  /* 0x0007500c01007387 */ /* 0x000fe80000100a00 */
[----:B------:R-:W-:Y:S04]  /*2bde0*/  STL.64 [R1+0x758], R14 ;  /* 0x0007580e01007387 */ /* 0x000fe80000100a00 */
        /* <DEDUP_REMOVED lines=14> */
[----:B------:R-:W4:Y:S01]  /*2bed0*/  LDL.LU.64 R14, [R1+0x6f8] ;  /* 0x0006f800010e7983 */ /* 0x000f220000300a00 */
[----:B--2---:R-:W-:Y:S01]  /*2bee0*/  IMAD.MOV.U32 R2, RZ, RZ, R17 ;  /* 0x000000ffff027224 */ /* 0x004fe200078e0011 */
[C---:B---3--:R-:W-:Y:S02]  /*2bef0*/  HMMA.16816.F32 R24, R4.reuse, R16, R24 ;  /* 0x000000100418723c */ /* 0x048fe40000001818 */
[----:B----4-:R-:W-:Y:S04]  /*2bf00*/  STL.64 [R1+0x3890], R14 ;  /* 0x0038900e01007387 */ /* 0x010fe80000100a00 */
[----:B------:R0:W-:Y:S04]  /*2bf10*/  STL.64 [R1+0x3888], R12 ;  /* 0x0038880c01007387 */ /* 0x0001e80000100a00 */
[----:B0-----:R-:W2:Y:S04]  /*2bf20*/  LDL.LU.64 R12, [R1+0x710] ;  /* 0x00071000010c7983 */ /* 0x001ea80000300a00 */
[----:B------:R-:W2:Y:S04]  /*2bf30*/  LDL.LU.64 R14, [R1+0x718] ;  /* 0x00071800010e7983 */ /* 0x000ea80000300a00 */
[----:B------:R-:W3:Y:S04]  /*2bf40*/  LDL.LU.64 R20, [R1+0x6e0] ;  /* 0x0006e00001147983 */ /* 0x000ee80000300a00 */
        /* <DEDUP_REMOVED lines=8> */
[----:B------:R-:W2:Y:S04]  /*2bfd0*/  LDL.LU.64 R24, [R1+0x38a8] ;  /* 0x0038a80001187983 */ /* 0x000ea80000300a00 */
[----:B------:R-:W2:Y:S02]  /*2bfe0*/  LDL.LU.64 R16, [R1+0x38a0] ;  /* 0x0038a00001107983 */ /* 0x000ea40000300a00 */
[----:B--2---:R-:W-:-:S15]  /*2bff0*/  HMMA.16816.F32 R24, R4, R16, R24 ;  /* 0x000000100418723c */ /* 0x004fde0000001818 */
[----:B------:R-:W-:-:S08]  /*2c000*/  NOP ;  /* 0x0000000000007918 */ /* 0x000fd00000000000 */
[----:B------:R-:W-:Y:S04]  /*2c010*/  STL.64 [R1+0x730], R24 ;  /* 0x0007301801007387 */ /* 0x000fe80000100a00 */
[----:B------:R0:W-:Y:S04]  /*2c020*/  STL.64 [R1+0x738], R26 ;  /* 0x0007381a01007387 */ /* 0x0001e80000100a00 */
[----:B0-----:R-:W2:Y:S01]  /*2c030*/  LDL.LU.64 R26, [R1+0x3898] ;  /* 0x00389800011a7983 */ /* 0x001ea20000300a00 */
[----:B----4-:R-:W-:-:S15]  /*2c040*/  HMMA.16816.F32 R8, R4, R18, R8 ;  /* 0x000000120408723c */ /* 0x010fde0000001808 */
[----:B------:R-:W-:-:S08]  /*2c050*/  NOP ;  /* 0x0000000000007918 */ /* 0x000fd00000000000 */
[----:B------:R0:W-:Y:S04]  /*2c060*/  STL.64 [R1+0x720], R8 ;  /* 0x0007200801007387 */ /* 0x0001e80000100a00 */
[----:B------:R1:W-:Y:S04]  /*2c070*/  STL.64 [R1+0x728], R10 ;  /* 0x0007280a01007387 */ /* 0x0003e80000100a00 */
[----:B0-----:R-:W4:Y:S04]  /*2c080*/  LDL.LU.64 R8, [R1+0x6b0] ;  /* 0x0006b00001087983 */ /* 0x001f280000300a00 */
[----:B-1----:R-:W4:Y:S04]  /*2c090*/  LDL.LU.64 R10, [R1+0x6b8] ;  /* 0x0006b800010a7983 */ /* 0x002f280000300a00 */
[----:B------:R-:W-:Y:S04]  /*2c0a0*/  STL.64 [R1+0x37c0], R18 ;  /* 0x0037c01201007387 */ /* 0x000fe80000100a00 */
[----:B------:R0:W-:Y:S04]  /*2c0b0*/  STL.64 [R1+0x37d8], R16 ;  /* 0x0037d81001007387 */ /* 0x0001e80000100a00 */
[----:B0-----:R-:W4:Y:S04]  /*2c0c0*/  LDL.LU.64 R16, [R1+0x6c0] ;  /* 0x0006c00001107983 */ /* 0x001f280000300a00 */
[----:B------:R-:W4:Y:S01]  /*2c0d0*/  LDL.LU.64 R18, [R1+0x6c8] ;  /* 0x0006c80001127983 */ /* 0x000f220000300a00 */
[----:B--2---:R-:W-:Y:S03]  /*2c0e0*/  HMMA.16816.F32 R24, R4, R26, R12 ;  /* 0x0000001a0418723c */ /* 0x004fe6000000180c */
[----:B------:R-:W2:Y:S04]  /*2c0f0*/  LDL.LU.64 R14, [R1+0x3890] ;  /* 0x00389000010e7983 */ /* 0x000ea80000300a00 */
[----:B------:R-:W2:-:S15]  /*2c100*/  LDL.LU.64 R12, [R1+0x3888] ;  /* 0x00388800010c7983 */ /* 0x000e9e0000300a00 */
[----:B------:R-:W-:-:S01]  /*2c110*/  NOP ;  /* 0x0000000000007918 */ /* 0x000fc20000000000 */
        /* <DEDUP_REMOVED lines=10> */
[----:B------:R-:W-:Y:S01]  /*2c1c0*/  STL.64 [R1+0x37a8], R28 ;  /* 0x0037a81c01007387 */ /* 0x000fe20000100a00 */
[C---:B--2---:R-:W-:Y:S06]  /*2c1d0*/  HMMA.16816.F32 R12, R4.reuse, R26, R12 ;  /* 0x0000001a040c723c */ /* 0x044fec000000180c */
[----:B---3--:R-:W-:-:S15]  /*2c1e0*/  HMMA.16816.F32 R20, R4, R24, R20 ;  /* 0x000000180414723c */ /* 0x008fde0000001814 */
[----:B------:R-:W-:-:S02]  /*2c1f0*/  NOP ;  /* 0x0000000000007918 */ /* 0x000fc40000000000 */
[----:B------:R-:W-:Y:S04]  /*2c200*/  STL.64 [R1+0x6f0], R12 ;  /* 0x0006f00c01007387 */ /* 0x000fe80000100a00 */
[----:B------:R0:W-:Y:S04]  /*2c210*/  STL.64 [R1+0x6f8], R14 ;  /* 0x0006f80e01007387 */ /* 0x0001e80000100a00 */
[----:B0-----:R-:W2:Y:S04]  /*2c220*/  LDL.LU.64 R14, [R1+0x3860] ;  /* 0x00386000010e7983 */ /* 0x001ea80000300a00 */
[----:B------:R-:W3:Y:S04]  /*2c230*/  LDL.LU.64 R12, [R1+0x3858] ;  /* 0x00385800010c7983 */ /* 0x000ee80000300a00 */
[----:B------:R-:W-:Y:S04]  /*2c240*/  STL.64 [R1+0x6e0], R20 ;  /* 0x0006e01401007387 */ /* 0x000fe80000100a00 */
[----:B------:R0:W-:Y:S04]  /*2c250*/  STL.64 [R1+0x6e8], R22 ;  /* 0x0006e81601007387 */ /* 0x0001e80000100a00 */
[----:B0-----:R-:W2:Y:S04]  /*2c260*/  LDL.LU.64 R22, [R1+0x3850] ;  /* 0x0038500001167983 */ /* 0x001ea80000300a00 */
[----:B------:R-:W4:Y:S04]  /*2c270*/  LDL.LU.64 R20, [R1+0x3848] ;  /* 0x0038480001147983 */ /* 0x000f280000300a00 */
[----:B------:R-:W-:Y:S04]  /*2c280*/  STL.64 [R1+0x37a0], R26 ;  /* 0x0037a01a01007387 */ /* 0x000fe80000100a00 */
[----:B------:R0:W-:Y:S04]  /*2c290*/  STL.64 [R1+0x3798], R24 ;  /* 0x0037981801007387 */ /* 0x0001e80000100a00 */
[----:B0-----:R-:W2:Y:S04]  /*2c2a0*/  LDL.LU.64 R24, [R1+0x6d0] ;  /* 0x0006d00001187983 */ /* 0x001ea80000300a00 */
[----:B------:R-:W2:Y:S01]  /*2c2b0*/  LDL.LU.64 R26, [R1+0x6d8] ;  /* 0x0006d800011a7983 */ /* 0x000ea20000300a00 */
[C---:B----4-:R-:W-:Y:S06]  /*2c2c0*/  HMMA.16816.F32 R16, R4.reuse, R20, R16 ;  /* 0x000000140410723c */ /* 0x050fec0000001810 */
[----:B--2---:R-:W-:Y:S06]  /*2c2d0*/  HMMA.16816.F32 R24, R4, R22, R24 ;  /* 0x000000160418723c */ /* 0x004fec0000001818 */
[----:B------:R0:W-:-:S15]  /*2c2e0*/  STL.64 [R1+0x37b8], R22 ;  /* 0x0037b81601007387 */ /* 0x0001de0000100a00 */
[----:B------:R-:W-:-:S02]  /*2c2f0*/  NOP ;  /* 0x0000000000007918 */ /* 0x000fc40000000000 */
[----:B------:R-:W-:Y:S04]  /*2c300*/  STL.64 [R1+0x6d0], R24 ;  /* 0x0006d01801007387 */ /* 0x000fe80000100a00 */
[----:B------:R-:W-:Y:S04]  /*2c310*/  STL.64 [R1+0x6d8], R26 ;  /* 0x0006d81a01007387 */ /* 0x000fe80000100a00 */
[----:B0-----:R-:W2:Y:S04]  /*2c320*/  LDL.LU R22, [R1+0x1258] ;  /* 0x0012580001167983 */ /* 0x001ea80000300800 */
[----:B------:R-:W-:Y:S04]  /*2c330*/  STL.64 [R1+0x6c0], R16 ;  /* 0x0006c01001007387 */ /* 0x000fe80000100a00 */
[----:B------:R0:W-:Y:S02]  /*2c340*/  STL.64 [R1+0x6c8], R18 ;  /* 0x0006c81201007387 */ /* 0x0001e40000100a00 */
[C---:B0-----:R-:W-:Y:S02]  /*2c350*/  HMMA.16816.F32 R16, R4.reuse, R14, R8 ;  /* 0x0000000e0410723c */ /* 0x041fe40000001808 */
[----:B------:R0:W-:Y:S04]  /*2c360*/  STL.64 [R1+0x37b0], R20 ;  /* 0x0037b01401007387 */ /* 0x0001e80000100a00 */
[----:B0-----:R-:W4:Y:S04]  /*2c370*/  LDL.LU R21, [R1+0x125c] ;  /* 0x00125c0001157983 */ /* 0x001f280000300800 */
[----:B------:R-:W3:Y:S04]  /*2c380*/  LDL.64 R28, [R1] ;  /* 0x00000000011c7983 */ /* 0x000ee80000100a00 */
[----:B------:R-:W3:Y:S04]  /*2c390*/  LDL.LU.64 R8, [R1+0x6a0] ;  /* 0x0006a00001087983 */ /* 0x000ee80000300a00 */
[----:B------:R-:W3:Y:S05]  /*2c3a0*/  LDL.LU.64 R10, [R1+0x6a8] ;  /* 0x0006a800010a7983 */ /* 0x000eea0000300a00 */
[----:B------:R-:W-:Y:S04]  /*2c3b0*/  STL.64 [R1+0x6b0], R16 ;  /* 0x0006b01001007387 */ /* 0x000fe80000100a00 */
[----:B------:R-:W-:Y:S04]  /*2c3c0*/  STL.64 [R1+0x6b8], R18 ;  /* 0x0006b81201007387 */ /* 0x000fe80000100a00 */
[----:B------:R-:W2:Y:S04]  /*2c3d0*/  LDL.LU R23, [R1+0x1264] ;  /* 0x0012640001177983 */ /* 0x000ea80000300800 */
[----:B--2---:R-:W-:Y:S04]  /*2c3e0*/  STL.64 [R1+0x3810], R22 ;  /* 0x0038101601007387 */ /* 0x004fe80000100a00 */
[----:B----4-:R0:W-:Y:S04]  /*2c3f0*/  STL [R1+0x3808], R21 ;  /* 0x0038081501007387 */ /* 0x0101e80000100800 */
[----:B0-----:R-:W2:Y:S04]  /*2c400*/  LDL.LU.64 R20, [R1+0x680] ;  /* 0x0006800001147983 */ /* 0x001ea80000300a00 */
[----:B------:R-:W4:Y:S01]  /*2c410*/  LDL.LU.64 R22, [R1+0x688] ;  /* 0x0006880001167983 */ /* 0x000f220000300a00 */
[----:B---3--:R-:W-:Y:S03]  /*2c420*/  HMMA.16816.F32 R8, R4, R12, R8 ;  /* 0x0000000c0408723c */ /* 0x008fe60000001808 */
[----:B----4-:R-:W-:Y:S04]  /*2c430*/  STL.64 [R1+0x3820], R22 ;  /* 0x0038201601007387 */ /* 0x010fe80000100a00 */
[----:B--2---:R0:W-:Y:S04]  /*2c440*/  STL.64 [R1+0x3818], R20 ;  /* 0x0038181401007387 */ /* 0x0041e80000100a00 */
[----:B0-----:R-:W2:Y:S04]  /*2c450*/  LDL.LU.64 R20, [R1+0x690] ;  /* 0x0006900001147983 */ /* 0x001ea80000300a00 */
[----:B------:R-:W2:Y:S04]  /*2c460*/  LDL.LU.64 R22, [R1+0x698] ;  /* 0x0006980001167983 */ /* 0x000ea80000300a00 */
[----:B------:R-:W3:Y:S04]  /*2c470*/  LDL.LU R24, [R1+0x1260] ;  /* 0x0012600001187983 */ /* 0x000ee80000300800 */
[----:B------:R-:W4:Y:S04]  /*2c480*/  LDL.LU R25, [R1+0x126c] ;  /* 0x00126c0001197983 */ /* 0x000f280000300800 */
[----:B------:R-:W4:Y:S04]  /*2c490*/  LDL.LU R26, [R1+0x1268] ;  /* 0x00126800011a7983 */ /* 0x000f280000300800 */
[----:B------:R-:W4:Y:S04]  /*2c4a0*/  LDL.LU R27, [R1+0x1274] ;  /* 0x00127400011b7983 */ /* 0x000f280000300800 */
[----:B------:R-:W4:Y:S04]  /*2c4b0*/  LDL.LU R0, [R1+0x1270] ;  /* 0x0012700001007983 */ /* 0x000f280000300800 */
[----:B------:R-:W2:Y:S01]  /*2c4c0*/  LDL R18, [R1+0x18] ;  /* 0x0000180001127983 */ /* 0x000ea20000100800 */
[----:B------:R-:W-:-:S03]  /*2c4d0*/  IMAD.MOV.U32 R19, RZ, RZ, R2 ;  /* 0x000000ffff137224 */ /* 0x000fc600078e0002 */
[----:B------:R-:W3:Y:S04]  /*2c4e0*/  LDL.LU R2, [R1+0x3840] ;  /* 0x0038400001027983 */ /* 0x000ee80000300800 */
[----:B--2---:R0:W-:Y:S04]  /*2c4f0*/  STL.64 [R1+0x37f0], R18 ;  /* 0x0037f01201007387 */ /* 0x0041e80000100a00 */
[----:B0-----:R-:W2:Y:S04]  /*2c500*/  LDL R18, [R1+0x28] ;  /* 0x0000280001127983 */ /* 0x001ea80000100800 */
[----:B------:R-:W2:Y:S04]  /*2c510*/  LDL R19, [R1+0x2c] ;  /* 0x00002c0001137983 */ /* 0x000ea80000100800 */
[----:B------:R-:W-:Y:S04]  /*2c520*/  STL.64 [R1+0x6a0], R8 ;  /* 0x0006a00801007387 */ /* 0x000fe80000100a00 */
[----:B------:R0:W-:Y:S04]  /*2c530*/  STL.64 [R1+0x6a8], R10 ;  /* 0x0006a80a01007387 */ /* 0x0001e80000100a00 */
[----:B0-----:R-:W4:Y:S04]  /*2c540*/  LDL.LU.64 R10, [R1+0x3838] ;  /* 0x00383800010a7983 */ /* 0x001f280000300a00 */
[----:B------:R-:W3:Y:S01]  /*2c550*/  LDL.LU.64 R8, [R1+0x3830] ;  /* 0x0038300001087983 */ /* 0x000ee20000300a00 */
[----:B------:R-:W-:Y:S01]  /*2c560*/  IMAD.MOV.U32 R17, RZ, RZ, R3 ;  /* 0x000000ffff117224 */ /* 0x000fe200078e0003 */
[----:B----4-:R-:W-:Y:S01]  /*2c570*/  HMMA.16816.F32 R20, R4, R10, R20 ;  /* 0x0000000a0414723c */ /* 0x010fe20000001814 */
[----:B---3--:R-:W-:-:S02]  /*2c580*/  IMAD.MOV.U32 R16, RZ, RZ, R9 ;  /* 0x000000ffff107224 */ /* 0x008fc400078e0009 */
[----:B------:R-:W3:Y:S04]  /*2c590*/  LDL.LU R9, [R1+0x382c] ;  /* 0x00382c0001097983 */ /* 0x000ee80000300800 */
[----:B------:R-:W4:Y:S04]  /*2c5a0*/  LDL.LU R3, [R1+0x3828] ;  /* 0x0038280001037983 */ /* 0x000f280000300800 */
[----:B------:R-:W-:Y:S04]  /*2c5b0*/  STL.64 [R1+0x3790], R14 ;  /* 0x0037900e01007387 */ /* 0x000fe80000100a00 */
[----:B------:R0:W-:Y:S04]  /*2c5c0*/  STL.64 [R1+0x3788], R12 ;  /* 0x0037880c01007387 */ /* 0x0001e80000100a00 */
[----:B0-----:R-:W2:Y:S04]  /*2c5d0*/  LDL.LU.64 R12, [R1+0x2e0] ;  /* 0x0002e000010c7983 */ /* 0x001ea80000300a00 */
[----:B------:R-:W2:Y:S04]  /*2c5e0*/  LDL.LU.64 R14, [R1+0x2e8] ;  /* 0x0002e800010e7983 */ /* 0x000ea80000300a00 */
        /* <DEDUP_REMOVED lines=8> */
[----:B0-----:R-:W3:Y:S04]  /*2c670*/  LDL.LU.64 R22, [R1+0x3810] ;  /* 0x0038100001167983 */ /* 0x001ee80000300a00 */
[----:B------:R-:W3:Y:S04]  /*2c680*/  LDL.LU R21, [R1+0x3808] ;  /* 0x0038080001157983 */ /* 0x000ee80000300800 */
[----:B------:R-:W-:Y:S04]  /*2c690*/  STL.64 [R1+0x3770], R10 ;  /* 0x0037700a01007387 */ /* 0x000fe80000100a00 */
[----:B------:R0:W-:Y:S04]  /*2c6a0*/  STL.64 [R1+0x3768], R8 ;  /* 0x0037680801007387 */ /* 0x0001e80000100a00 */
[----:B0-----:R-:W4:Y:S04]  /*2c6b0*/  LDL.LU.64 R8, [R1+0x670] ;  /* 0x0006700001087983 */ /* 0x001f280000300a00 */
[----:B------:R-:W4:Y:S01]  /*2c6c0*/  LDL.LU.64 R10, [R1+0x678] ;  /* 0x00067800010a7983 */ /* 0x000f220000300a00 */
[C---:B--2---:R-:W-:Y:S06]  /*2c6d0*/  HMMA.16816.F32 R12, R4.reuse, R18, R12 ;  /* 0x00000012040c723c */ /* 0x044fec000000180c */
[----:B----4-:R-:W-:-:S15]  /*2c6e0*/  HMMA.16816.F32 R8, R4, R2, R8 ;  /* 0x000000020408723c */ /* 0x010fde0000001808 */
[----:B------:R-:W-:-:S08]  /*2c6f0*/  NOP ;  /* 0x0000000000007918 */ /* 0x000fd00000000000 */
[----:B------:R0:W-:Y:S04]  /*2c700*/  STL.64 [R1+0x670], R8 ;  /* 0x0006700801007387 */ /* 0x0001e80000100a00 */
[----:B------:R1:W-:Y:S04]  /*2c710*/  STL.64 [R1+0x678], R10 ;  /* 0x0006780a01007387 */ /* 0x0003e80000100a00 */
[----:B0-----:R-:W2:Y:S04]  /*2c720*/  LDL.LU.64 R8, [R1+0x630] ;  /* 0x0006300001087983 */ /* 0x001ea80000300a00 */
[----:B------:R-:W-:Y:S04]  /*2c730*/  STL.64 [R1+0x2e0], R12 ;  /* 0x0002e00c01007387 */ /* 0x000fe80000100a00 */
[----:B------:R-:W-:Y:S04]  /*2c740*/  STL.64 [R1+0x2e8], R14 ;  /* 0x0002e80e01007387 */ /* 0x000fe80000100a00 */
[----:B-1----:R-:W4:Y:S04]  /*2c750*/  LDL.LU.64 R10, [R1+0x638] ;  /* 0x00063800010a7983 */ /* 0x002f280000300a00 */
        /* <DEDUP_REMOVED lines=10> */
[----:B------:R-:W-:Y:S02]  /*2c800*/  IMAD R6, R26, 0x100, R25 ;  /* 0x000001001a067824 */ /* 0x000fe400078e0219 */
[----:B------:R-:W-:Y:S01]  /*2c810*/  IMAD R7, R0, 0x100, R27 ;  /* 0x0000010000077824 */ /* 0x000fe200078e021b */
[----:B----4-:R-:W-:Y:S04]  /*2c820*/  STL.64 [R1+0x3800], R10 ;  /* 0x0038000a01007387 */ /* 0x010fe80000100a00 */
[----:B--2---:R0:W-:Y:S04]  /*2c830*/  STL.64 [R1+0x37f8], R8 ;  /* 0x0037f80801007387 */ /* 0x0041e80000100a00 */
        /* <DEDUP_REMOVED lines=23> */
[----:B------:R0:W-:Y:S04]  /*2c9b0*/  STL.64 [R1+0x650], R16 ;  /* 0x0006501001007387 */ /* 0x0001e80000100a00 */
        /* <DEDUP_REMOVED lines=8> */
[----:B0-----:R-:W2:Y:S01]  /*2ca40*/  LDL.LU.64 R18, [R1+0x37c0] ;  /* 0x0037c00001127983 */ /* 0x001ea20000300a00 */
[C---:B---3--:R-:W-:Y:S06]  /*2ca50*/  HMMA.16816.F32 R20, R4.reuse, R28, R20 ;  /* 0x0000001c0414723c */ /* 0x048fec0000001814 */
[----:B--2---:R-:W-:Y:S06]  /*2ca60*/  HMMA.16816.F32 R8, R4, R18, R8 ;  /* 0x000000120408723c */ /* 0x004fec0000001808 */
[----:B------:R-:W-:-:S02]  /*2ca70*/  IMAD.MOV.U32 R17, RZ, RZ, R18 ;  /* 0x000000ffff117224 */ /* 0x000fc400078e0012 */
[----:B------:R-:W-:Y:S02]  /*2ca80*/  IMAD.MOV.U32 R16, RZ, RZ, R19 ;  /* 0x000000ffff107224 */ /* 0x000fe400078e0013 */
[----:B------:R-:W-:Y:S02]  /*2ca90*/  IMAD.MOV.U32 R19, RZ, RZ, R28 ;  /* 0x000000ffff137224 */ /* 0x000fe400078e001c */
[----:B------:R-:W-:-:S11]  /*2caa0*/  IMAD.MOV.U32 R18, RZ, RZ, R29 ;  /* 0x000000ffff127224 */ /* 0x000fd600078e001d */
[----:B------:R0:W-:Y:S04]  /*2cab0*/  STL.64 [R1+0x630], R8 ;  /* 0x0006300801007387 */ /* 0x0001e80000100a00 */
[----:B------:R1:W-:Y:S04]  /*2cac0*/  STL.64 [R1+0x638], R10 ;  /* 0x0006380a01007387 */ /* 0x0003e80000100a00 */
[----:B0-----:R-:W2:Y:S04]  /*2cad0*/  LDL.LU.64 R8, [R1+0x5e0] ;  /* 0x0005e00001087983 */ /* 0x001ea80000300a00 */
[----:B-1----:R-:W2:Y:S04]  /*2cae0*/  LDL.LU.64 R10, [R1+0x5e8] ;  /* 0x0005e800010a7983 */ /* 0x002ea80000300a00 */
[----:B------:R-:W-:Y:S04]  /*2caf0*/  STL.64 [R1+0x620], R20 ;  /* 0x0006201401007387 */ /* 0x000fe80000100a00 */
[----:B------:R0:W-:Y:S04]  /*2cb00*/  STL.64 [R1+0x628], R22 ;  /* 0x0006281601007387 */ /* 0x0001e80000100a00 */
[----:B0-----:R-:W2:Y:S04]  /*2cb10*/  LDL.LU.64 R22, [R1+0x37b8] ;  /* 0x0037b80001167983 */ /* 0x001ea80000300a00 */
[----:B------:R-:W3:Y:S04]  /*2cb20*/  LDL.LU.64 R20, [R1+0x37b0] ;  /* 0x0037b00001147983 */ /* 0x000ee80000300a00 */
[----:B------:R-:W4:Y:S04]  /*2cb30*/  LDL.LU.64 R28, [R1+0x37a8] ;  /* 0x0037a800011c7983 */ /* 0x000f280000300a00 */
[----:B------:R-:W-:Y:S04]  /*2cb40*/  STL.64 [R1+0x3730], R18 ;  /* 0x0037301201007387 */ /* 0x000fe80000100a00 */
[----:B------:R0:W-:Y:S04]  /*2cb50*/  STL.64 [R1+0x3728], R16 ;  /* 0x0037281001007387 */ /* 0x0001e80000100a00 */
[----:B0-----:R-:W2:Y:S04]  /*2cb60*/  LDL.LU.64 R16, [R1+0x600] ;  /* 0x0006000001107983 */ /* 0x001ea80000300a00 */
[----:B------:R-:W2:Y:S01]  /*2cb70*/  LDL.LU.64 R18, [R1+0x608] ;  /* 0x0006080001127983 */ /* 0x000ea20000300a00 */
[----:B----4-:R-:W-:-:S15]  /*2cb80*/  HMMA.16816.F32 R24, R4, R28, R24 ;  /* 0x0000001c0418723c */ /* 0x010fde0000001818 */
[----:B------:R-:W-:-:S08]  /*2cb90*/  NOP ;  /* 0x0000000000007918 */ /* 0x000fd00000000000 */
[----:B------:R-:W-:Y:S04]  /*2cba0*/  STL.64 [R1+0x610], R24 ;  /* 0x0006101801007387 */ /* 0x000fe80000100a00 */
[----:B------:R0:W-:Y:S04]  /*2cbb0*/  STL.64 [R1+0x618], R26 ;  /* 0x0006181a01007387 */ /* 0x0001e80000100a00 */
[----:B0-----:R-:W2:Y:S04]  /*2cbc0*/  LDL.LU.64 R26, [R1+0x37a0] ;  /* 0x0037a000011a7983 */ /* 0x001ea80000300a00 */
[----:B------:R-:W4:Y:S01]  /*2cbd0*/  LDL.LU.64 R24, [R1+0x3798] ;  /* 0x0037980001187983 */ /* 0x000f220000300a00 */
[C---:B--2---:R-:W-:Y:S06]  /*2cbe0*/  HMMA.16816.F32 R16, R4.reuse, R26, R16 ;  /* 0x0000001a0410723c */ /* 0x044fec0000001810 */
[----:B----4-:R-:W-:Y:S01]  /*2cbf0*/  HMMA.16816.F32 R12, R4, R24, R12 ;  /* 0x00000018040c723c */ /* 0x010fe2000000180c */
[----:B------:R0:W-:-:S15]  /*2cc00*/  STL.64 [R1+0x36b0], R26 ;  /* 0x0036b01a01007387 */ /* 0x0001de0000100a00 */
[----:B------:R-:W-:-:S01]  /*2cc10*/  NOP ;  /* 0x0000000000007918 */ /* 0x000fc20000000000 */
[----:B------:R-:W-:Y:S04]  /*2cc20*/  STL.64 [R1+0x600], R16 ;  /* 0x0006001001007387 */ /* 0x000fe80000100a00 */
[----:B------:R-:W-:Y:S04]  /*2cc30*/  STL.64 [R1+0x608], R18 ;  /* 0x0006081201007387 */ /* 0x000fe80000100a00 */
[----:B0-----:R-:W2:Y:S04]  /*2cc40*/  LDL.LU R26, [R1+0x1294] ;  /* 0x00129400011a7983 */ /* 0x001ea80000300800 */
[----:B------:R-:W-:Y:S04]  /*2cc50*/  STL.64 [R1+0x5f0], R12 ;  /* 0x0005f00c01007387 */ /* 0x000fe80000100a00 */
[----:B------:R-:W-:Y:S04]  /*2cc60*/  STL.64 [R1+0x5f8], R14 ;  /* 0x0005f80e01007387 */ /* 0x000fe80000100a00 */
[----:B------:R-:W2:Y:S04]  /*2cc70*/  LDL.LU R27, [R1+0x1290] ;  /* 0x00129000011b7983 */ /* 0x000ea80000300800 */
[----:B------:R0:W-:Y:S04]  /*2cc80*/  STL.64 [R1+0x36a8], R24 ;  /* 0x0036a81801007387 */ /* 0x0001e80000100a00 */
[----:B0-----:R-:W4:Y:S04]  /*2cc90*/  LDL.LU R24, [R1+0x128c] ;  /* 0x00128c0001187983 */ /* 0x001f280000300800 */
[----:B------:R-:W4:Y:S01]  /*2cca0*/  LDL.LU R25, [R1+0x1288] ;  /* 0x0012880001197983 */ /* 0x000f220000300800 */
[C---:B------:R-:W-:Y:S03]  /*2ccb0*/  HMMA.16816.F32 R8, R4.reuse, R22, R8 ;  /* 0x000000160408723c */ /* 0x040fe60000001808 */
[----:B--2---:R-:W-:Y:S04]  /*2ccc0*/  STL.64 [R1+0x3740], R26 ;  /* 0x0037401a01007387 */ /* 0x004fe80000100a00 */
[----:B----4-:R-:W-:Y:S04]  /*2ccd0*/  STL.64 [R1+0x3738], R24 ;  /* 0x0037381801007387 */ /* 0x010fe80000100a00 */
[----:B------:R-:W3:Y:S04]  /*2cce0*/  LDL.LU.64 R12, [R1+0x5d0] ;  /* 0x0005d000010c7983 */ /* 0x000ee80000300a00 */
[----:B------:R-:W3:Y:S08]  /*2ccf0*/  LDL.LU.64 R14, [R1+0x5d8] ;  /* 0x0005d800010e7983 */ /* 0x000ef00000300a00 */
        /* <DEDUP_REMOVED lines=8> */
[----:B------:R-:W4:Y:S04]  /*2cd80*/  LDL.LU.64 R24, [R1+0x580] ;  /* 0x0005800001187983 */ /* 0x000f280000300a00 */
[----:B------:R-:W2:Y:S01]  /*2cd90*/  LDL.LU.64 R26, [R1+0x588] ;  /* 0x00058800011a7983 */ /* 0x000ea20000300a00 */
[C---:B---3--:R-:W-:Y:S03]  /*2cda0*/  HMMA.16816.F32 R12, R4.reuse, R20, R12 ;  /* 0x00000014040c723c */ /* 0x048fe6000000180c */
[----:B--2---:R-:W-:Y:S04]  /*2cdb0*/  STL.64 [R1+0x3750], R26 ;  /* 0x0037501a01007387 */ /* 0x004fe80000100a00 */
[----:B----4-:R0:W-:Y:S04]  /*2cdc0*/  STL.64 [R1+0x3748], R24 ;  /* 0x0037481801007387 */ /* 0x0101e80000100a00 */
[----:B0-----:R-:W2:Y:S04]  /*2cdd0*/  LDL.LU.64 R24, [R1+0x590] ;  /* 0x0005900001187983 */ /* 0x001ea80000300a00 */
[----:B------:R-:W3:Y:S04]  /*2cde0*/  LDL.LU.64 R26, [R1+0x598] ;  /* 0x00059800011a7983 */ /* 0x000ee80000300a00 */
        /* <DEDUP_REMOVED lines=10> */
[----:B------:R0:W-:Y:S04]  /*2ce90*/  STL.64 [R1+0x3690], R22 ;  /* 0x0036901601007387 */ /* 0x0001e80000100a00 */
[----:B0-----:R-:W3:Y:S04]  /*2cea0*/  LDL.LU R22, [R1+0x1284] ;  /* 0x0012840001167983 */ /* 0x001ee80000300800 */
[----:B------:R-:W3:Y:S04]  /*2ceb0*/  LDL.LU R23, [R1+0x1280] ;  /* 0x0012800001177983 */ /* 0x000ee80000300800 */
[----:B------:R0:W-:Y:S04]  /*2cec0*/  STL.64 [R1+0x3688], R20 ;  /* 0x0036881401007387 */ /* 0x0001e80000100a00 */
[----:B0-----:R-:W3:Y:S04]  /*2ced0*/  LDL.LU R20, [R1+0x127c] ;  /* 0x00127c0001147983 */ /* 0x001ee80000300800 */
[----:B------:R-:W3:Y:S01]  /*2cee0*/  LDL.LU R21, [R1+0x1278] ;  /* 0x0012780001157983 */ /* 0x000ee20000300800 */
        /* <DEDUP_REMOVED lines=11> */
[----:B------:R-:W4:Y:S04]  /*2cfa0*/  LDL.LU.64 R8, [R1+0x3768] ;  /* 0x0037680001087983 */ /* 0x000f280000300a00 */
[----:B------:R0:W-:Y:S04]  /*2cfb0*/  STL.64 [R1+0x3680], R14 ;  /* 0x0036800e01007387 */ /* 0x0001e80000100a00 */
[----:B0-----:R-:W3:Y:S04]  /*2cfc0*/  LDL.64 R14, [R1+0x28] ;  /* 0x00002800010e7983 */ /* 0x001ee80000100a00 */
        /* <DEDUP_REMOVED lines=13> */
[----:B------:R0:W-:Y:S01]  /*2d0a0*/  STL [R1+0x3674], R9 ;  /* 0x0036740901007387 */ /* 0x0001e20000100800 */
[----:B---3--:R-:W-:-:S02]  /*2d0b0*/  IMAD.MOV.U32 R0, RZ, RZ, R15 ;  /* 0x000000ffff007224 */ /* 0x008fc400078e000f */
[----:B0-----:R-:W-:Y:S01]  /*2d0c0*/  IMAD.MOV.U32 R9, RZ, RZ, R14 ;  /* 0x000000ffff097224 */ /* 0x001fe200078e000e */
[C---:B--2---:R-:W-:Y:S06]  /*2d0d0*/  HMMA.16816.F32 R24, R4.reuse, R2, R24 ;  /* 0x000000020418723c */ /* 0x044fec0000001818 */
[----:B------:R-:W-:-:S15]  /*2d0e0*/  HMMA.16816.F32 R4, R4, R14, R16 ;  /* 0x0000000e0404723c */ /* 0x000fde0000001810 */
[----:B------:R-:W-:-:S02]  /*2d0f0*/  NOP ;  /* 0x0000000000007918 */ /* 0x000fc40000000000 */
[----:B------:R-:W-:Y:S04]  /*2d100*/  STL.64 [R1+0x580], R24 ;  /* 0x0005801801007387 */ /* 0x000fe80000100a00 */
[----:B------:R0:W-:Y:S04]  /*2d110*/  STL.64 [R1+0x588], R26 ;  /* 0x0005881a01007387 */ /* 0x0001e80000100a00 */
[----:B0-----:R-:W2:Y:S04]  /*2d120*/  LDL.LU.64 R26, [R1+0x3740] ;  /* 0x00374000011a7983 */ /* 0x001ea80000300a00 */
[----:B------:R-:W3:Y:S04]  /*2d130*/  LDL.LU.64 R24, [R1+0x3738] ;  /* 0x0037380001187983 */ /* 0x000ee80000300a00 */
[----:B------:R-:W4:Y:S04]  /*2d140*/  LDL.LU.64 R18, [R1+0x3730] ;  /* 0x0037300001127983 */ /* 0x000f280000300a00 */
[----:B------:R-:W4:Y:S04]  /*2d150*/  LDL.LU.64 R16, [R1+0x3728] ;  /* 0x0037280001107983 */ /* 0x000f280000300a00 */
[----:B------:R-:W-:Y:S04]  /*2d160*/  STL.64 [R1+0x2d0], R4 ;  /* 0x0002d00401007387 */ /* 0x000fe80000100a00 */
[----:B------:R3:W-:Y:S04]  /*2d170*/  STL.64 [R1+0x2d8], R6 ;  /* 0x0002d80601007387 */ /* 0x0007e80000100a00 */
[----:B------:R-:W-:Y:S04]  /*2d180*/  STL.64 [R1+0x36a0], R10 ;  /* 0x0036a00a01007387 */ /* 0x000fe80000100a00 */
[----:B------:R-:W-:Y:S04]  /*2d190*/  STL.64 [R1+0x3698], R8 ;  /* 0x0036980801007387 */ /* 0x000fe80000100a00 */
[----:B------:R-:W2:Y:S04]  /*2d1a0*/  LDL R14, [R1+0x10] ;  /* 0x00001000010e7983 */ /* 0x000ea80000100800 */
[----:B------:R-:W2:Y:S04]  /*2d1b0*/  LDL R15, [R1+0x14] ;  /* 0x00001400010f7983 */ /* 0x000ea80000100800 */
[----:B--2---:R0:W-:Y:S04]  /*2d1c0*/  STL.64 [R1+0x36f8], R14 ;  /* 0x0036f80e01007387 */ /* 0x0041e80000100a00 */
[----:B------:R-:W2:Y:S04]  /*2d1d0*/  LDL R12, [R1+0x18] ;  /* 0x00001800010c7983 */ /* 0x000ea80000100800 */
[----:B------:R-:W2:Y:S01]  /*2d1e0*/  LDL R13, [R1+0x1c] ;  /* 0x00001c00010d7983 */ /* 0x000ea20000100800 */
[----:B---3--:R-:W-:-:S02]  /*2d1f0*/  IMAD R6, R25, 0x100, R24 ;  /* 0x0000010019067824 */ /* 0x008fc400078e0218 */
[----:B------:R-:W-:Y:S01]  /*2d200*/  IMAD R7, R27, 0x100, R26 ;  /* 0x000001001b077824 */ /* 0x000fe200078e021a */
[----:B0-----:R-:W3:Y:S04]  /*2d210*/  LDL R14, [R1+0x20] ;  /* 0x00002000010e7983 */ /* 0x001ee80000100800 */
[----:B------:R-:W3:Y:S04]  /*2d220*/  LDL R15, [R1+0x24] ;  /* 0x00002400010f7983 */ /* 0x000ee80000100800 */
[----:B--2---:R-:W-:Y:S04]  /*2d230*/  STL.64 [R1+0x3710], R12 ;  /* 0x0037100c01007387 */ /* 0x004fe80000100a00 */
[----:B------:R-:W2:Y:S04]  /*2d240*/  LDL.LU.64 R24, [R1+0x520] ;  /* 0x0005200001187983 */ /* 0x000ea80000300a00 */
[----:B------:R-:W4:Y:S04]  /*2d250*/  LDL.LU.64 R26, [R1+0x528] ;  /* 0x00052800011a7983 */ /* 0x000f280000300a00 */
[----:B----4-:R0:W-:Y:S04]  /*2d260*/  STL.64 [R1+0x36c0], R26 ;  /* 0x0036c01a01007387 */ /* 0x0101e80000100a00 */
[----:B--2---:R1:W-:Y:S01]  /*2d270*/  STL.64 [R1+0x36b8], R24 ;  /* 0x0036b81801007387 */ /* 0x0043e20000100a00 */
[----:B0-----:R-:W-:-:S02]  /*2d280*/  IMAD.MOV.U32 R26, RZ, RZ, R19 ;  /* 0x000000ffff1a7224 */ /* 0x001fc400078e0013 */
[----:B------:R-:W-:Y:S02]  /*2d290*/  IMAD.MOV.U32 R27, RZ, RZ, R18 ;  /* 0x000000ffff1b7224 */ /* 0x000fe400078e0012 */
[----:B-1----:R-:W-:Y:S02]  /*2d2a0*/  IMAD.MOV.U32 R24, RZ, RZ, R17 ;  /* 0x000000ffff187224 */ /* 0x002fe400078e0011 */
[----:B------:R-:W-:Y:S01]  /*2d2b0*/  IMAD.MOV.U32 R25, RZ, RZ, R16 ;  /* 0x000000ffff197224 */ /* 0x000fe200078e0010 */
[----:B------:R-:W-:Y:S04]  /*2d2c0*/  STL.64 [R1+0x36d8], R26 ;  /* 0x0036d81a01007387 */ /* 0x000fe80000100a00 */
[----:B------:R0:W-:Y:S04]  /*2d2d0*/  STL.64 [R1+0x36f0], R24 ;  /* 0x0036f01801007387 */ /* 0x0001e80000100a00 */
        /* <DEDUP_REMOVED lines=8> */
[----:B0-----:R-:W3:Y:S04]  /*2d360*/  LDL.LU.64 R24, [R1+0x570] ;  /* 0x0005700001187983 */ /* 0x001ee80000300a00 */
[----:B------:R-:W3:Y:S04]  /*2d370*/  LDL.LU.64 R26, [R1+0x578] ;  /* 0x00057800011a7983 */ /* 0x000ee80000300a00 */
[----:B------:R-:W2:Y:S04]  /*2d380*/  LDL.LU.64 R8, [R1+0x510] ;  /* 0x0005100001087983 */ /* 0x000ea80000300a00 */
[----:B------:R-:W4:Y:S01]  /*2d390*/  LDL.LU.64 R10, [R1+0x518] ;  /* 0x00051800010a7983 */ /* 0x000f220000300a00 */
[----:B------:R-:W-:-:S02]  /*2d3a0*/  IMAD R4, R21, 0x100, R20 ;  /* 0x0000010015047824 */ /* 0x000fc400078e0214 */
[----:B------:R-:W-:Y:S01]  /*2d3b0*/  IMAD R5, R23, 0x100, R22 ;  /* 0x0000010017057824 */ /* 0x000fe200078e0216 */
[----:B------:R-:W-:Y:S02]  /*2d3c0*/  F2FP.F16.E5M2.UNPACK_B R6, R6 ;  /* 0x00000006ff06723e */ /* 0x000fe400020004ff */
[----:B------:R-:W-:Y:S02]  /*2d3d0*/  F2FP.F16.E5M2.UNPACK_B R7, R7 ;  /* 0x00000007ff07723e */ /* 0x000fe400020004ff */
[----:B------:R-:W-:Y:S02]  /*2d3e0*/  F2FP.F16.E5M2.UNPACK_B R4, R4 ;  /* 0x00000004ff04723e */ /* 0x000fe400020004ff */
[----:B------:R-:W-:Y:S01]  /*2d3f0*/  F2FP.F16.E5M2.UNPACK_B R5, R5 ;  /* 0x00000005ff05723e */ /* 0x000fe200020004ff */
        /* <DEDUP_REMOVED lines=24> */
[----:B0-----:R-:W2:Y:S02]  /*2d580*/  LDL.LU.64 R14, [R1+0x36f8] ;  /* 0x0036f800010e7983 */ /* 0x001ea40000300a00 */
[----:B--2---:R-:W-:Y:S02]  /*2d590*/  HMMA.16816.F32 R12, R4, R14, R24 ;  /* 0x0000000e040c723c */ /* 0x004fe40000001818 */
[----:B------:R-:W2:-:S15]  /*2d5a0*/  LDL.LU.64 R24, [R1+0x36f0] ;  /* 0x0036f00001187983 */ /* 0x000e9e0000300a00 */
[----:B------:R-:W-:-:S06]  /*2d5b0*/  NOP ;  /* 0x0000000000007918 */ /* 0x000fcc0000000000 */
[----:B------:R0:W-:Y:S04]  /*2d5c0*/  STL.64 [R1+0x550], R12 ;  /* 0x0005500c01007387 */ /* 0x0001e80000100a00 */
[----:B------:R1:W-:Y:S04]  /*2d5d0*/  STL.64 [R1+0x558], R14 ;  /* 0x0005580e01007387 */ /* 0x0003e80000100a00 */
[----:B0-----:R-:W4:Y:S04]  /*2d5e0*/  LDL.LU.64 R12, [R1+0x4e0] ;  /* 0x0004e000010c7983 */ /* 0x001f280000300a00 */
[----:B-1----:R-:W4:Y:S01]  /*2d5f0*/  LDL.LU.64 R14, [R1+0x4e8] ;  /* 0x0004e800010e7983 */ /* 0x002f220000300a00 */
        /* <DEDUP_REMOVED lines=37> */
[C---:B----4-:R-:W-:Y:S06]  /*2d850*/  HMMA.16816.F32 R16, R4.reuse, R22, R16 ;  /* 0x000000160410723c */ /* 0x050fec0000001810 */
[----:B--2---:R-:W-:-:S15]  /*2d860*/  HMMA.16816.F32 R12, R4, R20, R12 ;  /* 0x00000014040c723c */ /* 0x004fde000000180c */
[----:B------:R-:W-:-:S02]  /*2d870*/  NOP ;  /* 0x0000000000007918 */ /* 0x000fc40000000000 */
[----:B------:R0:W-:Y:S04]  /*2d880*/  STL.64 [R1+0x4f0], R16 ;  /* 0x0004f01001007387 */ /* 0x0001e80000100a00 */
[----:B------:R1:W-:Y:S04]  /*2d890*/  STL.64 [R1+0x4f8], R18 ;  /* 0x0004f81201007387 */ /* 0x0003e80000100a00 */
[----:B0-----:R-:W2:Y:S04]  /*2d8a0*/  LDL.LU R16, [R1+0x1298] ;  /* 0x0012980001107983 */ /* 0x001ea80000300800 */
[----:B------:R-:W4:Y:S04]  /*2d8b0*/  LDL.LU R28, [R1+0x12a4] ;  /* 0x0012a400011c7983 */ /* 0x000f280000300800 */
[----:B------:R-:W2:Y:S04]  /*2d8c0*/  LDL.LU R17, [R1+0x12a0] ;  /* 0x0012a00001117983 */ /* 0x000ea80000300800 */
[----:B------:R-:W4:Y:S04]  /*2d8d0*/  LDL.LU R29, [R1+0x12ac] ;  /* 0x0012ac00011d7983 */ /* 0x000f280000300800 */
[----:B-1----:R-:W3:Y:S04]  /*2d8e0*/  LDL.LU R18, [R1+0x12a8] ;  /* 0x0012a80001127983 */ /* 0x002ee80000300800 */
[----:B------:R-:W-:Y:S04]  /*2d8f0*/  STL.64 [R1+0x4e0], R12 ;  /* 0x0004e00c01007387 */ /* 0x000fe80000100a00 */
[----:B------:R0:W-:Y:S04]  /*2d900*/  STL.64 [R1+0x4e8], R14 ;  /* 0x0004e80e01007387 */ /* 0x0001e80000100a00 */
[----:B0-----:R-:W4:Y:S04]  /*2d910*/  LDL.LU.64 R14, [R1+0x3680] ;  /* 0x00368000010e7983 */ /* 0x001f280000300a00 */
[----:B------:R-:W4:Y:S04]  /*2d920*/  LDL.LU.64 R12, [R1+0x3678] ;  /* 0x00367800010c7983 */ /* 0x000f280000300a00 */
[----:B------:R-:W3:Y:S04]  /*2d930*/  LDL.LU R19, [R1+0x12b8] ;  /* 0x0012b80001137983 */ /* 0x000ee80000300800 */
[----:B---3--:R-:W-:Y:S04]  /*2d940*/  STL.64 [R1+0x3658], R18 ;  /* 0x0036581201007387 */ /* 0x008fe80000100a00 */
[----:B--2---:R0:W-:Y:S04]  /*2d950*/  STL.64 [R1+0x3650], R16 ;  /* 0x0036501001007387 */ /* 0x0041e80000100a00 */
[----:B0-----:R-:W4:Y:S04]  /*2d960*/  LDL.LU.64 R16, [R1+0x4d0] ;  /* 0x0004d00001107983 */ /* 0x001f280000300a00 */
[----:B------:R-:W4:Y:S04]  /*2d970*/  LDL.LU.64 R18, [R1+0x4d8] ;  /* 0x0004d80001127983 */ /* 0x000f280000300a00 */
[----:B------:R-:W-:Y:S04]  /*2d980*/  STL.64 [R1+0x3608], R22 ;  /* 0x0036081601007387 */ /* 0x000fe80000100a00 */
[----:B------:R-:W-:Y:S01]  /*2d990*/  STL.64 [R1+0x3600], R20 ;  /* 0x0036001401007387 */ /* 0x000fe20000100a00 */
[----:B----4-:R-:W-:-:S15]  /*2d9a0*/  HMMA.16816.F32 R16, R4, R14, R16 ;  /* 0x0000000e0410723c */ /* 0x010fde0000001810 */
[----:B------:R-:W-:-:S08]  /*2d9b0*/  NOP ;  /* 0x0000000000007918 */ /* 0x000fd00000000000 */
[----:B------:R0:W-:Y:S04]  /*2d9c0*/  STL.64 [R1+0x4d0], R16 ;  /* 0x0004d01001007387 */ /* 0x0001e80000100a00 */
[----:B------:R1:W-:Y:S04]  /*2d9d0*/  STL.64 [R1+0x4d8], R18 ;  /* 0x0004d81201007387 */ /* 0x0003e80000100a00 */
[----:B0-----:R-:W2:Y:S04]  /*2d9e0*/  LDL.LU.64 R16, [R1+0x4a0] ;  /* 0x0004a00001107983 */ /* 0x001ea80000300a00 */
[----:B-1----:R-:W3:Y:S01]  /*2d9f0*/  LDL.LU.64 R18, [R1+0x4a8] ;  /* 0x0004a80001127983 */ /* 0x002ee20000300a00 */
[----:B------:R-:W-:-:S15]  /*2da00*/  HMMA.16816.F32 R20, R4, R12, R24 ;  /* 0x0000000c0414723c */ /* 0x000fde0000001818 */
[----:B------:R-:W-:-:S08]  /*2da10*/  NOP ;  /* 0x0000000000007918 */ /* 0x000fd00000000000 */
[----:B------:R-:W-:Y:S04]  /*2da20*/  STL.64 [R1+0x4c0], R20 ;  /* 0x0004c01401007387 */ /* 0x000fe80000100a00 */
[----:B------:R-:W-:Y:S04]  /*2da30*/  STL.64 [R1+0x4c8], R22 ;  /* 0x0004c81601007387 */ /* 0x000fe80000100a00 */
[----:B---3--:R-:W-:Y:S04]  /*2da40*/  STL.64 [R1+0x3668], R18 ;  /* 0x0036681201007387 */ /* 0x008fe80000100a00 */
[----:B--2---:R0:W-:Y:S04]  /*2da50*/  STL.64 [R1+0x3660], R16 ;  /* 0x0036601001007387 */ /* 0x0041e80000100a00 */
[----:B0-----:R-:W2:Y:S04]  /*2da60*/  LDL.LU.64 R16, [R1+0x4b0] ;  /* 0x0004b00001107983 */ /* 0x001ea80000300a00 */
[----:B------:R-:W2:Y:S04]  /*2da70*/  LDL.LU.64 R18, [R1+0x4b8] ;  /* 0x0004b80001127983 */ /* 0x000ea80000300a00 */
[----:B------:R-:W3:Y:S04]  /*2da80*/  LDL.64 R20, [R1+0x20] ;  /* 0x0000200001147983 */ /* 0x000ee80000100a00 */
[----:B------:R-:W4:Y:S04]  /*2da90*/  LDL.LU.64 R22, [R1+0x18] ;  /* 0x0000180001167983 */ /* 0x000f280000300a00 */
[----:B------:R-:W3:Y:S04]  /*2daa0*/  LDL.LU.64 R24, [R1+0x10] ;  /* 0x0000100001187983 */ /* 0x000ee80000300a00 */
[----:B------:R0:W-:Y:S04]  /*2dab0*/  STL.64 [R1+0x35e8], R14 ;  /* 0x0035e80e01007387 */ /* 0x0001e80000100a00 */
[----:B0-----:R-:W4:Y:S04]  /*2dac0*/  LDL.LU R15, [R1+0x129c] ;  /* 0x00129c00010f7983 */ /* 0x001f280000300800 */
[----:B------:R0:W-:Y:S02]  /*2dad0*/  STL.64 [R1+0x35e0], R12 ;  /* 0x0035e00c01007387 */ /* 0x0001e40000100a00 */
[----:B0-----:R-:W-:-:S02]  /*2dae0*/  IMAD.MOV.U32 R12, RZ, RZ, R9 ;  /* 0x000000ffff0c7224 */ /* 0x001fc400078e0009 */
[----:B------:R-:W-:Y:S01]  /*2daf0*/  IMAD.MOV.U32 R13, RZ, RZ, R0 ;  /* 0x000000ffff0d7224 */ /* 0x000fe200078e0000 */
[----:B------:R-:W4:Y:S04]  /*2db00*/  LDL.LU R9, [R1+0x3674] ;  /* 0x0036740001097983 */ /* 0x000f280000300800 */
[----:B------:R-:W4:Y:S01]  /*2db10*/  LDL.LU R0, [R1+0x3670] ;  /* 0x0036700001007983 */ /* 0x000f220000300800 */
[----:B--2---:R-:W-:-:S15]  /*2db20*/  HMMA.16816.F32 R16, R4, R10, R16 ;  /* 0x0000000a0410723c */ /* 0x004fde0000001810 */
[----:B------:R-:W-:-:S08]  /*2db30*/  NOP ;  /* 0x0000000000007918 */ /* 0x000fd00000000000 */
[----:B------:R-:W-:Y:S04]  /*2db40*/  STL.64 [R1+0x4b0], R16 ;  /* 0x0004b01001007387 */ /* 0x000fe80000100a00 */
[----:B------:R0:W-:Y:S04]  /*2db50*/  STL.64 [R1+0x4b8], R18 ;  /* 0x0004b81201007387 */ /* 0x0001e80000100a00 */
[----:B0-----:R-:W4:Y:S04]  /*2db60*/  LDL.LU.64 R18, [R1+0x3668] ;  /* 0x0036680001127983 */ /* 0x001f280000300a00 */
[----:B------:R-:W4:Y:S04]  /*2db70*/  LDL.LU.64 R16, [R1+0x3660] ;  /* 0x0036600001107983 */ /* 0x000f280000300a00 */
[----:B------:R-:W2:Y:S04]  /*2db80*/  LDL.LU.64 R26, [R1+0x8] ;  /* 0x00000800011a7983 */ /* 0x000ea80000300a00 */
[----:B--2---:R-:W-:Y:S04]  /*2db90*/  STL.64 [R1+0x3648], R26 ;  /* 0x0036481a01007387 */ /* 0x004fe80000100a00 */
[----:B---3--:R0:W-:Y:S04]  /*2dba0*/  STL.64 [R1+0x3640], R24 ;  /* 0x0036401801007387 */ /* 0x0081e80000100a00 */
[----:B0-----:R-:W2:Y:S04]  /*2dbb0*/  LDL.LU.64 R24, [R1+0x490] ;  /* 0x0004900001187983 */ /* 0x001ea80000300a00 */
[----:B------:R-:W2:Y:S01]  /*2dbc0*/  LDL.LU.64 R26, [R1+0x498] ;  /* 0x00049800011a7983 */ /* 0x000ea20000300a00 */
[----:B----4-:R-:W-:Y:S03]  /*2dbd0*/  HMMA.16816.F32 R16, R4, R8, R16 ;  /* 0x000000080410723c */ /* 0x010fe60000001810 */
[----:B------:R-:W-:Y:S04]  /*2dbe0*/  STL [R1+0x35cc], R10 ;  /* 0x0035cc0a01007387 */ /* 0x000fe80000100800 */
[----:B------:R-:W-:-:S15]  /*2dbf0*/  STL [R1+0x35c8], R11 ;  /* 0x0035c80b01007387 */ /* 0x000fde0000100800 */
[----:B------:R-:W-:-:S01]  /*2dc00*/  NOP ;  /* 0x0000000000007918 */ /* 0x000fc20000000000 */
[----:B------:R-:W-:Y:S04]  /*2dc10*/  STL.64 [R1+0x4a0], R16 ;  /* 0x0004a01001007387 */ /* 0x000fe80000100a00 */
[----:B------:R0:W-:Y:S04]  /*2dc20*/  STL.64 [R1+0x4a8], R18 ;  /* 0x0004a81201007387 */ /* 0x0001e80000100a00 */
[----:B0-----:R-:W3:Y:S04]  /*2dc30*/  LDL.LU.64 R18, [R1+0x3658] ;  /* 0x0036580001127983 */ /* 0x001ee80000300a00 */
[----:B------:R-:W4:Y:S04]  /*2dc40*/  LDL.LU.64 R16, [R1+0x3650] ;  /* 0x0036500001107983 */ /* 0x000f280000300a00 */
[----:B------:R-:W-:Y:S04]  /*2dc50*/  STL [R1+0x35bc], R8 ;  /* 0x0035bc0801007387 */ /* 0x000fe80000100800 */
[----:B------:R0:W-:Y:S04]  /*2dc60*/  STL [R1+0x35b8], R9 ;  /* 0x0035b80901007387 */ /* 0x0001e80000100800 */
[----:B0-----:R-:W3:Y:S04]  /*2dc70*/  LDL.LU.64 R8, [R1+0x2c0] ;  /* 0x0002c00001087983 */ /* 0x001ee80000300a00 */
[----:B------:R-:W3:Y:S01]  /*2dc80*/  LDL.LU.64 R10, [R1+0x2c8] ;  /* 0x0002c800010a7983 */ /* 0x000ee20000300a00 */
[----:B--2---:R-:W-:-:S15]  /*2dc90*/  HMMA.16816.F32 R24, R4, R2, R24 ;  /* 0x000000020418723c */ /* 0x004fde0000001818 */
[----:B------:R-:W-:-:S08]  /*2dca0*/  NOP ;  /* 0x0000000000007918 */ /* 0x000fd00000000000 */
[----:B------:R0:W-:Y:S04]  /*2dcb0*/  STL.64 [R1+0x490], R24 ;  /* 0x0004901801007387 */ /* 0x0001e80000100a00 */
[----:B------:R1:W-:Y:S04]  /*2dcc0*/  STL.64 [R1+0x498], R26 ;  /* 0x0004981a01007387 */ /* 0x0003e80000100a00 */
[----:B0-----:R-:W2:Y:S04]  /*2dcd0*/  LDL.LU.64 R24, [R1+0x480] ;  /* 0x0004800001187983 */ /* 0x001ea80000300a00 */
[----:B-1----:R-:W2:Y:S01]  /*2dce0*/  LDL.LU.64 R26, [R1+0x488] ;  /* 0x00048800011a7983 */ /* 0x002ea20000300a00 */
[----:B----4-:R-:W-:-:S02]  /*2dcf0*/  IMAD R16, R16, 0x100, R15 ;  /* 0x0000010010107824 */ /* 0x010fc400078e020f */
[----:B------:R-:W-:Y:S02]  /*2dd00*/  IMAD R17, R17, 0x100, R28 ;  /* 0x0000010011117824 */ /* 0x000fe400078e021c */
[----:B---3--:R-:W-:Y:S02]  /*2dd10*/  IMAD R18, R18, 0x100, R29 ;  /* 0x0000010012127824 */ /* 0x008fe400078e021d */
[----:B------:R-:W-:Y:S01]  /*2dd20*/  IMAD R19, R0, 0x100, R19 ;  /* 0x0000010000137824 */ /* 0x000fe200078e0213 */
[----:B------:R-:W-:Y:S02]  /*2dd30*/  F2FP.F16.E5M2.UNPACK_B R16, R16 ;  /* 0x00000010ff10723e */ /* 0x000fe400020004ff */
[----:B------:R-:W-:Y:S02]  /*2dd40*/  F2FP.F16.E5M2.UNPACK_B R17, R17 ;  /* 0x00000011ff11723e */ /* 0x000fe400020004ff */
[----:B------:R-:W-:Y:S02]  /*2dd50*/  F2FP.F16.E5M2.UNPACK_B R18, R18 ;  /* 0x00000012ff12723e */ /* 0x000fe400020004ff */
[----:B------:R-:W-:Y:S01]  /*2dd60*/  F2FP.F16.E5M2.UNPACK_B R19, R19 ;  /* 0x00000013ff13723e */ /* 0x000fe200020004ff */
[----:B------:R-:W-:Y:S01]  /*2dd70*/  HMMA.16816.F32 R8, R4, R12, R8 ;  /* 0x0000000c0408723c */ /* 0x000fe20000001808 */
[----:B------:R-:W-:Y:S04]  /*2dd80*/  STL [R1+0x35b4], R2 ;  /* 0x0035b40201007387 */ /* 0x000fe80000100800 */
[----:B------:R-:W-:Y:S04]  /*2dd90*/  STL [R1+0x35b0], R3 ;  /* 0x0035b00301007387 */ /* 0x000fe80000100800 */
[----:B------:R-:W3:Y:S04]  /*2dda0*/  LDL.LU.64 R4, [R1+0x470] ;  /* 0x0004700001047983 */ /* 0x000ee80000300a00 */
[----:B------:R-:W3:Y:S10]  /*2ddb0*/  LDL.LU.64 R6, [R1+0x478] ;  /* 0x0004780001067983 */ /* 0x000ef40000300a00 */
[----:B------:R0:W-:Y:S04]  /*2ddc0*/  STL.64 [R1+0x2c0], R8 ;  /* 0x0002c00801007387 */ /* 0x0001e80000100a00 */
[----:B------:R1:W-:Y:S04]  /*2ddd0*/  STL.64 [R1+0x2c8], R10 ;  /* 0x0002c80a01007387 */ /* 0x0003e80000100a00 */
[----:B0-----:R-:W4:Y:S04]  /*2dde0*/  LDL.LU.64 R8, [R1+0x460] ;  /* 0x0004600001087983 */ /* 0x001f280000300a00 */
[----:B-1----:R-:W4:Y:S04]  /*2ddf0*/  LDL.LU.64 R10, [R1+0x468] ;  /* 0x00046800010a7983 */ /* 0x002f280000300a00 */
[----:B------:R-:W4:Y:S04]  /*2de00*/  LDL.LU.64 R12, [R1+0x450] ;  /* 0x00045000010c7983 */ /* 0x000f280000300a00 */
[----:B------:R-:W4:Y:S04]  /*2de10*/  LDL.LU.64 R14, [R1+0x458] ;  /* 0x00045800010e7983 */ /* 0x000f280000300a00 */
[----:B------:R-:W4:Y:S01]  /*2de20*/  LDL.LU.64 R28, [R1] ;  /* 0x00000000011c7983 */ /* 0x000f220000300a00 */
[----:B--2---:R-:W-:-:S15]  /*2de30*/  HMMA.16816.F32 R24, R16, R20, R24 ;  /* 0x000000141018723c */ /* 0x004fde0000001818 */
[----:B------:R-:W-:-:S08]  /*2de40*/  NOP ;  /* 0x0000000000007918 */ /* 0x000fd00000000000 */
[----:B------:R-:W-:Y:S04]  /*2de50*/  STL.64 [R1+0x480], R24 ;  /* 0x0004801801007387 */ /* 0x000fe80000100a00 */
[----:B------:R0:W-:Y:S04]  /*2de60*/  STL.64 [R1+0x488], R26 ;  /* 0x0004881a01007387 */ /* 0x0001e80000100a00 */
[----:B0-----:R-:W2:Y:S04]  /*2de70*/  LDL.LU.64 R26, [R1+0x3648] ;  /* 0x00364800011a7983 */ /* 0x001ea80000300a00 */
[----:B------:R-:W4:Y:S01]  /*2de80*/  LDL.LU.64 R24, [R1+0x3640] ;  /* 0x0036400001187983 */ /* 0x000f220000300a00 */
[----:B---3--:R-:W-:Y:S01]  /*2de90*/  HMMA.16816.F32 R4, R16, R22, R4 ;  /* 0x000000161004723c */ /* 0x008fe20000001804 */
[----:B------:R-:W-:-:S05]  /*2dea0*/  IMAD.MOV.U32 R0, RZ, RZ, R21 ;  /* 0x000000ffff007224 */ /* 0x000fca00078e0015 */
[----:B------:R-:W-:Y:S02]  /*2deb0*/  IMAD.MOV.U32 R2, RZ, RZ, R22 ;  /* 0x000000ffff027224 */ /* 0x000fe400078e0016 */
[----:B------:R-:W-:Y:S01]  /*2dec0*/  IMAD.MOV.U32 R3, RZ, RZ, R23 ;  /* 0x000000ffff037224 */ /* 0x000fe200078e0017 */
[----:B------:R-:W-:-:S14]  /*2ded0*/  STL [R1+0x35c0], R0 ;  /* 0x0035c00001007387 */ /* 0x000fdc0000100800 */
[----:B------:R0:W-:Y:S04]  /*2dee0*/  STL.64 [R1+0x470], R4 ;  /* 0x0004700401007387 */ /* 0x0001e80000100a00 */
[----:B------:R1:W-:Y:S04]  /*2def0*/  STL.64 [R1+0x478], R6 ;  /* 0x0004780601007387 */ /* 0x0003e80000100a00 */
[----:B0-----:R-:W3:Y:S04]  /*2df00*/  LDL.LU R4, [R1+0x12bc] ;  /* 0x0012bc0001047983 */ /* 0x001ee80000300800 */
[----:B------:R-:W-:Y:S01]  /*2df10*/  STL [R1+0x35c4], R2 ;  /* 0x0035c40201007387 */ /* 0x000fe20000100800 */
[----:B----4-:R-:W-:Y:S07]  /*2df20*/  HMMA.16816.F32 R20, R16, R24, R8 ;  /* 0x000000181014723c */ /* 0x010fee0000001808 */
[----:B------:R-:W-:-:S02]  /*2df30*/  IMAD.MOV.U32 R8, RZ, RZ, R24 ;  /* 0x000000ffff087224 */ /* 0x000fc400078e0018 */
[----:B------:R-:W-:-:S14]  /*2df40*/  IMAD.MOV.U32 R9, RZ, RZ, R25 ;  /* 0x000000ffff097224 */ /* 0x000fdc00078e0019 */
[----:B------:R-:W-:Y:S04]  /*2df50*/  STL.64 [R1+0x460], R20 ;  /* 0x0004601401007387 */ /* 0x000fe80000100a00 */
[----:B------:R-:W-:Y:S04]  /*2df60*/  STL.64 [R1+0x468], R22 ;  /* 0x0004681601007387 */ /* 0x000fe80000100a00 */
[----:B------:R2:W-:Y:S04]  /*2df70*/  STL.64 [R1+0x3638], R8 ;  /* 0x0036380801007387 */ /* 0x0005e80000100a00 */
[----:B------:R-:W4:Y:S04]  /*2df80*/  LDL.LU R5, [R1+0x12c4] ;  /* 0x0012c40001057983 */ /* 0x000f280000300800 */
[----:B-1----:R-:W4:Y:S01]  /*2df90*/  LDL.LU R6, [R1+0x12cc] ;  /* 0x0012cc0001067983 */ /* 0x002f220000300800 */
[----:B--2---:R-:W-:Y:S06]  /*2dfa0*/  HMMA.16816.F32 R8, R16, R26, R12 ;  /* 0x0000001a1008723c */ /* 0x004fec000000180c */
[----:B------:R-:W-:-:S02]  /*2dfb0*/  IMAD.MOV.U32 R2, RZ, RZ, R26 ;  /* 0x000000ffff027224 */ /* 0x000fc400078e001a */
[----:B------:R-:W-:-:S15]  /*2dfc0*/  IMAD.MOV.U32 R0, RZ, RZ, R27 ;  /* 0x000000ffff007224 */ /* 0x000fde00078e001b */
[----:B------:R0:W-:Y:S04]  /*2dfd0*/  STL.64 [R1+0x450], R8 ;  /* 0x0004500801007387 */ /* 0x0001e80000100a00 */
[----:B------:R1:W-:Y:S04]  /*2dfe0*/  STL.64 [R1+0x458], R10 ;  /* 0x0004580a01007387 */ /* 0x0003e80000100a00 */
[----:B0-----:R-:W2:Y:S04]  /*2dff0*/  LDL.LU.64 R8, [R1+0x440] ;  /* 0x0004400001087983 */ /* 0x001ea80000300a00 */
[----:B-1----:R-:W2:Y:S04]  /*2e000*/  LDL.LU.64 R10, [R1+0x448] ;  /* 0x00044800010a7983 */ /* 0x002ea80000300a00 */
[----:B------:R-:W3:Y:S04]  /*2e010*/  LDL.LU.64 R24, [R1+0x430] ;  /* 0x0004300001187983 */ /* 0x000ee80000300a00 */
[----:B------:R-:W3:Y:S04]  /*2e020*/  LDL.LU.64 R26, [R1+0x438] ;  /* 0x00043800011a7983 */ /* 0x000ee80000300a00 */
[----:B------:R-:W4:Y:S04]  /*2e030*/  LDL.LU.64 R20, [R1+0x410] ;  /* 0x0004100001147983 */ /* 0x000f280000300a00 */
[----:B------:R-:W2:Y:S04]  /*2e040*/  LDL.LU.64 R22, [R1+0x418] ;  /* 0x0004180001167983 */ /* 0x000ea80000300a00 */
[----:B--2---:R-:W-:Y:S04]  /*2e050*/  STL.64 [R1+0x3618], R22 ;  /* 0x0036181601007387 */ /* 0x004fe80000100a00 */
[----:B----4-:R0:W-:Y:S04]  /*2e060*/  STL.64 [R1+0x3610], R20 ;  /* 0x0036101401007387 */ /* 0x0101e80000100a00 */
[----:B0-----:R-:W2:Y:S04]  /*2e070*/  LDL.LU.64 R20, [R1+0x420] ;  /* 0x0004200001147983 */ /* 0x001ea80000300a00 */
[----:B------:R-:W2:Y:S04]  /*2e080*/  LDL.LU.64 R22, [R1+0x428] ;  /* 0x0004280001167983 */ /* 0x000ea80000300a00 */
[----:B------:R-:W4:Y:S04]  /*2e090*/  LDL.LU.64 R12, [R1+0x3f0] ;  /* 0x0003f000010c7983 */ /* 0x000f280000300a00 */
[----:B------:R-:W3:Y:S01]  /*2e0a0*/  LDL.LU.64 R14, [R1+0x3f8] ;  /* 0x0003f800010e7983 */ /* 0x000ee20000300a00 */
[----:B------:R-:W-:Y:S03]  /*2e0b0*/  HMMA.16816.F32 R8, R16, R28, R8 ;  /* 0x0000001c1008723c */ /* 0x000fe60000001808 */
[----:B---3--:R-:W-:Y:S04]  /*2e0c0*/  STL.64 [R1+0x35f8], R14 ;  /* 0x0035f80e01007387 */ /* 0x008fe80000100a00 */
[----:B----4-:R0:W-:Y:S04]  /*2e0d0*/  STL.64 [R1+0x35f0], R12 ;  /* 0x0035f00c01007387 */ /* 0x0101e80000100a00 */
[----:B0-----:R-:W3:Y:S04]  /*2e0e0*/  LDL.LU.64 R12, [R1+0x400] ;  /* 0x00040000010c7983 */ /* 0x001ee80000300a00 */
[----:B------:R-:W3:Y:S08]  /*2e0f0*/  LDL.LU.64 R14, [R1+0x408] ;  /* 0x00040800010e7983 */ /* 0x000ef00000300a00 */
[----:B------:R0:W-:Y:S04]  /*2e100*/  STL.64 [R1+0x440], R8 ;  /* 0x0004400801007387 */ /* 0x0001e80000100a00 */
[----:B------:R1:W-:Y:S04]  /*2e110*/  STL.64 [R1+0x448], R10 ;  /* 0x0004480a01007387 */ /* 0x0003e80000100a00 */
[----:B0-----:R-:W4:Y:S01]  /*2e120*/  LDL.LU.64 R8, [R1+0x3638] ;  /* 0x0036380001087983 */ /* 0x001f220000300a00 */
[----:B-1----:R-:W-:-:S02]  /*2e130*/  IMAD.MOV.U32 R10, RZ, RZ, R28 ;  /* 0x000000ffff0a7224 */ /* 0x002fc400078e001c */
[----:B------:R-:W-:Y:S02]  /*2e140*/  IMAD.MOV.U32 R11, RZ, RZ, R29 ;  /* 0x000000ffff0b7224 */ /* 0x000fe400078e001d */
[----:B------:R-:W2:Y:S04]  /*2e150*/  LDL.LU.64 R28, [R1+0x3630] ;  /* 0x00363000011c7983 */ /* 0x000ea80000300a00 */
[----:B------:R-:W-:Y:S01]  /*2e160*/  STL.64 [R1+0x35d8], R10 ;  /* 0x0035d80a01007387 */ /* 0x000fe20000100a00 */
[----:B--2---:R-:W-:Y:S03]  /*2e170*/  HMMA.16816.F32 R24, R16, R28, R24 ;  /* 0x0000001c1018723c */ /* 0x004fe60000001818 */
[----:B----4-:R0:W-:Y:S04]  /*2e180*/  STL.64 [R1+0x35d0], R8 ;  /* 0x0035d00801007387 */ /* 0x0101e80000100a00 */
[----:B0-----:R-:W2:Y:S04]  /*2e190*/  LDL.LU.64 R8, [R1+0x3e0] ;  /* 0x0003e00001087983 */ /* 0x001ea80000300a00 */
[----:B------:R-:W2:-:S12]  /*2e1a0*/  LDL.LU.64 R10, [R1+0x3e8] ;  /* 0x0003e800010a7983 */ /* 0x000e980000300a00 */
[----:B------:R-:W-:Y:S04]  /*2e1b0*/  STL.64 [R1+0x430], R24 ;  /* 0x0004301801007387 */ /* 0x000fe80000100a00 */
[----:B------:R0:W-:Y:S04]  /*2e1c0*/  STL.64 [R1+0x438], R26 ;  /* 0x0004381a01007387 */ /* 0x0001e80000100a00 */
[----:B0-----:R-:W4:Y:S04]  /*2e1d0*/  LDL.LU.64 R26, [R1+0x3628] ;  /* 0x00362800011a7983 */ /* 0x001f280000300a00 */
[----:B------:R-:W3:Y:S04]  /*2e1e0*/  LDL.LU.64 R24, [R1+0x3620] ;  /* 0x0036200001187983 */ /* 0x000ee80000300a00 */
[----:B------:R-:W2:Y:S01]  /*2e1f0*/  LDL.LU R7, [R1+0x12d4] ;  /* 0x0012d40001077983 */ /* 0x000ea20000300800 */
        /* <DEDUP_REMOVED lines=11> */
[----:B------:R-:W4:Y:S04]  /*2e2b0*/  LDL.LU.64 R20, [R1+0x3600] ;  /* 0x0036000001147983 */ /* 0x000f280000300a00 */
[----:B------:R0:W-:Y:S04]  /*2e2c0*/  STL [R1+0x3538], R25 ;  /* 0x0035381901007387 */ /* 0x0001e80000100800 */
[----:B0-----:R-:W2:Y:S04]  /*2e2d0*/  LDL.LU R25, [R1+0x12c0] ;  /* 0x0012c00001197983 */ /* 0x001ea80000300800 */
[----:B------:R-:W-:Y:S04]  /*2e2e0*/  STL.64 [R1+0x35a8], R26 ;  /* 0x0035a81a01007387 */ /* 0x000fe80000100a00 */
[----:B------:R-:W-:Y:S01]  /*2e2f0*/  STL [R1+0x35a0], R24 ;  /* 0x0035a01801007387 */ /* 0x000fe20000100800 */
        /* <DEDUP_REMOVED lines=11> */
[----:B------:R-:W3:Y:S04]  /*2e3b0*/  LDL.LU.64 R12, [R1+0x35e0] ;  /* 0x0035e000010c7983 */ /* 0x000ee80000300a00 */
        /* <DEDUP_REMOVED lines=8> */
[----:B0-----:R-:W2:Y:S01]  /*2e440*/  LDL.LU.64 R10, [R1+0x35d8] ;  /* 0x0035d800010a7983 */ /* 0x001ea20000300a00 */
[----:B---3--:R-:W-:Y:S03]  /*2e450*/  HMMA.16816.F32 R20, R16, R12, R20 ;  /* 0x0000000c1014723c */ /* 0x008fe60000001814 */
[----:B------:R-:W3:-:S15]  /*2e460*/  LDL.LU.64 R8, [R1+0x35d0] ;  /* 0x0035d00001087983 */ /* 0x000ede0000300a00 */
[----:B------:R-:W-:-:S05]  /*2e470*/  NOP ;  /* 0x0000000000007918 */ /* 0x000fca0000000000 */
[----:B------:R0:W-:Y:S04]  /*2e480*/  STL.64 [R1+0x3d0], R20 ;  /* 0x0003d01401007387 */ /* 0x0001e80000100a00 */
[----:B------:R2:W-:Y:S01]  /*2e490*/  STL.64 [R1+0x3d8], R22 ;  /* 0x0003d81601007387 */ /* 0x0005e20000100a00 */
[----:B------:R-:W-:Y:S02]  /*2e4a0*/  IMAD R4, R4, 0x100, R25 ;  /* 0x0000010004047824 */ /* 0x000fe400078e0219 */
[----:B0-----:R-:W-:Y:S02]  /*2e4b0*/  IMAD.MOV.U32 R20, RZ, RZ, R2 ;  /* 0x000000ffff147224 */ /* 0x001fe400078e0002 */
[----:B------:R-:W-:Y:S02]  /*2e4c0*/  IMAD.MOV.U32 R21, RZ, RZ, R0 ;  /* 0x000000ffff157224 */ /* 0x000fe400078e0000 */
[----:B--2---:R-:W-:-:S02]  /*2e4d0*/  IMAD.MOV.U32 R22, RZ, RZ, R10 ;  /* 0x000000ffff167224 */ /* 0x004fc400078e000a */
[----:B------:R-:W-:Y:S01]  /*2e4e0*/  IMAD.MOV.U32 R23, RZ, RZ, R11 ;  /* 0x000000ffff177224 */ /* 0x000fe200078e000b */
[----:B------:R-:W2:Y:S04]  /*2e4f0*/  LDL.LU R10, [R1+0x35cc] ;  /* 0x0035cc00010a7983 */ /* 0x000ea80000300800 */
[----:B------:R-:W2:Y:S04]  /*2e500*/  LDL.LU R11, [R1+0x35c8] ;  /* 0x0035c800010b7983 */ /* 0x000ea80000300800 */
[----:B------:R0:W-:Y:S04]  /*2e510*/  STL.64 [R1+0x3540], R22 ;  /* 0x0035401601007387 */ /* 0x0001e80000100a00 */
[----:B0-----:R-:W4:Y:S04]  /*2e520*/  LDL.LU R22, [R1+0x12c8] ;  /* 0x0012c80001167983 */ /* 0x001f280000300800 */
[----:B------:R-:W3:Y:S04]  /*2e530*/  LDL.LU R23, [R1+0x12d0] ;  /* 0x0012d00001177983 */ /* 0x000ee80000300800 */
[----:B------:R-:W-:Y:S04]  /*2e540*/  STL.64 [R1+0x3510], R14 ;  /* 0x0035100e01007387 */ /* 0x000fe80000100a00 */
[----:B------:R0:W-:Y:S04]  /*2e550*/  STL.64 [R1+0x3508], R12 ;  /* 0x0035080c01007387 */ /* 0x0001e80000100a00 */
[----:B0-----:R-:W2:Y:S04]  /*2e560*/  LDL.LU.64 R12, [R1+0x3c0] ;  /* 0x0003c000010c7983 */ /* 0x001ea80000300a00 */
[----:B------:R-:W2:Y:S04]  /*2e570*/  LDL.LU.64 R14, [R1+0x3c8] ;  /* 0x0003c800010e7983 */ /* 0x000ea80000300a00 */
[----:B------:R-:W3:Y:S04]  /*2e580*/  LDL.LU R2, [R1+0x35c4] ;  /* 0x0035c40001027983 */ /* 0x000ee80000300800 */
[----:B------:R-:W3:Y:S04]  /*2e590*/  LDL.LU R0, [R1+0x35c0] ;  /* 0x0035c00001007983 */ /* 0x000ee80000300800 */
[----:B------:R-:W3:Y:S04]  /*2e5a0*/  LDL.LU.64 R24, [R1+0x10d0] ;  /* 0x0010d00001187983 */ /* 0x000ee80000300a00 */
[----:B------:R-:W3:Y:S04]  /*2e5b0*/  LDL.LU.64 R26, [R1+0x10d8] ;  /* 0x0010d800011a7983 */ /* 0x000ee80000300a00 */
[----:B------:R0:W-:Y:S04]  /*2e5c0*/  STL.64 [R1+0x3558], R20 ;  /* 0x0035581401007387 */ /* 0x0001e80000100a00 */
[----:B0-----:R-:W3:Y:S01]  /*2e5d0*/  LDL.LU R21, [R1+0x12d8] ;  /* 0x0012d80001157983 */ /* 0x001ee20000300800 */
[----:B--2---:R-:W-:Y:S01]  /*2e5e0*/  HMMA.16816.F32 R12, R16, R10, R12 ;  /* 0x0000000a100c723c */ /* 0x004fe2000000180c */
[----:B----4-:R-:W-:-:S02]  /*2e5f0*/  IMAD R5, R5, 0x100, R22 ;  /* 0x0000010005057824 */ /* 0x010fc400078e0216 */
[----:B---3--:R-:W-:Y:S02]  /*2e600*/  IMAD R6, R6, 0x100, R23 ;  /* 0x0000010006067824 */ /* 0x008fe400078e0217 */
[----:B------:R-:W-:Y:S02]  /*2e610*/  IMAD.MOV.U32 R22, RZ, RZ, R8 ;  /* 0x000000ffff167224 */ /* 0x000fe400078e0008 */
[----:B------:R-:W-:Y:S02]  /*2e620*/  IMAD.MOV.U32 R23, RZ, RZ, R9 ;  /* 0x000000ffff177224 */ /* 0x000fe400078e0009 */
[----:B------:R-:W-:-:S14]  /*2e630*/  IMAD.MOV.U32 R20, RZ, RZ, R2 ;  /* 0x000000ffff147224 */ /* 0x000fdc00078e0002 */
[----:B------:R0:W-:Y:S04]  /*2e640*/  STL.64 [R1+0x3c0], R12 ;  /* 0x0003c00c01007387 */ /* 0x0001e80000100a00 */
[----:B------:R1:W-:Y:S01]  /*2e650*/  STL.64 [R1+0x3c8], R14 ;  /* 0x0003c80e01007387 */ /* 0x0003e20000100a00 */
[----:B------:R-:W-:-:S03]  /*2e660*/  IMAD R7, R7, 0x100, R21 ;  /* 0x0000010007077824 */ /* 0x000fc600078e0215 */
[----:B0-----:R-:W2:Y:S04]  /*2e670*/  LDL.LU.64 R12, [R1+0x10c0] ;  /* 0x0010c000010c7983 */ /* 0x001ea80000300a00 */
[----:B-1----:R-:W2:Y:S04]  /*2e680*/  LDL.LU.64 R14, [R1+0x10c8] ;  /* 0x0010c800010e7983 */ /* 0x002ea80000300a00 */
[----:B------:R-:W3:Y:S04]  /*2e690*/  LDL.LU R8, [R1+0x35bc] ;  /* 0x0035bc0001087983 */ /* 0x000ee80000300800 */
[----:B------:R-:W3:Y:S04]  /*2e6a0*/  LDL.LU R9, [R1+0x35b8] ;  /* 0x0035b80001097983 */ /* 0x000ee80000300800 */
[----:B------:R-:W-:Y:S04]  /*2e6b0*/  STL.64 [R1+0x3570], R22 ;  /* 0x0035701601007387 */ /* 0x000fe80000100a00 */
[----:B------:R-:W2:Y:S01]  /*2e6c0*/  LDL.LU R2, [R1+0x35b4] ;  /* 0x0035b40001027983 */ /* 0x000ea20000300800 */
[----:B------:R-:W-:-:S03]  /*2e6d0*/  IMAD.MOV.U32 R21, RZ, RZ, R3 ;  /* 0x000000ffff157224 */ /* 0x000fc600078e0003 */
[----:B------:R-:W2:Y:S04]  /*2e6e0*/  LDL.LU R3, [R1+0x35b0] ;  /* 0x0035b00001037983 */ /* 0x000ea80000300800 */
[----:B------:R0:W-:Y:S04]  /*2e6f0*/  STL.64 [R1+0x3588], R20 ;  /* 0x0035881401007387 */ /* 0x0001e80000100a00 */
[----:B0-----:R-:W4:Y:S01]  /*2e700*/  LDL.LU.64 R20, [R1+0x28] ;  /* 0x0000280001147983 */ /* 0x001f220000300a00 */
[C---:B---3--:R-:W-:Y:S06]  /*2e710*/  HMMA.16816.F32 R24, R16.reuse, R8, R24 ;  /* 0x000000081018723c */ /* 0x048fec0000001818 */
[----:B--2---:R-:W-:-:S15]  /*2e720*/  HMMA.16816.F32 R12, R16, R2, R12 ;  /* 0x00000002100c723c */ /* 0x004fde000000180c */
[----:B------:R-:W-:-:S02]  /*2e730*/  NOP ;  /* 0x0000000000007918 */ /* 0x000fc40000000000 */
[----:B------:R-:W-:Y:S04]  /*2e740*/  STL.64 [R1+0x10d0], R24 ;  /* 0x0010d01801007387 */ /* 0x000fe80000100a00 */
[----:B------:R0:W-:Y:S04]  /*2e750*/  STL.64 [R1+0x10d8], R26 ;  /* 0x0010d81a01007387 */ /* 0x0001e80000100a00 */
[----:B0-----:R-:W2:Y:S04]  /*2e760*/  LDL.LU.64 R26, [R1+0x35a8] ;  /* 0x0035a800011a7983 */ /* 0x001ea80000300a00 */
[----:B------:R-:W3:Y:S04]  /*2e770*/  LDL.LU R24, [R1+0x35a0] ;  /* 0x0035a00001187983 */ /* 0x000ee80000300800 */
[----:B------:R-:W2:Y:S04]  /*2e780*/  LDL.LU R22, [R1+0x20] ;  /* 0x0000200001167983 */ /* 0x000ea80000300800 */
[----:B------:R-:W-:Y:S04]  /*2e790*/  STL.64 [R1+0x3500], R10 ;  /* 0x0035000a01007387 */ /* 0x000fe80000100a00 */
[----:B------:R0:W-:Y:S04]  /*2e7a0*/  STL.64 [R1+0x34f8], R8 ;  /* 0x0034f80801007387 */ /* 0x0001e80000100a00 */
[----:B0-----:R-:W4:Y:S04]  /*2e7b0*/  LDL.LU.64 R8, [R1+0x3b0] ;  /* 0x0003b00001087983 */ /* 0x001f280000300a00 */
[----:B------:R-:W4:Y:S04]  /*2e7c0*/  LDL.LU.64 R10, [R1+0x3b8] ;  /* 0x0003b800010a7983 */ /* 0x000f280000300a00 */
[----:B------:R0:W-:Y:S04]  /*2e7d0*/  STL.64 [R1+0x10c0], R12 ;  /* 0x0010c00c01007387 */ /* 0x0001e80000100a00 */
[----:B------:R1:W-:Y:S04]  /*2e7e0*/  STL.64 [R1+0x10c8], R14 ;  /* 0x0010c80e01007387 */ /* 0x0003e80000100a00 */
[----:B0-----:R-:W3:Y:S04]  /*2e7f0*/  LDL.LU.64 R12, [R1+0x210] ;  /* 0x00021000010c7983 */ /* 0x001ee80000300a00 */
[----:B-1----:R-:W2:Y:S04]  /*2e800*/  LDL.LU.64 R14, [R1+0x218] ;  /* 0x00021800010e7983 */ /* 0x002ea80000300a00 */
[----:B--2---:R-:W-:Y:S04]  /*2e810*/  STL.64 [R1+0x3550], R14 ;  /* 0x0035500e01007387 */ /* 0x004fe80000100a00 */
[----:B---3--:R0:W-:Y:S04]  /*2e820*/  STL.64 [R1+0x3548], R12 ;  /* 0x0035480c01007387 */ /* 0x0081e80000100a00 */
[----:B0-----:R-:W2:Y:S04]  /*2e830*/  LDL.LU.64 R12, [R1+0x250] ;  /* 0x00025000010c7983 */ /* 0x001ea80000300a00 */
[----:B------:R-:W3:Y:S04]  /*2e840*/  LDL.LU.64 R14, [R1+0x258] ;  /* 0x00025800010e7983 */ /* 0x000ee80000300a00 */
[----:B---3--:R-:W-:Y:S04]  /*2e850*/  STL.64 [R1+0x3568], R14 ;  /* 0x0035680e01007387 */ /* 0x008fe80000100a00 */
[----:B--2---:R0:W-:Y:S04]  /*2e860*/  STL.64 [R1+0x3560], R12 ;  /* 0x0035600c01007387 */ /* 0x0041e80000100a00 */
[----:B0-----:R-:W2:Y:S04]  /*2e870*/  LDL.LU.64 R12, [R1+0x270] ;  /* 0x00027000010c7983 */ /* 0x001ea80000300a00 */
[----:B------:R-:W3:Y:S01]  /*2e880*/  LDL.LU.64 R14, [R1+0x278] ;  /* 0x00027800010e7983 */ /* 0x000ee20000300a00 */
[----:B----4-:R-:W-:Y:S03]  /*2e890*/  HMMA.16816.F32 R8, R16, R20, R8 ;  /* 0x000000141008723c */ /* 0x010fe60000001808 */
[----:B---3--:R-:W-:Y:S04]  /*2e8a0*/  STL.64 [R1+0x3580], R14 ;  /* 0x0035800e01007387 */ /* 0x008fe80000100a00 */
[----:B--2---:R0:W-:Y:S04]  /*2e8b0*/  STL.64 [R1+0x3578], R12 ;  /* 0x0035780c01007387 */ /* 0x0041e80000100a00 */
[----:B0-----:R-:W2:Y:S04]  /*2e8c0*/  LDL.LU.64 R12, [R1+0x290] ;  /* 0x00029000010c7983 */ /* 0x001ea80000300a00 */
[----:B------:R-:W3:Y:S01]  /*2e8d0*/  LDL.LU.64 R14, [R1+0x298] ;  /* 0x00029800010e7983 */ /* 0x000ee20000300a00 */
[----:B------:R-:W-:-:S02]  /*2e8e0*/  F2FP.F16.E5M2.UNPACK_B R4, R4 ;  /* 0x00000004ff04723e */ /* 0x000fc400020004ff */
[----:B------:R-:W-:Y:S02]  /*2e8f0*/  F2FP.F16.E5M2.UNPACK_B R5, R5 ;  /* 0x00000005ff05723e */ /* 0x000fe400020004ff */
[----:B------:R-:W-:Y:S01]  /*2e900*/  F2FP.F16.E5M2.UNPACK_B R6, R6 ;  /* 0x00000006ff06723e */ /* 0x000fe200020004ff */
[----:B------:R-:W-:Y:S01]  /*2e910*/  IMAD.MOV.U32 R23, RZ, RZ, R0 ;  /* 0x000000ffff177224 */ /* 0x000fe200078e0000 */
[----:B---3--:R-:W-:Y:S04]  /*2e920*/  STL.64 [R1+0x3598], R14 ;  /* 0x0035980e01007387 */ /* 0x008fe80000100a00 */
[----:B--2---:R0:W-:Y:S04]  /*2e930*/  STL.64 [R1+0x3590], R12 ;  /* 0x0035900c01007387 */ /* 0x0041e80000100a00 */
[----:B0-----:R-:W2:Y:S04]  /*2e940*/  LDL.LU.64 R12, [R1+0x2b0] ;  /* 0x0002b000010c7983 */ /* 0x001ea80000300a00 */
[----:B------:R-:W2:Y:S04]  /*2e950*/  LDL.LU.64 R14, [R1+0x2b8] ;  /* 0x0002b800010e7983 */ /* 0x000ea80000300a00 */
[----:B------:R0:W-:Y:S04]  /*2e960*/  STL.64 [R1+0x3b0], R8 ;  /* 0x0003b00801007387 */ /* 0x0001e80000100a00 */
[----:B------:R1:W-:Y:S04]  /*2e970*/  STL.64 [R1+0x3b8], R10 ;  /* 0x0003b80a01007387 */ /* 0x0003e80000100a00 */
[----:B0-----:R-:W3:Y:S04]  /*2e980*/  LDL.LU.64 R8, [R1+0x1f0] ;  /* 0x0001f00001087983 */ /* 0x001ee80000300a00 */
[----:B-1----:R-:W3:Y:S04]  /*2e990*/  LDL.LU.64 R10, [R1+0x1f8] ;  /* 0x0001f800010a7983 */ /* 0x002ee80000300a00 */
[----:B------:R-:W4:Y:S04]  /*2e9a0*/  LDL.LU R16, [R1+0x12dc] ;  /* 0x0012dc0001107983 */ /* 0x000f280000300800 */
[----:B------:R-:W4:Y:S04]  /*2e9b0*/  LDL.LU R17, [R1+0x12e4] ;  /* 0x0012e40001117983 */ /* 0x000f280000300800 */
[----:B------:R-:W3:Y:S04]  /*2e9c0*/  LDL.LU R18, [R1+0x12ec] ;  /* 0x0012ec0001127983 */ /* 0x000ee80000300800 */
[----:B------:R-:W3:Y:S01]  /*2e9d0*/  LDL.LU R19, [R1+0x12f4] ;  /* 0x0012f40001137983 */ /* 0x000ee20000300800 */
[----:B------:R-:W-:Y:S01]  /*2e9e0*/  F2FP.F16.E5M2.UNPACK_B R7, R7 ;  /* 0x00000007ff07723e */ /* 0x000fe200020004ff */
[----:B------:R-:W-:-:S02]  /*2e9f0*/  IMAD.MOV.U32 R25, RZ, RZ, R20 ;  /* 0x000000ffff197224 */ /* 0x000fc400078e0014 */
[----:B------:R-:W-:-:S04]  /*2ea00*/  IMAD.MOV.U32 R0, RZ, RZ, R21 ;  /* 0x000000ffff007224 */ /* 0x000fc800078e0015 */
[C---:B--2---:R-:W-:Y:S01]  /*2ea10*/  HMMA.16816.F32 R20, R4.reuse, R22, R12 ;  /* 0x000000160414723c */ /* 0x044fe2000000180c */
[----:B---3--:R-:W-:Y:S04]  /*2ea20*/  STL.64 [R1+0x34e0], R18 ;  /* 0x0034e01201007387 */ /* 0x008fe80000100a00 */
[----:B----4-:R0:W-:Y:S04]  /*2ea30*/  STL.64 [R1+0x34d8], R16 ;  /* 0x0034d81001007387 */ /* 0x0101e80000100a00 */
[----:B0-----:R-:W2:Y:S04]  /*2ea40*/  LDL.LU.64 R16, [R1+0x230] ;  /* 0x0002300001107983 */ /* 0x001ea80000300a00 */
[----:B------:R-:W2:Y:S04]  /*2ea50*/  LDL.LU.64 R18, [R1+0x238] ;  /* 0x0002380001127983 */ /* 0x000ea80000300a00 */
[----:B------:R-:W3:Y:S04]  /*2ea60*/  LDL.LU.64 R14, [R1+0x3598] ;  /* 0x00359800010e7983 */ /* 0x000ee80000300a00 */
[----:B------:R-:W3:Y:S04]  /*2ea70*/  LDL.LU.64 R12, [R1+0x3590] ;  /* 0x00359000010c7983 */ /* 0x000ee80000300a00 */
[----:B------:R0:W-:Y:S04]  /*2ea80*/  STL.64 [R1+0x2b0], R20 ;  /* 0x0002b01401007387 */ /* 0x0001e80000100a00 */
[----:B------:R3:W-:Y:S04]  /*2ea90*/  STL.64 [R1+0x2b8], R22 ;  /* 0x0002b81601007387 */ /* 0x0007e80000100a00 */
[----:B0-----:R-:W3:Y:S02]  /*2eaa0*/  LDL.LU.64 R20, [R1+0x3588] ;  /* 0x0035880001147983 */ /* 0x001ee40000300a00 */
[----:B---3--:R-:W-:Y:S02]  /*2eab0*/  HMMA.16816.F32 R20, R4, R20, R12 ;  /* 0x000000140414723c */ /* 0x008fe4000000180c */
[----:B------:R-:W3:Y:S04]  /*2eac0*/  LDL.LU.64 R14, [R1+0x3580] ;  /* 0x00358000010e7983 */ /* 0x000ee80000300a00 */
[----:B------:R-:W3:-:S15]  /*2ead0*/  LDL.LU.64 R12, [R1+0x3578] ;  /* 0x00357800010c7983 */ /* 0x000ede0000300a00 */
[----:B------:R-:W-:-:S02]  /*2eae0*/  NOP ;  /* 0x0000000000007918 */ /* 0x000fc40000000000 */
[----:B------:R-:W-:Y:S04]  /*2eaf0*/  STL.64 [R1+0x290], R20 ;  /* 0x0002901401007387 */ /* 0x000fe80000100a00 */
[----:B------:R0:W-:Y:S04]  /*2eb00*/  STL.64 [R1+0x298], R22 ;  /* 0x0002981601007387 */ /* 0x0001e80000100a00 */
[----:B0-----:R-:W3:Y:S02]  /*2eb10*/  LDL.LU.64 R22, [R1+0x3570] ;  /* 0x0035700001167983 */ /* 0x001ee40000300a00 */
[----:B---3--:R-:W-:Y:S02]  /*2eb20*/  HMMA.16816.F32 R20, R4, R22, R12 ;  /* 0x000000160414723c */ /* 0x008fe4000000180c */
[----:B------:R-:W3:Y:S04]  /*2eb30*/  LDL.LU.64 R14, [R1+0x3568] ;  /* 0x00356800010e7983 */ /* 0x000ee80000300a00 */
[----:B------:R-:W3:-:S15]  /*2eb40*/  LDL.LU.64 R12, [R1+0x3560] ;  /* 0x00356000010c7983 */ /* 0x000ede0000300a00 */
[----:B------:R-:W-:-:S02]  /*2eb50*/  NOP ;  /* 0x0000000000007918 */ /* 0x000fc40000000000 */
        /* <DEDUP_REMOVED lines=9> */
[----:B0-----:R-:W2:Y:S04]  /*2ebf0*/  LDL.LU.64 R22, [R1+0x3540] ;  /* 0x0035400001167983 */ /* 0x001ea80000300a00 */
[----:B------:R-:W4:Y:S01]  /*2ec00*/  LDL.LU.64 R20, [R1+0x1d0] ;  /* 0x0001d00001147983 */ /* 0x000f220000300a00 */
[C---:B---3--:R-:W-:Y:S06]  /*2ec10*/  HMMA.16816.F32 R12, R4.reuse, R28, R12 ;  /* 0x0000001c040c723c */ /* 0x048fec000000180c */
[----:B--2---:R-:W-:-:S15]  /*2ec20*/  HMMA.16816.F32 R16, R4, R22, R16 ;  /* 0x000000160410723c */ /* 0x004fde0000001810 */
[----:B------:R-:W-:-:S08]  /*2ec30*/  NOP ;  /* 0x0000000000007918 */ /* 0x000fd00000000000 */
[----:B------:R-:W-:Y:S04]  /*2ec40*/  STL.64 [R1+0x230], R16 ;  /* 0x0002301001007387 */ /* 0x000fe80000100a00 */
[----:B------:R-:W-:Y:S04]  /*2ec50*/  STL.64 [R1+0x238], R18 ;  /* 0x0002381201007387 */ /* 0x000fe80000100a00 */
[----:B------:R-:W4:Y:S04]  /*2ec60*/  LDL.LU.64 R22, [R1+0x1d8] ;  /* 0x0001d80001167983 */ /* 0x000f280000300a00 */
[----:B------:R0:W-:Y:S04]  /*2ec70*/  STL.64 [R1+0x210], R12 ;  /* 0x0002100c01007387 */ /* 0x0001e80000100a00 */
[----:B------:R1:W-:Y:S04]  /*2ec80*/  STL.64 [R1+0x218], R14 ;  /* 0x0002180e01007387 */ /* 0x0003e80000100a00 */
[----:B0-----:R-:W2:Y:S04]  /*2ec90*/  LDL.LU.64 R12, [R1+0x190] ;  /* 0x00019000010c7983 */ /* 0x001ea80000300a00 */
[----:B-1----:R-:W3:Y:S01]  /*2eca0*/  LDL.LU.64 R14, [R1+0x198] ;  /* 0x00019800010e7983 */ /* 0x002ee20000300a00 */
[----:B------:R-:W-:Y:S01]  /*2ecb0*/  HMMA.16816.F32 R16, R4, R26, R8 ;  /* 0x0000001a0410723c */ /* 0x000fe20000001808 */
[----:B------:R-:W-:-:S02]  /*2ecc0*/  IMAD.MOV.U32 R28, RZ, RZ, R25 ;  /* 0x000000ffff1c7224 */ /* 0x000fc400078e0019 */
[----:B---3--:R-:W-:Y:S04]  /*2ecd0*/  STL.64 [R1+0x3520], R14 ;  /* 0x0035200e01007387 */ /* 0x008fe80000100a00 */
[----:B--2---:R0:W-:Y:S04]  /*2ece0*/  STL.64 [R1+0x3518], R12 ;  /* 0x0035180c01007387 */ /* 0x0041e80000100a00 */
[----:B0-----:R-:W2:Y:S04]  /*2ecf0*/  LDL.LU.64 R12, [R1+0x1b0] ;  /* 0x0001b000010c7983 */ /* 0x001ea80000300a00 */
[----:B------:R-:W2:Y:S04]  /*2ed00*/  LDL.LU.64 R14, [R1+0x1b8] ;  /* 0x0001b800010e7983 */ /* 0x000ea80000300a00 */
[----:B------:R-:W4:Y:S04]  /*2ed10*/  LDL.LU R25, [R1+0x3538] ;  /* 0x0035380001197983 */ /* 0x000f280000300800 */
[----:B------:R-:W3:Y:S04]  /*2ed20*/  LDL.LU.64 R8, [R1+0x150] ;  /* 0x0001500001087983 */ /* 0x000ee80000300a00 */
[----:B------:R-:W3:Y:S04]  /*2ed30*/  LDL.LU.64 R10, [R1+0x158] ;  /* 0x00015800010a7983 */ /* 0x000ee80000300a00 */
        /* <DEDUP_REMOVED lines=8> */
[----:B------:R-:W2:Y:S04]  /*2edc0*/  LDL.LU.64 R18, [R1+0x138] ;  /* 0x0001380001127983 */ /* 0x000ea80000300a00 */
[----:B------:R-:W3:Y:S04]  /*2edd0*/  LDL.LU R26, [R1+0x60] ;  /* 0x00006000011a7983 */ /* 0x000ee80000300800 */
[----:B------:R-:W4:Y:S04]  /*2ede0*/  LDL.LU R27, [R1+0x64] ;  /* 0x00006400011b7983 */ /* 0x000f280000300800 */
[----:B------:R-:W-:Y:S04]  /*2edf0*/  STL.64 [R1+0x1d0], R20 ;  /* 0x0001d01401007387 */ /* 0x000fe80000100a00 */
[----:B------:R0:W-:Y:S04]  /*2ee00*/  STL.64 [R1+0x1d8], R22 ;  /* 0x0001d81601007387 */ /* 0x0001e80000100a00 */
[----:B0-----:R-:W2:Y:S04]  /*2ee10*/  LDL.LU.64 R22, [R1+0x3530] ;  /* 0x0035300001167983 */ /* 0x001ea80000300a00 */
[----:B------:R-:W3:Y:S04]  /*2ee20*/  LDL.LU.64 R20, [R1+0x3528] ;  /* 0x0035280001147983 */ /* 0x000ee80000300a00 */
[----:B------:R-:W4:Y:S04]  /*2ee30*/  LDL.LU R24, [R1+0x12f0] ;  /* 0x0012f00001187983 */ /* 0x000f280000300800 */
[----:B------:R-:W4:Y:S01]  /*2ee40*/  LDL.LU R25, [R1+0x12f8] ;  /* 0x0012f80001197983 */ /* 0x000f220000300800 */
[----:B--2---:R-:W-:-:S15]  /*2ee50*/  HMMA.16816.F32 R12, R4, R22, R12 ;  /* 0x00000016040c723c */ /* 0x004fde000000180c */
[----:B------:R-:W-:-:S08]  /*2ee60*/  NOP ;  /* 0x0000000000007918 */ /* 0x000fd00000000000 */
[----:B------:R-:W-:Y:S04]  /*2ee70*/  STL.64 [R1+0x1b0], R12 ;  /* 0x0001b00c01007387 */ /* 0x000fe80000100a00 */
[----:B------:R0:W-:Y:S04]  /*2ee80*/  STL.64 [R1+0x1b8], R14 ;  /* 0x0001b80e01007387 */ /* 0x0001e80000100a00 */
[----:B0-----:R-:W3:Y:S04]  /*2ee90*/  LDL.LU.64 R14, [R1+0x3520] ;  /* 0x00352000010e7983 */ /* 0x001ee80000300a00 */
[----:B------:R-:W3:Y:S02]  /*2eea0*/  LDL.LU.64 R12, [R1+0x3518] ;  /* 0x00351800010c7983 */ /* 0x000ee40000300a00 */
[----:B---3--:R-:W-:Y:S02]  /*2eeb0*/  HMMA.16816.F32 R20, R4, R20, R12 ;  /* 0x000000140414723c */ /* 0x008fe4000000180c */
[----:B------:R-:W2:Y:S04]  /*2eec0*/  LDL.LU.64 R14, [R1+0x3510] ;  /* 0x00351000010e7983 */ /* 0x000ea80000300a00 */
[----:B------:R-:W3:-:S15]  /*2eed0*/  LDL.LU.64 R12, [R1+0x3508] ;  /* 0x00350800010c7983 */ /* 0x000ede0000300a00 */
[----:B------:R-:W-:-:S02]  /*2eee0*/  NOP ;  /* 0x0000000000007918 */ /* 0x000fc40000000000 */
[----:B------:R0:W-:Y:S04]  /*2eef0*/  STL.64 [R1+0x190], R20 ;  /* 0x0001901401007387 */ /* 0x0001e80000100a00 */
[----:B------:R1:W-:Y:S04]  /*2ef00*/  STL.64 [R1+0x198], R22 ;  /* 0x0001981601007387 */ /* 0x0003e80000100a00 */
[----:B0-----:R-:W2:Y:S04]  /*2ef10*/  LDL.LU.64 R20, [R1+0x170] ;  /* 0x0001700001147983 */ /* 0x001ea80000300a00 */
[----:B-1----:R-:W2:Y:S02]  /*2ef20*/  LDL.LU.64 R22, [R1+0x178] ;  /* 0x0001780001167983 */ /* 0x002ea40000300a00 */
[C---:B--2---:R-:W-:Y:S06]  /*2ef30*/  HMMA.16816.F32 R20, R4.reuse, R14, R20 ;  /* 0x0000000e0414723c */ /* 0x044fec0000001814 */
[----:B---3--:R-:W-:-:S15]  /*2ef40*/  HMMA.16816.F32 R12, R4, R12, R8 ;  /* 0x0000000c040c723c */ /* 0x008fde0000001808 */
[----:B------:R-:W-:-:S02]  /*2ef50*/  NOP ;  /* 0x0000000000007918 */ /* 0x000fc40000000000 */
[----:B------:R0:W-:Y:S04]  /*2ef60*/  STL.64 [R1+0x170], R20 ;  /* 0x0001701401007387 */ /* 0x0001e80000100a00 */
[----:B------:R1:W-:Y:S04]  /*2ef70*/  STL.64 [R1+0x178], R22 ;  /* 0x0001781601007387 */ /* 0x0003e80000100a00 */
[----:B0-----:R-:W2:Y:S04]  /*2ef80*/  LDL.LU.64 R20, [R1+0xe0] ;  /* 0x0000e00001147983 */ /* 0x001ea80000300a00 */
[----:B-1----:R-:W2:Y:S04]  /*2ef90*/  LDL.LU.64 R22, [R1+0xe8] ;  /* 0x0000e80001167983 */ /* 0x002ea80000300a00 */
[----:B------:R-:W3:Y:S04]  /*2efa0*/  LDL.LU.64 R10, [R1+0x3500] ;  /* 0x00350000010a7983 */ /* 0x000ee80000300a00 */
[----:B------:R-:W4:Y:S04]  /*2efb0*/  LDL.LU.64 R8, [R1+0x34f8] ;  /* 0x0034f80001087983 */ /* 0x000f280000300a00 */
[----:B------:R0:W-:Y:S04]  /*2efc0*/  STL.64 [R1+0x150], R12 ;  /* 0x0001500c01007387 */ /* 0x0001e80000100a00 */
[----:B------:R1:W-:Y:S04]  /*2efd0*/  STL.64 [R1+0x158], R14 ;  /* 0x0001580e01007387 */ /* 0x0003e80000100a00 */
[----:B0-----:R-:W2:Y:S04]  /*2efe0*/  LDL.LU.64 R12, [R1+0xf0] ;  /* 0x0000f000010c7983 */ /* 0x001ea80000300a00 */
[----:B-1----:R-:W2:Y:S01]  /*2eff0*/  LDL.LU.64 R14, [R1+0xf8] ;  /* 0x0000f800010e7983 */ /* 0x002ea20000300a00 */
[----:B---3--:R-:W-:-:S15]  /*2f000*/  HMMA.16816.F32 R16, R4, R10, R16 ;  /* 0x0000000a0410723c */ /* 0x008fde0000001810 */
[----:B------:R-:W-:-:S08]  /*2f010*/  NOP ;  /* 0x0000000000007918 */ /* 0x000fd00000000000 */
[----:B------:R-:W-:Y:S04]  /*2f020*/  STL.64 [R1+0x130], R16 ;  /* 0x0001301001007387 */ /* 0x000fe80000100a00 */
[----:B------:R0:W-:Y:S04]  /*2f030*/  STL.64 [R1+0x138], R18 ;  /* 0x0001381201007387 */ /* 0x0001e80000100a00 */
[----:B0-----:R-:W4:Y:S04]  /*2f040*/  LDL.LU.64 R18, [R1+0x34f0] ;  /* 0x0034f00001127983 */ /* 0x001f280000300a00 */
[----:B------:R-:W4:Y:S04]  /*2f050*/  LDL.LU.64 R16, [R1+0x34e8] ;  /* 0x0034e80001107983 */ /* 0x000f280000300a00 */
[----:B------:R-:W3:Y:S04]  /*2f060*/  LDL.LU R10, [R1+0x12e0] ;  /* 0x0012e000010a7983 */ /* 0x000ee80000300800 */
[----:B------:R-:W2:Y:S01]  /*2f070*/  LDL.LU R11, [R1+0x12e8] ;  /* 0x0012e800010b7983 */ /* 0x000ea20000300800 */
[----:B------:R-:W-:Y:S01]  /*2f080*/  IMAD.MOV.U32 R29, RZ, RZ, R0 ;  /* 0x000000ffff1d7224 */ /* 0x000fe200078e0000 */
[----:B----4-:R-:W-:-:S15]  /*2f090*/  HMMA.16816.F32 R16, R4, R8, R16 ;  /* 0x000000080410723c */ /* 0x010fde0000001810 */
[----:B------:R-:W-:-:S08]  /*2f0a0*/  NOP ;  /* 0x0000000000007918 */ /* 0x000fd00000000000 */
[----:B------:R-:W-:Y:S04]  /*2f0b0*/  STL.64 [R1+0x110], R16 ;  /* 0x0001101001007387 */ /* 0x000fe80000100a00 */
[----:B------:R0:W-:Y:S01]  /*2f0c0*/  STL [R1+0x118], R18 ;  /* 0x0001181201007387 */ /* 0x0001e20000100800 */
[----:B------:R-:W-:-:S03]  /*2f0d0*/  IMAD.MOV.U32 R0, RZ, RZ, R19 ;  /* 0x000000ffff007224 */ /* 0x000fc600078e0013 */
[----:B0-----:R-:W4:Y:S04]  /*2f0e0*/  LDL.LU.64 R18, [R1+0x34e0] ;  /* 0x0034e00001127983 */ /* 0x001f280000300a00 */
[----:B------:R-:W3:Y:S04]  /*2f0f0*/  LDL.LU.64 R16, [R1+0x34d8] ;  /* 0x0034d80001107983 */ /* 0x000ee80000300a00 */
[----:B------:R-:W-:Y:S01]  /*2f100*/  STL [R1+0x2560], R0 ;  /* 0x0025600001007387 */ /* 0x000fe20000100800 */
[----:B---3--:R-:W-:Y:S02]  /*2f110*/  IMAD R16, R16, 0x100, R10 ;  /* 0x0000010010107824 */ /* 0x008fe400078e020a */
[----:B--2---:R-:W-:-:S02]  /*2f120*/  IMAD R17, R17, 0x100, R11 ;  /* 0x0000010011117824 */ /* 0x004fc400078e020b */
[C---:B------:R-:W-:Y:S06]  /*2f130*/  HMMA.16816.F32 R8, R4.reuse, R2, R12 ;  /* 0x000000020408723c */ /* 0x040fec000000180c */
[----:B------:R-:W-:-:S15]  /*2f140*/  HMMA.16816.F32 R4, R4, R28, R20 ;  /* 0x0000001c0404723c */ /* 0x000fde0000001814 */
[----:B------:R-:W-:-:S02]  /*2f150*/  NOP ;  /* 0x0000000000007918 */ /* 0x000fc40000000000 */
[----:B------:R0:W-:Y:S04]  /*2f160*/  STL.64 [R1+0xf0], R8 ;  /* 0x0000f00801007387 */ /* 0x0001e80000100a00 */
[----:B------:R1:W-:Y:S04]  /*2f170*/  STL.64 [R1+0xf8], R10 ;  /* 0x0000f80a01007387 */ /* 0x0003e80000100a00 */
[----:B------:R-:W-:Y:S04]  /*2f180*/  STL.64 [R1+0xe0], R4 ;  /* 0x0000e00401007387 */ /* 0x000fe80000100a00 */
[----:B------:R-:W-:Y:S04]  /*2f190*/  STL [R1+0xe8], R6 ;  /* 0x0000e80601007387 */ /* 0x000fe80000100800 */
[----:B------:R-:W2:Y:S04]  /*2f1a0*/  LDL.LU R2, [R1+0x68] ;  /* 0x0000680001027983 */ /* 0x000ea80000300800 */
[----:B------:R-:W3:Y:S01]  /*2f1b0*/  LDL.LU R3, [R1+0x6c] ;  /* 0x00006c0001037983 */ /* 0x000ee20000300800 */
[----:B0-----:R-:W-:-:S02]  /*2f1c0*/  F2FP.F16.E5M2.UNPACK_B R8, R26.H1 ;  /* 0x0000001aff08723e */ /* 0x001fc400030004ff */
[----:B------:R-:W-:-:S03]  /*2f1d0*/  F2FP.F16.E5M2.UNPACK_B R9, R27.H1 ;  /* 0x0000001bff09723e */ /* 0x000fc600030004ff */
[----:B------:R-:W-:Y:S04]  /*2f1e0*/  STL [R1+0x30], R8 ;  /* 0x0000300801007387 */ /* 0x000fe80000100800 */
[----:B-1----:R-:W3:Y:S04]  /*2f1f0*/  LDL.LU R10, [R1+0x70] ;  /* 0x00007000010a7983 */ /* 0x002ee80000300800 */
[----:B------:R-:W-:Y:S04]  /*2f200*/  STL [R1+0x34], R9 ;  /* 0x0000340901007387 */ /* 0x000fe80000100800 */
[----:B------:R-:W3:Y:S04]  /*2f210*/  LDL.LU R11, [R1+0x74] ;  /* 0x00007400010b7983 */ /* 0x000ee80000300800 */
[----:B------:R-:W4:Y:S04]  /*2f220*/  LDL.LU R12, [R1+0x78] ;  /* 0x00007800010c7983 */ /* 0x000f280000300800 */
[----:B------:R-:W4:Y:S04]  /*2f230*/  LDL.LU R13, [R1+0x7c] ;  /* 0x00007c00010d7983 */ /* 0x000f280000300800 */
[----:B------:R-:W2:Y:S04]  /*2f240*/  LDL.LU R14, [R1+0x80] ;  /* 0x00008000010e7983 */ /* 0x000ea80000300800 */
[----:B------:R-:W2:Y:S04]  /*2f250*/  LDL.LU R15, [R1+0x84] ;  /* 0x00008400010f7983 */ /* 0x000ea80000300800 */
[----:B--2---:R-:W-:Y:S04]  /*2f260*/  STL.64 [R1+0x34c0], R14 ;  /* 0x0034c00e01007387 */ /* 0x004fe80000100a00 */
[----:B----4-:R0:W-:Y:S04]  /*2f270*/  STL.64 [R1+0x34b8], R12 ;  /* 0x0034b80c01007387 */ /* 0x0101e80000100a00 */
[----:B0-----:R-:W2:Y:S04]  /*2f280*/  LDL.LU R12, [R1+0x120] ;  /* 0x00012000010c7983 */ /* 0x001ea80000300800 */
[----:B------:R-:W2:Y:S04]  /*2f290*/  LDL.LU R13, [R1+0x124] ;  /* 0x00012400010d7983 */ /* 0x000ea80000300800 */
[----:B------:R-:W4:Y:S04]  /*2f2a0*/  LDL.LU R14, [R1+0x128] ;  /* 0x00012800010e7983 */ /* 0x000f280000300800 */
[----:B------:R-:W4:Y:S01]  /*2f2b0*/  LDL.LU R15, [R1+0x12c] ;  /* 0x00012c00010f7983 */ /* 0x000f220000300800 */
[----:B------:R-:W-:-:S02]  /*2f2c0*/  IMAD R18, R18, 0x100, R24 ;  /* 0x0000010012127824 */ /* 0x000fc400078e0218 */
[----:B------:R-:W-:Y:S01]  /*2f2d0*/  IMAD R19, R19, 0x100, R25 ;  /* 0x0000010013137824 */ /* 0x000fe200078e0219 */
[----:B----4-:R-:W-:Y:S04]  /*2f2e0*/  STL.64 [R1+0x34d0], R14 ;  /* 0x0034d00e01007387 */ /* 0x010fe80000100a00 */
[----:B--2---:R0:W-:Y:S04]  /*2f2f0*/  STL.64 [R1+0x34c8], R12 ;  /* 0x0034c80c01007387 */ /* 0x0041e80000100a00 */
[----:B0-----:R-:W2:Y:S04]  /*2f300*/  LDL.LU R12, [R1+0x100] ;  /* 0x00010000010c7983 */ /* 0x001ea80000300800 */
[----:B------:R-:W2:Y:S04]  /*2f310*/  LDL.LU R13, [R1+0x104] ;  /* 0x00010400010d7983 */ /* 0x000ea80000300800 */
[----:B------:R-:W2:Y:S04]  /*2f320*/  LDL.LU R14, [R1+0x108] ;  /* 0x00010800010e7983 */ /* 0x000ea80000300800 */
[----:B------:R-:W2:Y:S01]  /*2f330*/  LDL.LU R15, [R1+0x10c] ;  /* 0x00010c00010f7983 */ /* 0x000ea20000300800 */
[----:B------:R-:W-:-:S02]  /*2f340*/  F2FP.F16.E5M2.UNPACK_B R16, R16 ;  /* 0x00000010ff10723e */ /* 0x000fc400020004ff */
[----:B------:R-:W-:Y:S02]  /*2f350*/  F2FP.F16.E5M2.UNPACK_B R17, R17 ;  /* 0x00000011ff11723e */ /* 0x000fe400020004ff */
[----:B------:R-:W-:Y:S02]  /*2f360*/  F2FP.F16.E5M2.UNPACK_B R18, R18 ;  /* 0x00000012ff12723e */ /* 0x000fe400020004ff */
[----:B------:R-:W-:Y:S01]  /*2f370*/  F2FP.F16.E5M2.UNPACK_B R19, R19 ;  /* 0x00000013ff13723e */ /* 0x000fe200020004ff */
[----:B------:R-:W4:Y:S04]  /*2f380*/  LDL.LU R20, [R1+0x160] ;  /* 0x0001600001147983 */ /* 0x000f280000300800 */
[----:B------:R-:W4:Y:S04]  /*2f390*/  LDL.LU R21, [R1+0x164] ;  /* 0x0001640001157983 */ /* 0x000f280000300800 */
[----:B------:R-:W4:Y:S04]  /*2f3a0*/  LDL.LU R22, [R1+0x168] ;  /* 0x0001680001167983 */ /* 0x000f280000300800 */
[----:B------:R-:W4:Y:S04]  /*2f3b0*/  LDL.LU R23, [R1+0x16c] ;  /* 0x00016c0001177983 */ /* 0x000f280000300800 */
[----:B------:R-:W4:Y:S01]  /*2f3c0*/  LDL.LU R28, [R1+0x88] ;  /* 0x00008800011c7983 */ /* 0x000f220000300800 */
[----:B------:R-:W-:-:S03]  /*2f3d0*/  IMAD.MOV.U32 R0, RZ, RZ, R7 ;  /* 0x000000ffff007224 */ /* 0x000fc600078e0007 */
[----:B------:R-:W4:Y:S04]  /*2f3e0*/  LDL.LU R29, [R1+0x8c] ;  /* 0x00008c00011d7983 */ /* 0x000f280000300800 */
[----:B------:R-:W4:Y:S04]  /*2f3f0*/  LDL.LU R24, [R1+0x180] ;  /* 0x0001800001187983 */ /* 0x000f280000300800 */
[----:B------:R-:W4:Y:S04]  /*2f400*/  LDL.LU R25, [R1+0x184] ;  /* 0x0001840001197983 */ /* 0x000f280000300800 */
[----:B------:R-:W4:Y:S04]  /*2f410*/  LDL.LU R26, [R1+0x188] ;  /* 0x00018800011a7983 */ /* 0x000f280000300800 */
[----:B------:R-:W4:Y:S04]  /*2f420*/  LDL.LU R27, [R1+0x18c] ;  /* 0x00018c00011b7983 */ /* 0x000f280000300800 */
[----:B------:R-:W-:Y:S01]  /*2f430*/  STL [R1+0x25f8], R0 ;  /* 0x0025f80001007387 */ /* 0x000fe20000100800 */
[----:B--2---:R-:W-:-:S15]  /*2f440*/  HMMA.16816.F32 R12, R16, R8, R12 ;  /* 0x00000008100c723c */ /* 0x004fde000000180c */
[----:B------:R-:W-:-:S08]  /*2f450*/  NOP ;  /* 0x0000000000007918 */ /* 0x000fd00000000000 */
[----:B------:R-:W-:Y:S04]  /*2f460*/  STL.64 [R1+0x100], R12 ;  /* 0x0001000c01007387 */ /* 0x000fe80000100a00 */
[----:B------:R0:W-:Y:S04]  /*2f470*/  STL.64 [R1+0x108], R14 ;  /* 0x0001080e01007387 */ /* 0x0001e80000100a00 */
[----:B0-----:R-:W2:Y:S04]  /*2f480*/  LDL.LU.64 R14, [R1+0x34d0] ;  /* 0x0034d000010e7983 */ /* 0x001ea80000300a00 */
[----:B------:R-:W2:Y:S01]  /*2f490*/  LDL.LU.64 R12, [R1+0x34c8] ;  /* 0x0034c800010c7983 */ /* 0x000ea20000300a00 */
[----:B------:R-:W-:-:S02]  /*2f4a0*/  F2FP.F16.E5M2.UNPACK_B R6, R2.H1 ;  /* 0x00000002ff06723e */ /* 0x000fc400030004ff */
[----:B---3--:R-:W-:Y:S01]  /*2f4b0*/  F2FP.F16.E5M2.UNPACK_B R7, R3.H1 ;  /* 0x00000003ff07723e */ /* 0x008fe200030004ff */
[----:B------:R-:W-:Y:S02]  /*2f4c0*/  IMAD.MOV.U32 R0, RZ, RZ, R9 ;  /* 0x000000ffff007224 */ /* 0x000fe400078e0009 */
[----:B------:R-:W-:Y:S01]  /*2f4d0*/  IMAD.MOV.U32 R2, RZ, RZ, R8 ;  /* 0x000000ffff027224 */ /* 0x000fe200078e0008 */
[----:B------:R-:W-:Y:S01]  /*2f4e0*/  F2FP.F16.E5M2.UNPACK_B R8, R10.H1 ;  /* 0x0000000aff08723e */ /* 0x000fe200030004ff */
[----:B------:R-:W-:Y:S04]  /*2f4f0*/  STL.64 [R1+0x20], R6 ;  /* 0x0000200601007387 */ /* 0x000fe80000100a00 */
[----:B------:R-:W-:Y:S04]  /*2f500*/  STL [R1+0x343c], R0 ;  /* 0x00343c0001007387 */ /* 0x000fe80000100800 */
[----:B------:R-:W-:Y:S01]  /*2f510*/  STL [R1+0x3438], R2 ;  /* 0x0034380201007387 */ /* 0x000fe20000100800 */
[----:B------:R-:W-:Y:S01]  /*2f520*/  F2FP.F16.E5M2.UNPACK_B R9, R11.H1 ;  /* 0x0000000bff09723e */ /* 0x000fe200030004ff */
[----:B------:R-:W-:-:S02]  /*2f530*/  IMAD.MOV.U32 R3, RZ, RZ, R7 ;  /* 0x000000ffff037224 */ /* 0x000fc400078e0007 */
        /* <DEDUP_REMOVED lines=8> */
[----:B------:R-:W-:Y:S04]  /*2f5c0*/  STL [R1+0x3444], R3 ;  /* 0x0034440301007387 */ /* 0x000fe80000100800 */
[----:B------:R0:W-:Y:S04]  /*2f5d0*/  STL [R1+0x3440], R4 ;  /* 0x0034400401007387 */ /* 0x0001e80000100800 */
[----:B0-----:R-:W2:Y:S04]  /*2f5e0*/  LDL.LU R4, [R1+0x140] ;  /* 0x0001400001047983 */ /* 0x001ea80000300800 */
[----:B------:R-:W2:Y:S04]  /*2f5f0*/  LDL.LU R5, [R1+0x144] ;  /* 0x0001440001057983 */ /* 0x000ea80000300800 */
[----:B------:R-:W2:Y:S04]  /*2f600*/  LDL.LU R6, [R1+0x148] ;  /* 0x0001480001067983 */ /* 0x000ea80000300800 */
[----:B------:R-:W2:Y:S01]  /*2f610*/  LDL.LU R7, [R1+0x14c] ;  /* 0x00014c0001077983 */ /* 0x000ea20000300800 */
[----:B----4-:R-:W-:Y:S01]  /*2f620*/  F2FP.F16.E5M2.UNPACK_B R3, R29.H1 ;  /* 0x0000001dff03723e */ /* 0x010fe200030004ff */
[----:B--2---:R-:W-:Y:S01]  /*2f630*/  HMMA.16816.F32 R4, R16, R8, R4 ;  /* 0x000000081004723c */ /* 0x004fe20000001804 */
[----:B---3--:R-:W-:-:S02]  /*2f640*/  F2FP.F16.E5M2.UNPACK_B R10, R12.H1 ;  /* 0x0000000cff0a723e */ /* 0x008fc400030004ff */
[----:B------:R-:W-:-:S15]  /*2f650*/  F2FP.F16.E5M2.UNPACK_B R11, R13.H1 ;  /* 0x0000000dff0b723e */ /* 0x000fde00030004ff */
[----:B------:R-:W-:-:S05]  /*2f660*/  NOP ;  /* 0x0000000000007918 */ /* 0x000fca0000000000 */
[----:B------:R0:W-:Y:S04]  /*2f670*/  STL.64 [R1+0x140], R4 ;  /* 0x0001400401007387 */ /* 0x0001e80000100a00 */
[----:B------:R1:W-:Y:S01]  /*2f680*/  STL.64 [R1+0x148], R6 ;  /* 0x0001480601007387 */ /* 0x0003e20000100a00 */
[----:B0-----:R-:W-:Y:S02]  /*2f690*/  IMAD.MOV.U32 R5, RZ, RZ, R9 ;  /* 0x000000ffff057224 */ /* 0x001fe400078e0009 */
[----:B-1----:R-:W-:Y:S01]  /*2f6a0*/  IMAD.MOV.U32 R6, RZ, RZ, R8 ;  /* 0x000000ffff067224 */ /* 0x002fe200078e0008 */
[----:B------:R-:W-:Y:S02]  /*2f6b0*/  F2FP.F16.E5M2.UNPACK_B R8, R14.H1 ;  /* 0x0000000eff08723e */ /* 0x000fe400030004ff */
[----:B------:R-:W-:-:S02]  /*2f6c0*/  F2FP.F16.E5M2.UNPACK_B R9, R15.H1 ;  /* 0x0000000fff09723e */ /* 0x000fc400030004ff */
[----:B------:R-:W-:Y:S06]  /*2f6d0*/  HMMA.16816.F32 R12, R16, R10, R20 ;  /* 0x0000000a100c723c */ /* 0x000fec0000001814 */
[----:B------:R-:W-:Y:S04]  /*2f6e0*/  STL.64 [R1+0x10], R10 ;  /* 0x0000100a01007387 */ /* 0x000fe80000100a00 */
[----:B------:R-:W-:Y:S01]  /*2f6f0*/  STL [R1+0x3448], R6 ;  /* 0x0034480601007387 */ /* 0x000fe20000100800 */
[----:B------:R-:W-:-:S12]  /*2f700*/  IMAD.MOV.U32 R2, RZ, RZ, R10 ;  /* 0x000000ffff027224 */ /* 0x000fd800078e000a */
[----:B------:R-:W-:Y:S04]  /*2f710*/  STL.64 [R1+0x160], R12 ;  /* 0x0001600c01007387 */ /* 0x000fe80000100a00 */
[----:B------:R0:W-:Y:S02]  /*2f720*/  STL.64 [R1+0x168], R14 ;  /* 0x0001680e01007387 */ /* 0x0001e40000100a00 */
[----:B0-----:R-:W-:Y:S01]  /*2f730*/  HMMA.16816.F32 R12, R16, R8, R24 ;  /* 0x00000008100c723c */ /* 0x001fe20000001818 */
[----:B------:R-:W-:-:S05]  /*2f740*/  IMAD.MOV.U32 R7, RZ, RZ, R11 ;  /* 0x000000ffff077224 */ /* 0x000fca00078e000b */
[----:B------:R-:W-:Y:S04]  /*2f750*/  STL.64 [R1+0x8], R8 ;  /* 0x0000080801007387 */ /* 0x000fe80000100a00 */
[----:B------:R0:W-:Y:S01]  /*2f760*/  STL [R1+0x34a0], R2 ;  /* 0x0034a00201007387 */ /* 0x0001e20000100800 */
[----:B------:R-:W-:Y:S01]  /*2f770*/  IMAD.MOV.U32 R4, RZ, RZ, R8 ;  /* 0x000000ffff047224 */ /* 0x000fe200078e0008 */
[----:B0-----:R-:W-:-:S11]  /*2f780*/  F2FP.F16.E5M2.UNPACK_B R2, R28.H1 ;  /* 0x0000001cff02723e */ /* 0x001fd600030004ff */
[----:B------:R-:W-:Y:S04]  /*2f790*/  STL.64 [R1+0x180], R12 ;  /* 0x0001800c01007387 */ /* 0x000fe80000100a00 */
[----:B------:R-:W-:Y:S04]  /*2f7a0*/  STL.64 [R1+0x188], R14 ;  /* 0x0001880e01007387 */ /* 0x000fe80000100a00 */
[----:B------:R-:W-:Y:S04]  /*2f7b0*/  STL [R1+0x34b0], R7 ;  /* 0x0034b00701007387 */ /* 0x000fe80000100800 */
[----:B------:R-:W-:Y:S04]  /*2f7c0*/  STL.64 [R1+0x34a8], R4 ;  /* 0x0034a80401007387 */ /* 0x000fe80000100a00 */
[----:B------:R-:W-:Y:S04]  /*2f7d0*/  STL.64 [R1], R2 ;  /* 0x0000000201007387 */ /* 0x000fe80000100a00 */
[----:B------:R-:W2:Y:S04]  /*2f7e0*/  LDL.LU R22, [R1+0xa8] ;  /* 0x0000a80001167983 */ /* 0x000ea80000300800 */
[----:B------:R-:W2:Y:S04]  /*2f7f0*/  LDL.LU R23, [R1+0xac] ;  /* 0x0000ac0001177983 */ /* 0x000ea80000300800 */
[----:B------:R-:W3:Y:S04]  /*2f800*/  LDL.LU R20, [R1+0xb0] ;  /* 0x0000b00001147983 */ /* 0x000ee80000300800 */
[----:B------:R-:W3:Y:S04]  /*2f810*/  LDL.LU R21, [R1+0xb4] ;  /* 0x0000b40001157983 */ /* 0x000ee80000300800 */
[----:B--2---:R-:W-:Y:S04]  /*2f820*/  STL.64 [R1+0x3488], R22 ;  /* 0x0034881601007387 */ /* 0x004fe80000100a00 */
[----:B---3--:R0:W-:Y:S04]  /*2f830*/  STL.64 [R1+0x3480], R20 ;  /* 0x0034801401007387 */ /* 0x0081e80000100a00 */
[----:B0-----:R-:W2:Y:S04]  /*2f840*/  LDL.LU R20, [R1+0x1e0] ;  /* 0x0001e00001147983 */ /* 0x001ea80000300800 */
[----:B------:R-:W2:Y:S04]  /*2f850*/  LDL.LU R21, [R1+0x1e4] ;  /* 0x0001e40001157983 */ /* 0x000ea80000300800 */
[----:B------:R-:W3:Y:S04]  /*2f860*/  LDL.LU R22, [R1+0x1e8] ;  /* 0x0001e80001167983 */ /* 0x000ee80000300800 */
[----:B------:R-:W3:Y:S01]  /*2f870*/  LDL.LU R23, [R1+0x1ec] ;  /* 0x0001ec0001177983 */ /* 0x000ee20000300800 */
[----:B------:R-:W-:-:S03]  /*2f880*/  IMAD.MOV.U32 R0, RZ, RZ, R9 ;  /* 0x000000ffff007224 */ /* 0x000fc600078e0009 */
[----:B---3--:R-:W-:Y:S04]  /*2f890*/  STL.64 [R1+0x3498], R22 ;  /* 0x0034981601007387 */ /* 0x008fe80000100a00 */
[----:B--2---:R0:W-:Y:S04]  /*2f8a0*/  STL.64 [R1+0x3490], R20 ;  /* 0x0034901401007387 */ /* 0x0041e80000100a00 */
[----:B0-----:R-:W2:Y:S04]  /*2f8b0*/  LDL.LU R20, [R1+0x1c0] ;  /* 0x0001c00001147983 */ /* 0x001ea80000300800 */
[----:B------:R-:W2:Y:S04]  /*2f8c0*/  LDL.LU R21, [R1+0x1c4] ;  /* 0x0001c40001157983 */ /* 0x000ea80000300800 */
[----:B------:R-:W2:Y:S04]  /*2f8d0*/  LDL.LU R22, [R1+0x1c8] ;  /* 0x0001c80001167983 */ /* 0x000ea80000300800 */
[----:B------:R-:W2:Y:S04]  /*2f8e0*/  LDL.LU R23, [R1+0x1cc] ;  /* 0x0001cc0001177983 */ /* 0x000ea80000300800 */
[----:B------:R-:W3:Y:S04]  /*2f8f0*/  LDL.LU R4, [R1+0x1a0] ;  /* 0x0001a00001047983 */ /* 0x000ee80000300800 */
[----:B------:R-:W3:Y:S04]  /*2f900*/  LDL.LU R5, [R1+0x1a4] ;  /* 0x0001a40001057983 */ /* 0x000ee80000300800 */
[----:B------:R-:W3:Y:S04]  /*2f910*/  LDL.LU R6, [R1+0x1a8] ;  /* 0x0001a80001067983 */ /* 0x000ee80000300800 */
[----:B------:R-:W3:Y:S04]  /*2f920*/  LDL.LU R7, [R1+0x1ac] ;  /* 0x0001ac0001077983 */ /* 0x000ee80000300800 */
[----:B------:R-:W4:Y:S04]  /*2f930*/  LDL.LU R28, [R1+0x90] ;  /* 0x00009000011c7983 */ /* 0x000f280000300800 */
[----:B------:R-:W2:Y:S04]  /*2f940*/  LDL.LU R29, [R1+0x94] ;  /* 0x00009400011d7983 */ /* 0x000ea80000300800 */
[----:B------:R-:W3:Y:S04]  /*2f950*/  LDL.LU R26, [R1+0x98] ;  /* 0x00009800011a7983 */ /* 0x000ee80000300800 */
[----:B------:R-:W3:Y:S04]  /*2f960*/  LDL.LU R27, [R1+0x9c] ;  /* 0x00009c00011b7983 */ /* 0x000ee80000300800 */
[----:B------:R-:W3:Y:S04]  /*2f970*/  LDL.LU R24, [R1+0xa0] ;  /* 0x0000a00001187983 */ /* 0x000ee80000300800 */
[----:B------:R-:W3:Y:S04]  /*2f980*/  LDL.LU R25, [R1+0xa4] ;  /* 0x0000a40001197983 */ /* 0x000ee80000300800 */
[----:B------:R-:W4:Y:S04]  /*2f990*/  LDL.LU R10, [R1+0xb8] ;  /* 0x0000b800010a7983 */ /* 0x000f280000300800 */
[----:B------:R-:W4:Y:S04]  /*2f9a0*/  LDL.LU R11, [R1+0xbc] ;  /* 0x0000bc00010b7983 */ /* 0x000f280000300800 */
[----:B------:R-:W3:Y:S04]  /*2f9b0*/  LDL.LU R12, [R1+0x12fc] ;  /* 0x0012fc00010c7983 */ /* 0x000ee80000300800 */
[----:B------:R-:W3:Y:S04]  /*2f9c0*/  LDL.LU R13, [R1+0x1304] ;  /* 0x00130400010d7983 */ /* 0x000ee80000300800 */
[----:B------:R-:W3:Y:S04]  /*2f9d0*/  LDL.LU R14, [R1+0x130c] ;  /* 0x00130c00010e7983 */ /* 0x000ee80000300800 */
[----:B------:R-:W2:Y:S04]  /*2f9e0*/  LDL.LU R8, [R1+0xc0] ;  /* 0x0000c00001087983 */ /* 0x000ea80000300800 */
[----:B------:R-:W2:Y:S04]  /*2f9f0*/  LDL.LU R9, [R1+0xc4] ;  /* 0x0000c40001097983 */ /* 0x000ea80000300800 */
[----:B----4-:R-:W-:Y:S04]  /*2fa00*/  STL.64 [R1+0x3468], R10 ;  /* 0x0034680a01007387 */ /* 0x010fe80000100a00 */
[----:B--2---:R0:W-:Y:S04]  /*2fa10*/  STL.64 [R1+0x3460], R8 ;  /* 0x0034600801007387 */ /* 0x0041e80000100a00 */
[----:B0-----:R-:W2:Y:S04]  /*2fa20*/  LDL.LU R8, [R1+0x220] ;  /* 0x0002200001087983 */ /* 0x001ea80000300800 */
[----:B------:R-:W2:Y:S04]  /*2fa30*/  LDL.LU R9, [R1+0x224] ;  /* 0x0002240001097983 */ /* 0x000ea80000300800 */
[----:B------:R-:W4:Y:S04]  /*2fa40*/  LDL.LU R10, [R1+0x228] ;  /* 0x00022800010a7983 */ /* 0x000f280000300800 */
[----:B------:R-:W4:Y:S01]  /*2fa50*/  LDL.LU R11, [R1+0x22c] ;  /* 0x00022c00010b7983 */ /* 0x000f220000300800 */
[----:B------:R-:W-:-:S02]  /*2fa60*/  F2FP.F16.E5M2.UNPACK_B R28, R28.H1 ;  /* 0x0000001cff1c723e */ /* 0x000fc400030004ff */
[----:B------:R-:W-:Y:S01]  /*2fa70*/  F2FP.F16.E5M2.UNPACK_B R29, R29.H1 ;  /* 0x0000001dff1d723e */ /* 0x000fe200030004ff */
[C---:B---3--:R-:W-:Y:S01]  /*2fa80*/  HMMA.16816.F32 R4, R16.reuse, R2, R4 ;  /* 0x000000021004723c */ /* 0x048fe20000001804 */
[----:B----4-:R-:W-:Y:S04]  /*2fa90*/  STL.64 [R1+0x3478], R10 ;  /* 0x0034780a01007387 */ /* 0x010fe80000100a00 */
[----:B--2---:R0:W-:Y:S04]  /*2faa0*/  STL.64 [R1+0x3470], R8 ;  /* 0x0034700801007387 */ /* 0x0041e80000100a00 */
[----:B0-----:R-:W2:Y:S04]  /*2fab0*/  LDL.LU R8, [R1+0x200] ;  /* 0x0002000001087983 */ /* 0x001ea80000300800 */
[----:B------:R-:W2:Y:S04]  /*2fac0*/  LDL.LU R9, [R1+0x204] ;  /* 0x0002040001097983 */ /* 0x000ea80000300800 */
[----:B------:R-:W2:Y:S04]  /*2fad0*/  LDL.LU R10, [R1+0x208] ;  /* 0x00020800010a7983 */ /* 0x000ea80000300800 */
[----:B------:R-:W2:Y:S04]  /*2fae0*/  LDL.LU R11, [R1+0x20c] ;  /* 0x00020c00010b7983 */ /* 0x000ea80000300800 */
[----:B------:R-:W3:Y:S01]  /*2faf0*/  LDL.LU R15, [R1+0x1314] ;  /* 0x00131400010f7983 */ /* 0x000ee20000300800 */
[----:B------:R-:W-:Y:S03]  /*2fb00*/  HMMA.16816.F32 R20, R16, R28, R20 ;  /* 0x0000001c1014723c */ /* 0x000fe60000001814 */
[----:B---3--:R-:W-:Y:S04]  /*2fb10*/  STL.64 [R1+0x3458], R14 ;  /* 0x0034580e01007387 */ /* 0x008fe80000100a00 */
[----:B------:R0:W-:Y:S04]  /*2fb20*/  STL.64 [R1+0x3450], R12 ;  /* 0x0034500c01007387 */ /* 0x0001e80000100a00 */
[----:B0-----:R-:W3:Y:S04]  /*2fb30*/  LDL.LU R12, [R1+0x240] ;  /* 0x00024000010c7983 */ /* 0x001ee80000300800 */
[----:B------:R-:W3:Y:S04]  /*2fb40*/  LDL.LU R13, [R1+0x244] ;  /* 0x00024400010d7983 */ /* 0x000ee80000300800 */
[----:B------:R-:W3:Y:S04]  /*2fb50*/  LDL.LU R14, [R1+0x248] ;  /* 0x00024800010e7983 */ /* 0x000ee80000300800 */
[----:B------:R-:W3:Y:S04]  /*2fb60*/  LDL.LU R15, [R1+0x24c] ;  /* 0x00024c00010f7983 */ /* 0x000ee80000300800 */
[----:B------:R-:W-:Y:S04]  /*2fb70*/  STL.64 [R1+0x1a0], R4 ;  /* 0x0001a00401007387 */ /* 0x000fe80000100a00 */
[----:B------:R0:W-:Y:S04]  /*2fb80*/  STL.64 [R1+0x1a8], R6 ;  /* 0x0001a80601007387 */ /* 0x0001e80000100a00 */
[----:B0-----:R-:W4:Y:S04]  /*2fb90*/  LDL.LU R7, [R1+0x34b0] ;  /* 0x0034b00001077983 */ /* 0x001f280000300800 */
[----:B------:R-:W4:Y:S01]  /*2fba0*/  LDL.LU.64 R4, [R1+0x34a8] ;  /* 0x0034a80001047983 */ /* 0x000f220000300a00 */
[----:B------:R-:W-:-:S03]  /*2fbb0*/  IMAD.MOV.U32 R6, RZ, RZ, R2 ;  /* 0x000000ffff067224 */ /* 0x000fc600078e0002 */
[----:B------:R-:W4:Y:S04]  /*2fbc0*/  LDL.LU R2, [R1+0x34a0] ;  /* 0x0034a00001027983 */ /* 0x000f280000300800 */
[----:B------:R-:W-:Y:S04]  /*2fbd0*/  STL.64 [R1+0x1c0], R20 ;  /* 0x0001c01401007387 */ /* 0x000fe80000100a00 */
[----:B------:R0:W-:Y:S04]  /*2fbe0*/  STL.64 [R1+0x1c8], R22 ;  /* 0x0001c81601007387 */ /* 0x0001e80000100a00 */
[----:B0-----:R-:W3:Y:S04]  /*2fbf0*/  LDL.LU.64 R22, [R1+0x3498] ;  /* 0x0034980001167983 */ /* 0x001ee80000300a00 */
[----:B------:R-:W3:Y:S01]  /*2fc00*/  LDL.LU.64 R20, [R1+0x3490] ;  /* 0x0034900001147983 */ /* 0x000ee20000300a00 */
[----:B------:R-:W-:-:S02]  /*2fc10*/  F2FP.F16.E5M2.UNPACK_B R26, R26.H1 ;  /* 0x0000001aff1a723e */ /* 0x000fc400030004ff */
[----:B------:R-:W-:Y:S02]  /*2fc20*/  F2FP.F16.E5M2.UNPACK_B R27, R27.H1 ;  /* 0x0000001bff1b723e */ /* 0x000fe400030004ff */
[----:B------:R-:W-:Y:S02]  /*2fc30*/  F2FP.F16.E5M2.UNPACK_B R24, R24.H1 ;  /* 0x00000018ff18723e */ /* 0x000fe400030004ff */
[----:B------:R-:W-:-:S07]  /*2fc40*/  F2FP.F16.E5M2.UNPACK_B R25, R25.H1 ;  /* 0x00000019ff19723e */ /* 0x000fce00030004ff */
[C---:B--2---:R-:W-:Y:S06]  /*2fc50*/  HMMA.16816.F32 R8, R16.reuse, R24, R8 ;  /* 0x000000181008723c */ /* 0x044fec0000001808 */
        /* <DEDUP_REMOVED lines=10> */
[----:B------:R0:W-:Y:S04]  /*2fd00*/  STL.64 [R1+0x3360], R26 ;  /* 0x0033601a01007387 */ /* 0x0001e80000100a00 */
[----:B0-----:R-:W4:Y:S04]  /*2fd10*/  LDL.LU R26, [R1+0x1310] ;  /* 0x00131000011a7983 */ /* 0x001f280000300800 */
[----:B------:R-:W4:Y:S04]  /*2fd20*/  LDL.LU R27, [R1+0x1318] ;  /* 0x00131800011b7983 */ /* 0x000f280000300800 */
[----:B------:R0:W-:Y:S04]  /*2fd30*/  STL.64 [R1+0x3358], R24 ;  /* 0x0033581801007387 */ /* 0x0001e80000100a00 */
[----:B0-----:R-:W4:Y:S04]  /*2fd40*/  LDL.LU R24, [R1+0x1300] ;  /* 0x0013000001187983 */ /* 0x001f280000300800 */
[----:B------:R-:W4:Y:S01]  /*2fd50*/  LDL.LU R25, [R1+0x1308] ;  /* 0x0013080001197983 */ /* 0x000f220000300800 */
[----:B--2---:R-:W-:-:S02]  /*2fd60*/  F2FP.F16.E5M2.UNPACK_B R22, R22.H1 ;  /* 0x00000016ff16723e */ /* 0x004fc400030004ff */
[----:B------:R-:W-:Y:S02]  /*2fd70*/  F2FP.F16.E5M2.UNPACK_B R23, R23.H1 ;  /* 0x00000017ff17723e */ /* 0x000fe400030004ff */
[----:B---3--:R-:W-:Y:S02]  /*2fd80*/  F2FP.F16.E5M2.UNPACK_B R20, R20.H1 ;  /* 0x00000014ff14723e */ /* 0x008fe400030004ff */
[----:B------:R-:W-:-:S07]  /*2fd90*/  F2FP.F16.E5M2.UNPACK_B R21, R21.H1 ;  /* 0x00000015ff15723e */ /* 0x000fce00030004ff */
[C---:B------:R-:W-:Y:S06]  /*2fda0*/  HMMA.16816.F32 R12, R16.reuse, R20, R12 ;  /* 0x00000014100c723c */ /* 0x040fec000000180c */
        /* <DEDUP_REMOVED lines=9> */
[----:B------:R-:W3:Y:S04]  /*2fe40*/  LDL.LU.64 R12, [R1+0x3450] ;  /* 0x00345000010c7983 */ /* 0x000ee80000300a00 */
[----:B------:R-:W-:Y:S04]  /*2fe50*/  STL.64 [R1+0x3370], R22 ;  /* 0x0033701601007387 */ /* 0x000fe80000100a00 */
[----:B------:R0:W-:Y:S04]  /*2fe60*/  STL.64 [R1+0x3368], R20 ;  /* 0x0033681401007387 */ /* 0x0001e80000100a00 */
[----:B0-----:R-:W3:Y:S04]  /*2fe70*/  LDL.LU R20, [R1+0x260] ;  /* 0x0002600001147983 */ /* 0x001ee80000300800 */
[----:B------:R-:W3:Y:S04]  /*2fe80*/  LDL.LU R21, [R1+0x264] ;  /* 0x0002640001157983 */ /* 0x000ee80000300800 */
[----:B------:R-:W3:Y:S04]  /*2fe90*/  LDL.LU R22, [R1+0x268] ;  /* 0x0002680001167983 */ /* 0x000ee80000300800 */
[----:B------:R-:W3:Y:S01]  /*2fea0*/  LDL.LU R23, [R1+0x26c] ;  /* 0x00026c0001177983 */ /* 0x000ee20000300800 */
[----:B--2---:R-:W-:-:S02]  /*2feb0*/  F2FP.F16.E5M2.UNPACK_B R10, R10.H1 ;  /* 0x0000000aff0a723e */ /* 0x004fc400030004ff */
[----:B------:R-:W-:Y:S01]  /*2fec0*/  F2FP.F16.E5M2.UNPACK_B R11, R11.H1 ;  /* 0x0000000bff0b723e */ /* 0x000fe200030004ff */
[----:B----4-:R-:W-:Y:S02]  /*2fed0*/  IMAD R14, R14, 0x100, R26 ;  /* 0x000001000e0e7824 */ /* 0x010fe400078e021a */
[----:B------:R-:W-:-:S04]  /*2fee0*/  IMAD R15, R15, 0x100, R27 ;  /* 0x000001000f0f7824 */ /* 0x000fc800078e021b */
[----:B---3--:R-:W-:Y:S01]  /*2fef0*/  HMMA.16816.F32 R20, R16, R10, R20 ;  /* 0x0000000a1014723c */ /* 0x008fe20000001814 */
[----:B------:R-:W-:Y:S02]  /*2ff00*/  IMAD R12, R12, 0x100, R24 ;  /* 0x000001000c0c7824 */ /* 0x000fe400078e0218 */
[----:B------:R-:W-:Y:S01]  /*2ff10*/  IMAD R13, R13, 0x100, R25 ;  /* 0x000001000d0d7824 */ /* 0x000fe200078e0219 */
[----:B------:R-:W-:-:S15]  /*2ff20*/  STL.64 [R1+0x3430], R14 ;  /* 0x0034300e01007387 */ /* 0x000fde0000100a00 */
[----:B------:R-:W-:-:S04]  /*2ff30*/  NOP ;  /* 0x0000000000007918 */ /* 0x000fc80000000000 */
[----:B------:R0:W-:Y:S04]  /*2ff40*/  STL.64 [R1+0x260], R20 ;  /* 0x0002601401007387 */ /* 0x0001e80000100a00 */
[----:B------:R1:W-:Y:S04]  /*2ff50*/  STL.64 [R1+0x268], R22 ;  /* 0x0002681601007387 */ /* 0x0003e80000100a00 */
[----:B------:R-:W-:Y:S04]  /*2ff60*/  STL.64 [R1+0x3428], R12 ;  /* 0x0034280c01007387 */ /* 0x000fe80000100a00 */
[----:B------:R-:W2:Y:S04]  /*2ff70*/  LDL.LU R24, [R1+0x1050] ;  /* 0x0010500001187983 */ /* 0x000ea80000300800 */
[----:B------:R-:W2:Y:S04]  /*2ff80*/  LDL.LU R25, [R1+0x1054] ;  /* 0x0010540001197983 */ /* 0x000ea80000300800 */
[----:B------:R-:W3:Y:S04]  /*2ff90*/  LDL.LU R26, [R1+0x1058] ;  /* 0x00105800011a7983 */ /* 0x000ee80000300800 */
[----:B------:R-:W3:Y:S01]  /*2ffa0*/  LDL.LU R27, [R1+0x105c] ;  /* 0x00105c00011b7983 */ /* 0x000ee20000300800 */
[----:B0-----:R-:W-:-:S02]  /*2ffb0*/  IMAD.MOV.U32 R20, RZ, RZ, R4 ;  /* 0x000000ffff147224 */ /* 0x001fc400078e0004 */
[----:B-1----:R-:W-:Y:S02]  /*2ffc0*/  IMAD.MOV.U32 R22, RZ, RZ, R6 ;  /* 0x000000ffff167224 */ /* 0x002fe400078e0006 */
[----:B------:R-:W-:Y:S02]  /*2ffd0*/  IMAD.MOV.U32 R23, RZ, RZ, R3 ;  /* 0x000000ffff177224 */ /* 0x000fe400078e0003 */
[----:B------:R-:W-:Y:S01]  /*2ffe0*/  IMAD.MOV.U32 R21, RZ, RZ, R0 ;  /* 0x000000ffff157224 */ /* 0x000fe200078e0000 */
[----:B---3--:R-:W-:Y:S04]  /*2fff0*/  STL.64 [R1+0x3380], R26 ;  /* 0x0033801a01007387 */ /* 0x008fe80000100a00 */
[----:B--2---:R0:W-:Y:S04]  /*30000*/  STL.64 [R1+0x3378], R24 ;  /* 0x0033781801007387 */ /* 0x0041e80000100a00 */
[----:B------:R-:W2:Y:S04]  /*30010*/  LDL.LU R6, [R1+0x3448] ;  /* 0x0034480001067983 */ /* 0x000ea80000300800 */
[----:B------:R-:W3:Y:S04]  /*30020*/  LDL.LU R3, [R1+0x3444] ;  /* 0x0034440001037983 */ /* 0x000ee80000300800 */
[----:B------:R-:W4:Y:S04]  /*30030*/  LDL.LU R4, [R1+0x3440] ;  /* 0x0034400001047983 */ /* 0x000f280000300800 */
[----:B------:R-:W3:Y:S04]  /*30040*/  LDL.LU R0, [R1+0x343c] ;  /* 0x00343c0001007983 */ /* 0x000ee80000300800 */
[----:B------:R1:W-:Y:S04]  /*30050*/  STL.64 [R1+0x3388], R22 ;  /* 0x0033881601007387 */ /* 0x0003e80000100a00 */
[----:B------:R-:W-:Y:S04]  /*30060*/  STL.64 [R1+0x33a0], R20 ;  /* 0x0033a01401007387 */ /* 0x000fe80000100a00 */
[----:B0-----:R-:W2:Y:S04]  /*30070*/  LDL.LU R24, [R1+0x1060] ;  /* 0x0010600001187983 */ /* 0x001ea80000300800 */
[----:B------:R-:W2:Y:S04]  /*30080*/  LDL.LU R25, [R1+0x1064] ;  /* 0x0010640001197983 */ /* 0x000ea80000300800 */
[----:B------:R-:W4:Y:S04]  /*30090*/  LDL.LU R26, [R1+0x1068] ;  /* 0x00106800011a7983 */ /* 0x000f280000300800 */
[----:B------:R-:W4:Y:S01]  /*300a0*/  LDL.LU R27, [R1+0x106c] ;  /* 0x00106c00011b7983 */ /* 0x000f220000300800 */
[----:B-1----:R-:W-:-:S02]  /*300b0*/  IMAD.MOV.U32 R22, RZ, RZ, R2 ;  /* 0x000000ffff167224 */ /* 0x002fc400078e0002 */
[----:B------:R-:W-:Y:S01]  /*300c0*/  IMAD.MOV.U32 R23, RZ, RZ, R7 ;  /* 0x000000ffff177224 */ /* 0x000fe200078e0007 */
[----:B------:R-:W3:Y:S04]  /*300d0*/  LDL.LU R2, [R1+0x3438] ;  /* 0x0034380001027983 */ /* 0x000ee80000300800 */
[----:B------:R-:W-:Y:S04]  /*300e0*/  STL.64 [R1+0x33b8], R22 ;  /* 0x0033b81601007387 */ /* 0x000fe80000100a00 */
[----:B----4-:R-:W-:Y:S04]  /*300f0*/  STL.64 [R1+0x3398], R26 ;  /* 0x0033981a01007387 */ /* 0x010fe80000100a00 */
[----:B--2---:R0:W-:Y:S04]  /*30100*/  STL.64 [R1+0x3390], R24 ;  /* 0x0033901801007387 */ /* 0x0041e80000100a00 */
[----:B0-----:R-:W2:Y:S04]  /*30110*/  LDL.LU R24, [R1+0x1070] ;  /* 0x0010700001187983 */ /* 0x001ea80000300800 */
[----:B------:R-:W2:Y:S04]  /*30120*/  LDL.LU R25, [R1+0x1074] ;  /* 0x0010740001197983 */ /* 0x000ea80000300800 */
[----:B------:R-:W4:Y:S04]  /*30130*/  LDL.LU R26, [R1+0x1078] ;  /* 0x00107800011a7983 */ /* 0x000f280000300800 */
[----:B------:R-:W4:Y:S01]  /*30140*/  LDL.LU R27, [R1+0x107c] ;  /* 0x00107c00011b7983 */ /* 0x000f220000300800 */
[----:B------:R-:W-:-:S02]  /*30150*/  IMAD.MOV.U32 R20, RZ, RZ, R6 ;  /* 0x000000ffff147224 */ /* 0x000fc400078e0006 */
[----:B------:R-:W-:-:S05]  /*30160*/  IMAD.MOV.U32 R21, RZ, RZ, R5 ;  /* 0x000000ffff157224 */ /* 0x000fca00078e0005 */
        /* <DEDUP_REMOVED lines=8> */
[----:B---3--:R-:W-:Y:S02]  /*301f0*/  IMAD.MOV.U32 R23, RZ, RZ, R3 ;  /* 0x000000ffff177224 */ /* 0x008fe400078e0003 */
[----:B------:R-:W-:Y:S02]  /*30200*/  IMAD.MOV.U32 R20, RZ, RZ, R2 ;  /* 0x000000ffff147224 */ /* 0x000fe400078e0002 */
[----:B------:R-:W-:Y:S01]  /*30210*/  IMAD.MOV.U32 R21, RZ, RZ, R0 ;  /* 0x000000ffff157224 */ /* 0x000fe200078e0000 */
[----:B------:R-:W-:Y:S04]  /*30220*/  STL.64 [R1+0x33e8], R22 ;  /* 0x0033e81601007387 */ /* 0x000fe80000100a00 */
[----:B----4-:R-:W-:Y:S04]  /*30230*/  STL.64 [R1+0x33c8], R26 ;  /* 0x0033c81a01007387 */ /* 0x010fe80000100a00 */
[----:B--2---:R0:W-:Y:S04]  /*30240*/  STL.64 [R1+0x33c0], R24 ;  /* 0x0033c01801007387 */ /* 0x0041e80000100a00 */
[----:B0-----:R-:W2:Y:S04]  /*30250*/  LDL.LU R24, [R1+0x1090] ;  /* 0x0010900001187983 */ /* 0x001ea80000300800 */
[----:B------:R-:W2:Y:S04]  /*30260*/  LDL.LU R25, [R1+0x1094] ;  /* 0x0010940001197983 */ /* 0x000ea80000300800 */
[----:B------:R-:W3:Y:S04]  /*30270*/  LDL.LU R26, [R1+0x1098] ;  /* 0x00109800011a7983 */ /* 0x000ee80000300800 */
[----:B------:R-:W3:Y:S04]  /*30280*/  LDL.LU R27, [R1+0x109c] ;  /* 0x00109c00011b7983 */ /* 0x000ee80000300800 */
[----:B------:R0:W-:Y:S04]  /*30290*/  STL.64 [R1+0x3400], R20 ;  /* 0x0034001401007387 */ /* 0x0001e80000100a00 */
[----:B0-----:R-:W4:Y:S04]  /*302a0*/  LDL.LU R20, [R1+0x390] ;  /* 0x0003900001147983 */ /* 0x001f280000300800 */
[----:B------:R-:W4:Y:S04]  /*302b0*/  LDL.LU R21, [R1+0x394] ;  /* 0x0003940001157983 */ /* 0x000f280000300800 */
[----:B------:R-:W2:Y:S04]  /*302c0*/  LDL.LU R22, [R1+0x398] ;  /* 0x0003980001167983 */ /* 0x000ea80000300800 */
[----:B------:R-:W2:Y:S04]  /*302d0*/  LDL.LU R23, [R1+0x39c] ;  /* 0x00039c0001177983 */ /* 0x000ea80000300800 */
        /* <DEDUP_REMOVED lines=8> */
[----:B--2---:R-:W-:Y:S04]  /*30360*/  STL.64 [R1+0x3410], R22 ;  /* 0x0034101601007387 */ /* 0x004fe80000100a00 */
[----:B----4-:R0:W-:Y:S04]  /*30370*/  STL.64 [R1+0x3408], R20 ;  /* 0x0034081401007387 */ /* 0x0101e80000100a00 */
[----:B0-----:R-:W2:Y:S04]  /*30380*/  LDL.LU R20, [R1+0x3a0] ;  /* 0x0003a00001147983 */ /* 0x001ea80000300800 */
[----:B------:R-:W2:Y:S04]  /*30390*/  LDL.LU R21, [R1+0x3a4] ;  /* 0x0003a40001157983 */ /* 0x000ea80000300800 */
[----:B------:R-:W4:Y:S04]  /*303a0*/  LDL.LU R22, [R1+0x3a8] ;  /* 0x0003a80001167983 */ /* 0x000f280000300800 */
[----:B------:R-:W4:Y:S04]  /*303b0*/  LDL.LU R23, [R1+0x3ac] ;  /* 0x0003ac0001177983 */ /* 0x000f280000300800 */
[----:B------:R-:W3:Y:S04]  /*303c0*/  LDL.LU R2, [R1+0xd8] ;  /* 0x0000d80001027983 */ /* 0x000ee80000300800 */
[----:B------:R-:W3:Y:S01]  /*303d0*/  LDL.LU R3, [R1+0xdc] ;  /* 0x0000dc0001037983 */ /* 0x000ee20000300800 */
[----:B------:R-:W-:-:S02]  /*303e0*/  F2FP.F16.E5M2.UNPACK_B R8, R8.H1 ;  /* 0x00000008ff08723e */ /* 0x000fc400030004ff */
[----:B------:R-:W-:Y:S01]  /*303f0*/  F2FP.F16.E5M2.UNPACK_B R9, R9.H1 ;  /* 0x00000009ff09723e */ /* 0x000fe200030004ff */
[----:B----4-:R-:W-:Y:S04]  /*30400*/  STL.64 [R1+0x3420], R22 ;  /* 0x0034201601007387 */ /* 0x010fe80000100a00 */
[----:B--2---:R0:W-:Y:S04]  /*30410*/  STL.64 [R1+0x3418], R20 ;  /* 0x0034181401007387 */ /* 0x0041e80000100a00 */
[----:B0-----:R-:W2:Y:S04]  /*30420*/  LDL.LU R20, [R1+0x2a0] ;  /* 0x0002a00001147983 */ /* 0x001ea80000300800 */
[----:B------:R-:W2:Y:S04]  /*30430*/  LDL.LU R21, [R1+0x2a4] ;  /* 0x0002a40001157983 */ /* 0x000ea80000300800 */
[----:B------:R-:W2:Y:S04]  /*30440*/  LDL.LU R22, [R1+0x2a8] ;  /* 0x0002a80001167983 */ /* 0x000ea80000300800 */
[----:B------:R-:W2:Y:S04]  /*30450*/  LDL.LU R23, [R1+0x2ac] ;  /* 0x0002ac0001177983 */ /* 0x000ea80000300800 */
[----:B---3--:R-:W-:Y:S04]  /*30460*/  STL.64 [R1+0x33e0], R26 ;  /* 0x0033e01a01007387 */ /* 0x008fe80000100a00 */
[----:B------:R0:W-:Y:S04]  /*30470*/  STL.64 [R1+0x33d8], R24 ;  /* 0x0033d81801007387 */ /* 0x0001e80000100a00 */
[----:B0-----:R-:W3:Y:S04]  /*30480*/  LDL.LU R24, [R1+0x10a0] ;  /* 0x0010a00001187983 */ /* 0x001ee80000300800 */
[----:B------:R-:W3:Y:S04]  /*30490*/  LDL.LU R25, [R1+0x10a4] ;  /* 0x0010a40001197983 */ /* 0x000ee80000300800 */
[----:B------:R-:W4:Y:S04]  /*304a0*/  LDL.LU R26, [R1+0x10a8] ;  /* 0x0010a800011a7983 */ /* 0x000f280000300800 */
[----:B------:R-:W4:Y:S01]  /*304b0*/  LDL.LU R27, [R1+0x10ac] ;  /* 0x0010ac00011b7983 */ /* 0x000f220000300800 */
[----:B------:R-:W-:Y:S01]  /*304c0*/  HMMA.16816.F32 R12, R16, R8, R12 ;  /* 0x00000008100c723c */ /* 0x000fe2000000180c */
[----:B------:R-:W-:-:S02]  /*304d0*/  F2FP.F16.E5M2.UNPACK_B R6, R6.H1 ;  /* 0x00000006ff06723e */ /* 0x000fc400030004ff */
[----:B------:R-:W-:-:S07]  /*304e0*/  F2FP.F16.E5M2.UNPACK_B R7, R7.H1 ;  /* 0x00000007ff07723e */ /* 0x000fce00030004ff */
[----:B--2---:R-:W-:Y:S01]  /*304f0*/  HMMA.16816.F32 R20, R16, R6, R20 ;  /* 0x000000061014723c */ /* 0x004fe20000001814 */
[----:B----4-:R-:W-:Y:S04]  /*30500*/  STL.64 [R1+0x33f8], R26 ;  /* 0x0033f81a01007387 */ /* 0x010fe80000100a00 */
[----:B---3--:R0:W-:Y:S04]  /*30510*/  STL.64 [R1+0x33f0], R24 ;  /* 0x0033f01801007387 */ /* 0x0081e80000100a00 */
[----:B0-----:R-:W2:Y:S04]  /*30520*/  LDL.LU R24, [R1+0x10b0] ;  /* 0x0010b00001187983 */ /* 0x001ea80000300800 */
[----:B------:R-:W2:Y:S04]  /*30530*/  LDL.LU R25, [R1+0x10b4] ;  /* 0x0010b40001197983 */ /* 0x000ea80000300800 */
[----:B------:R-:W2:Y:S04]  /*30540*/  LDL.LU R26, [R1+0x10b8] ;  /* 0x0010b800011a7983 */ /* 0x000ea80000300800 */
[----:B------:R-:W2:Y:S04]  /*30550*/  LDL.LU R27, [R1+0x10bc] ;  /* 0x0010bc00011b7983 */ /* 0x000ea80000300800 */
[----:B------:R-:W-:Y:S04]  /*30560*/  STL.64 [R1+0x280], R12 ;  /* 0x0002800c01007387 */ /* 0x000fe80000100a00 */
[----:B------:R0:W-:Y:S04]  /*30570*/  STL.64 [R1+0x288], R14 ;  /* 0x0002880e01007387 */ /* 0x0001e80000100a00 */
[----:B0-----:R-:W3:Y:S04]  /*30580*/  LDL.LU.64 R14, [R1+0x3430] ;  /* 0x00343000010e7983 */ /* 0x001ee80000300a00 */
[----:B------:R-:W4:Y:S04]  /*30590*/  LDL.LU.64 R12, [R1+0x3428] ;  /* 0x00342800010c7983 */ /* 0x000f280000300a00 */
[----:B------:R-:W-:Y:S04]  /*305a0*/  STL.64 [R1+0x3340], R10 ;  /* 0x0033400a01007387 */ /* 0x000fe80000100a00 */
[----:B------:R0:W-:Y:S04]  /*305b0*/  STL.64 [R1+0x3338], R8 ;  /* 0x0033380801007387 */ /* 0x0001e80000100a00 */
[----:B0-----:R-:W2:Y:S04]  /*305c0*/  LDL.LU R8, [R1+0x1030] ;  /* 0x0010300001087983 */ /* 0x001ea80000300800 */
[----:B------:R-:W2:Y:S04]  /*305d0*/  LDL.LU R9, [R1+0x1034] ;  /* 0x0010340001097983 */ /* 0x000ea80000300800 */
[----:B------:R-:W2:Y:S04]  /*305e0*/  LDL.LU R10, [R1+0x1038] ;  /* 0x00103800010a7983 */ /* 0x000ea80000300800 */
[----:B------:R-:W2:Y:S04]  /*305f0*/  LDL.LU R11, [R1+0x103c] ;  /* 0x00103c00010b7983 */ /* 0x000ea80000300800 */
[----:B------:R-:W-:Y:S04]  /*30600*/  STL.64 [R1+0x2a0], R20 ;  /* 0x0002a01401007387 */ /* 0x000fe80000100a00 */
[----:B------:R0:W-:Y:S04]  /*30610*/  STL.64 [R1+0x2a8], R22 ;  /* 0x0002a81601007387 */ /* 0x0001e80000100a00 */
[----:B0-----:R-:W3:Y:S04]  /*30620*/  LDL.LU.64 R22, [R1+0x3420] ;  /* 0x0034200001167983 */ /* 0x001ee80000300a00 */
[----:B------:R-:W3:Y:S01]  /*30630*/  LDL.LU.64 R20, [R1+0x3418] ;  /* 0x0034180001147983 */ /* 0x000ee20000300a00 */
[----:B------:R-:W-:-:S02]  /*30640*/  F2FP.F16.E5M2.UNPACK_B R4, R4.H1 ;  /* 0x00000004ff04723e */ /* 0x000fc400030004ff */
[----:B------:R-:W-:Y:S01]  /*30650*/  F2FP.F16.E5M2.UNPACK_B R5, R5.H1 ;  /* 0x00000005ff05723e */ /* 0x000fe200030004ff */
[----:B------:R-:W-:Y:S06]  /*30660*/  STL [R1+0x3310], R7 ;  /* 0x0033100701007387 */ /* 0x000fec0000100800 */
[----:B---3--:R-:W-:-:S15]  /*30670*/  HMMA.16816.F32 R20, R16, R4, R20 ;  /* 0x000000041014723c */ /* 0x008fde0000001814 */
[----:B------:R-:W-:-:S08]  /*30680*/  NOP ;  /* 0x0000000000007918 */ /* 0x000fd00000000000 */
[----:B------:R-:W-:Y:S04]  /*30690*/  STL.64 [R1+0x3a0], R20 ;  /* 0x0003a01401007387 */ /* 0x000fe80000100a00 */
[----:B------:R0:W-:Y:S04]  /*306a0*/  STL.64 [R1+0x3a8], R22 ;  /* 0x0003a81601007387 */ /* 0x0001e80000100a00 */
[----:B0-----:R-:W3:Y:S04]  /*306b0*/  LDL.LU.64 R22, [R1+0x3410] ;  /* 0x0034100001167983 */ /* 0x001ee80000300a00 */
[----:B------:R-:W3:Y:S01]  /*306c0*/  LDL.LU.64 R20, [R1+0x3408] ;  /* 0x0034080001147983 */ /* 0x000ee20000300a00 */
[----:B------:R-:W-:-:S02]  /*306d0*/  F2FP.F16.E5M2.UNPACK_B R2, R2.H1 ;  /* 0x00000002ff02723e */ /* 0x000fc400030004ff */
[----:B------:R-:W-:Y:S02]  /*306e0*/  F2FP.F16.E5M2.UNPACK_B R3, R3.H1 ;  /* 0x00000003ff03723e */ /* 0x000fe400030004ff */
[----:B----4-:R-:W-:Y:S02]  /*306f0*/  F2FP.F16.E5M2.UNPACK_B R12, R12 ;  /* 0x0000000cff0c723e */ /* 0x010fe400020004ff */
[----:B------:R-:W-:Y:S02]  /*30700*/  F2FP.F16.E5M2.UNPACK_B R13, R13 ;  /* 0x0000000dff0d723e */ /* 0x000fe400020004ff */
[----:B------:R-:W-:Y:S02]  /*30710*/  F2FP.F16.E5M2.UNPACK_B R14, R14 ;  /* 0x0000000eff0e723e */ /* 0x000fe400020004ff */
[----:B------:R-:W-:Y:S01]  /*30720*/  F2FP.F16.E5M2.UNPACK_B R15, R15 ;  /* 0x0000000fff0f723e */ /* 0x000fe200020004ff */
[----:B---3--:R-:W-:Y:S01]  /*30730*/  HMMA.16816.F32 R16, R16, R2, R20 ;  /* 0x000000021010723c */ /* 0x008fe20000001814 */
[----:B------:R-:W2:-:S15]  /*30740*/  LDL.LU.64 R20, [R1+0x3400] ;  /* 0x0034000001147983 */ /* 0x000e9e0000300a00 */
[----:B------:R-:W-:-:S07]  /*30750*/  NOP ;  /* 0x0000000000007918 */ /* 0x000fce0000000000 */
[----:B------:R0:W-:Y:S04]  /*30760*/  STL.64 [R1+0x390], R16 ;  /* 0x0003901001007387 */ /* 0x0001e80000100a00 */
[----:B------:R1:W-:Y:S04]  /*30770*/  STL.64 [R1+0x398], R18 ;  /* 0x0003981201007387 */ /* 0x0003e80000100a00 */
[----:B0-----:R-:W3:Y:S04]  /*30780*/  LDL.LU R16, [R1+0x1040] ;  /* 0x0010400001107983 */ /* 0x001ee80000300800 */
[----:B------:R-:W3:Y:S04]  /*30790*/  LDL.LU R17, [R1+0x1044] ;  /* 0x0010440001117983 */ /* 0x000ee80000300800 */
[----:B-1----:R-:W3:Y:S04]  /*307a0*/  LDL.LU R18, [R1+0x1048] ;  /* 0x0010480001127983 */ /* 0x002ee80000300800 */
[----:B------:R-:W3:Y:S01]  /*307b0*/  LDL.LU R19, [R1+0x104c] ;  /* 0x00104c0001137983 */ /* 0x000ee20000300800 */
        /* <DEDUP_REMOVED lines=48> */
[----:B------:R-:W2:Y:S04]  /*30ac0*/  LDL.LU.64 R24, [R1+0x3358] ;  /* 0x0033580001187983 */ /* 0x000ea80000300a00 */
[----:B------:R0:W-:Y:S04]  /*30ad0*/  STL.64 [R1+0x32b0], R28 ;  /* 0x0032b01c01007387 */ /* 0x0001e80000100a00 */
[----:B0-----:R-:W4:Y:S01]  /*30ae0*/  LDL.64 R28, [R1+0x30] ;  /* 0x00003000011c7983 */ /* 0x001f220000100a00 */
[----:B---3--:R-:W-:-:S15]  /*30af0*/  HMMA.16816.F32 R16, R12, R26, R16 ;  /* 0x0000001a0c10723c */ /* 0x008fde0000001810 */
[----:B------:R-:W-:-:S08]  /*30b00*/  NOP ;  /* 0x0000000000007918 */ /* 0x000fd00000000000 */
[----:B------:R-:W-:Y:S04]  /*30b10*/  STL.64 [R1+0x1040], R16 ;  /* 0x0010401001007387 */ /* 0x000fe80000100a00 */
[----:B------:R2:W-:Y:S02]  /*30b20*/  STL.64 [R1+0x1048], R18 ;  /* 0x0010481201007387 */ /* 0x0005e40000100a00 */
[----:B--2---:R-:W-:Y:S02]  /*30b30*/  HMMA.16816.F32 R16, R12, R24, R8 ;  /* 0x000000180c10723c */ /* 0x004fe40000001808 */
[----:B------:R-:W2:-:S15]  /*30b40*/  LDL.LU R8, [R1+0x1010] ;  /* 0x0010100001087983 */ /* 0x000e9e0000300800 */
[----:B------:R-:W-:-:S06]  /*30b50*/  NOP ;  /* 0x0000000000007918 */ /* 0x000fcc0000000000 */
[----:B------:R-:W-:Y:S04]  /*30b60*/  STL.64 [R1+0x1030], R16 ;  /* 0x0010301001007387 */ /* 0x000fe80000100a00 */
[----:B------:R-:W-:Y:S04]  /*30b70*/  STL.64 [R1+0x1038], R18 ;  /* 0x0010381201007387 */ /* 0x000fe80000100a00 */
[----:B------:R-:W2:Y:S04]  /*30b80*/  LDL.LU R9, [R1+0x1014] ;  /* 0x0010140001097983 */ /* 0x000ea80000300800 */
[----:B------:R-:W3:Y:S04]  /*30b90*/  LDL.LU R10, [R1+0x1018] ;  /* 0x00101800010a7983 */ /* 0x000ee80000300800 */
[----:B------:R-:W3:Y:S04]  /*30ba0*/  LDL.LU R11, [R1+0x101c] ;  /* 0x00101c00010b7983 */ /* 0x000ee80000300800 */
[----:B---3--:R-:W-:Y:S04]  /*30bb0*/  STL.64 [R1+0x3350], R10 ;  /* 0x0033500a01007387 */ /* 0x008fe80000100a00 */
[----:B--2---:R0:W-:Y:S04]  /*30bc0*/  STL.64 [R1+0x3348], R8 ;  /* 0x0033480801007387 */ /* 0x0041e80000100a00 */
[----:B0-----:R-:W4:Y:S04]  /*30bd0*/  LDL.LU R8, [R1+0x1020] ;  /* 0x0010200001087983 */ /* 0x001f280000300800 */
[----:B------:R-:W4:Y:S04]  /*30be0*/  LDL.LU R9, [R1+0x1024] ;  /* 0x0010240001097983 */ /* 0x000f280000300800 */
[----:B------:R-:W4:Y:S04]  /*30bf0*/  LDL.LU R10, [R1+0x1028] ;  /* 0x00102800010a7983 */ /* 0x000f280000300800 */
[----:B------:R-:W4:Y:S04]  /*30c00*/  LDL.LU R11, [R1+0x102c] ;  /* 0x00102c00010b7983 */ /* 0x000f280000300800 */
[----:B------:R-:W2:Y:S04]  /*30c10*/  LDL.LU R16, [R1+0x131c] ;  /* 0x00131c0001107983 */ /* 0x000ea80000300800 */
[----:B------:R-:W3:Y:S04]  /*30c20*/  LDL.LU R17, [R1+0x1324] ;  /* 0x0013240001117983 */ /* 0x000ee80000300800 */
[----:B------:R-:W4:Y:S04]  /*30c30*/  LDL.LU R7, [R1+0x1330] ;  /* 0x0013300001077983 */ /* 0x000f280000300800 */
[----:B----4-:R-:W-:Y:S04]  /*30c40*/  STL.64 [R1+0x3320], R6 ;  /* 0x0033200601007387 */ /* 0x010fe80000100a00 */
[----:B------:R0:W-:Y:S04]  /*30c50*/  STL.64 [R1+0x3318], R4 ;  /* 0x0033180401007387 */ /* 0x0001e80000100a00 */
[----:B0-----:R-:W4:Y:S04]  /*30c60*/  LDL.LU R4, [R1+0xff0] ;  /* 0x000ff00001047983 */ /* 0x001f280000300800 */
[----:B------:R-:W4:Y:S04]  /*30c70*/  LDL.LU R5, [R1+0xff4] ;  /* 0x000ff40001057983 */ /* 0x000f280000300800 */
[----:B------:R-:W2:Y:S04]  /*30c80*/  LDL.LU R6, [R1+0xff8] ;  /* 0x000ff80001067983 */ /* 0x000ea80000300800 */
[----:B------:R-:W2:Y:S01]  /*30c90*/  LDL.LU R7, [R1+0xffc] ;  /* 0x000ffc0001077983 */ /* 0x000ea20000300800 */
[C---:B------:R-:W-:Y:S03]  /*30ca0*/  HMMA.16816.F32 R8, R12.reuse, R22, R8 ;  /* 0x000000160c08723c */ /* 0x040fe60000001808 */
[----:B--2---:R-:W-:Y:S04]  /*30cb0*/  STL.64 [R1+0x3330], R6 ;  /* 0x0033300601007387 */ /* 0x004fe80000100a00 */
[----:B----4-:R0:W-:Y:S04]  /*30cc0*/  STL.64 [R1+0x3328], R4 ;  /* 0x0033280401007387 */ /* 0x0101e80000100a00 */
[----:B0-----:R-:W2:Y:S04]  /*30cd0*/  LDL.LU R4, [R1+0x1000] ;  /* 0x0010000001047983 */ /* 0x001ea80000300800 */
[----:B------:R-:W2:Y:S04]  /*30ce0*/  LDL.LU R5, [R1+0x1004] ;  /* 0x0010040001057983 */ /* 0x000ea80000300800 */
[----:B------:R-:W2:Y:S04]  /*30cf0*/  LDL.LU R6, [R1+0x1008] ;  /* 0x0010080001067983 */ /* 0x000ea80000300800 */
[----:B------:R-:W2:Y:S04]  /*30d00*/  LDL.LU R7, [R1+0x100c] ;  /* 0x00100c0001077983 */ /* 0x000ea80000300800 */
[----:B------:R-:W4:Y:S04]  /*30d10*/  LDL.LU R18, [R1+0x132c] ;  /* 0x00132c0001127983 */ /* 0x000f280000300800 */
[----:B------:R-:W4:Y:S04]  /*30d20*/  LDL.LU R19, [R1+0x1338] ;  /* 0x0013380001137983 */ /* 0x000f280000300800 */
[----:B------:R-:W4:Y:S04]  /*30d30*/  LDL.LU R0, [R1+0x1334] ;  /* 0x0013340001007983 */ /* 0x000f280000300800 */
[----:B------:R-:W-:Y:S04]  /*30d40*/  STL.64 [R1+0x32a8], R26 ;  /* 0x0032a81a01007387 */ /* 0x000fe80000100a00 */
[----:B------:R0:W-:Y:S04]  /*30d50*/  STL.64 [R1+0x32a0], R24 ;  /* 0x0032a01801007387 */ /* 0x0001e80000100a00 */
[----:B0-----:R-:W3:Y:S04]  /*30d60*/  LDL.LU R24, [R1+0xfc0] ;  /* 0x000fc00001187983 */ /* 0x001ee80000300800 */
[----:B------:R-:W3:Y:S04]  /*30d70*/  LDL.LU R25, [R1+0xfc4] ;  /* 0x000fc40001197983 */ /* 0x000ee80000300800 */
[----:B------:R-:W2:Y:S04]  /*30d80*/  LDL.LU R26, [R1+0xfc8] ;  /* 0x000fc800011a7983 */ /* 0x000ea80000300800 */
[----:B------:R-:W2:Y:S04]  /*30d90*/  LDL.LU R27, [R1+0xfcc] ;  /* 0x000fcc00011b7983 */ /* 0x000ea80000300800 */
[----:B--2---:R-:W-:Y:S04]  /*30da0*/  STL.64 [R1+0x3308], R26 ;  /* 0x0033081a01007387 */ /* 0x004fe80000100a00 */
        /* <DEDUP_REMOVED lines=20> */
[----:B------:R-:W2:Y:S01]  /*30ef0*/  LDL.LU R23, [R1+0x38c] ;  /* 0x00038c0001177983 */ /* 0x000ea20000300800 */
[----:B---3--:R-:W-:-:S15]  /*30f00*/  HMMA.16816.F32 R4, R12, R10, R4 ;  /* 0x0000000a0c04723c */ /* 0x008fde0000001804 */
[----:B------:R-:W-:-:S08]  /*30f10*/  NOP ;  /* 0x0000000000007918 */ /* 0x000fd00000000000 */
[----:B------:R-:W-:Y:S04]  /*30f20*/  STL.64 [R1+0x1000], R4 ;  /* 0x0010000401007387 */ /* 0x000fe80000100a00 */
[----:B------:R0:W-:Y:S04]  /*30f30*/  STL.64 [R1+0x1008], R6 ;  /* 0x0010080601007387 */ /* 0x0001e80000100a00 */
[----:B0-----:R-:W4:Y:S04]  /*30f40*/  LDL.LU.64 R6, [R1+0x3330] ;  /* 0x0033300001067983 */ /* 0x001f280000300a00 */
[----:B------:R-:W4:Y:S04]  /*30f50*/  LDL.LU.64 R4, [R1+0x3328] ;  /* 0x0033280001047983 */ /* 0x000f280000300a00 */
[----:B------:R0:W-:Y:S04]  /*30f60*/  STL.64 [R1+0x32c8], R10 ;  /* 0x0032c80a01007387 */ /* 0x0001e80000100a00 */
[----:B0-----:R-:W3:Y:S04]  /*30f70*/  LDL.LU R10, [R1+0x1320] ;  /* 0x00132000010a7983 */ /* 0x001ee80000300800 */
[----:B------:R-:W2:Y:S01]  /*30f80*/  LDL.LU R11, [R1+0x1328] ;  /* 0x00132800010b7983 */ /* 0x000ea20000300800 */
[----:B----4-:R-:W-:-:S15]  /*30f90*/  HMMA.16816.F32 R4, R12, R8, R4 ;  /* 0x000000080c04723c */ /* 0x010fde0000001804 */
[----:B------:R-:W-:-:S08]  /*30fa0*/  NOP ;  /* 0x0000000000007918 */ /* 0x000fd00000000000 */
[----:B------:R-:W-:Y:S04]  /*30fb0*/  STL.64 [R1+0xff0], R4 ;  /* 0x000ff00401007387 */ /* 0x000fe80000100a00 */
[----:B------:R0:W-:Y:S04]  /*30fc0*/  STL.64 [R1+0xff8], R6 ;  /* 0x000ff80601007387 */ /* 0x0001e80000100a00 */
[----:B0-----:R-:W4:Y:S04]  /*30fd0*/  LDL.LU.64 R6, [R1+0x3320] ;  /* 0x0033200001067983 */ /* 0x001f280000300a00 */
[----:B------:R-:W4:Y:S04]  /*30fe0*/  LDL.LU.64 R4, [R1+0x3318] ;  /* 0x0033180001047983 */ /* 0x000f280000300a00 */
[----:B------:R0:W-:Y:S04]  /*30ff0*/  STL [R1+0x324c], R8 ;  /* 0x00324c0801007387 */ /* 0x0001e80000100800 */
[----:B------:R1:W-:Y:S01]  /*31000*/  STL [R1+0x3248], R9 ;  /* 0x0032480901007387 */ /* 0x0003e20000100800 */
[----:B---3--:R-:W-:-:S02]  /*31010*/  IMAD R16, R16, 0x100, R10 ;  /* 0x0000010010107824 */ /* 0x008fc400078e020a */
[----:B--2---:R-:W-:Y:S01]  /*31020*/  IMAD R17, R17, 0x100, R11 ;  /* 0x0000010011117824 */ /* 0x004fe200078e020b */
[----:B0-----:R-:W2:Y:S04]  /*31030*/  LDL.LU R8, [R1+0xfd0] ;  /* 0x000fd00001087983 */ /* 0x001ea80000300800 */
[----:B-1----:R-:W2:Y:S04]  /*31040*/  LDL.LU R9, [R1+0xfd4] ;  /* 0x000fd40001097983 */ /* 0x002ea80000300800 */
[----:B------:R-:W2:Y:S04]  /*31050*/  LDL.LU R10, [R1+0xfd8] ;  /* 0x000fd800010a7983 */ /* 0x000ea80000300800 */
[----:B------:R-:W2:Y:S01]  /*31060*/  LDL.LU R11, [R1+0xfdc] ;  /* 0x000fdc00010b7983 */ /* 0x000ea20000300800 */
[----:B----4-:R-:W-:-:S03]  /*31070*/  IMAD R18, R18, 0x100, R7 ;  /* 0x0000010012127824 */ /* 0x010fc600078e0207 */
[----:B------:R-:W3:Y:S01]  /*31080*/  LDL.LU R7, [R1+0x3310] ;  /* 0x0033100001077983 */ /* 0x000ee20000300800 */
[C---:B--2---:R-:W-:Y:S06]  /*31090*/  HMMA.16816.F32 R8, R12.reuse, R4, R8 ;  /* 0x000000040c08723c */ /* 0x044fec0000001808 */
[----:B---3--:R-:W-:-:S15]  /*310a0*/  HMMA.16816.F32 R24, R12, R6, R24 ;  /* 0x000000060c18723c */ /* 0x008fde0000001818 */
[----:B------:R-:W-:-:S08]  /*310b0*/  NOP ;  /* 0x0000000000007918 */ /* 0x000fd00000000000 */
[----:B------:R-:W-:Y:S04]  /*310c0*/  STL.64 [R1+0xfe0], R24 ;  /* 0x000fe01801007387 */ /* 0x000fe80000100a00 */
[----:B------:R0:W-:Y:S04]  /*310d0*/  STL.64 [R1+0xfe8], R26 ;  /* 0x000fe81a01007387 */ /* 0x0001e80000100a00 */
[----:B0-----:R-:W2:Y:S04]  /*310e0*/  LDL.LU.64 R26, [R1+0x3308] ;  /* 0x00330800011a7983 */ /* 0x001ea80000300a00 */
[----:B------:R-:W2:Y:S04]  /*310f0*/  LDL.LU.64 R24, [R1+0x3300] ;  /* 0x0033000001187983 */ /* 0x000ea80000300a00 */
[----:B------:R-:W-:Y:S04]  /*31100*/  STL.64 [R1+0x3240], R6 ;  /* 0x0032400601007387 */ /* 0x000fe80000100a00 */
[----:B------:R0:W-:Y:S04]  /*31110*/  STL.64 [R1+0x3238], R4 ;  /* 0x0032380401007387 */ /* 0x0001e80000100a00 */
[----:B------:R-:W-:Y:S04]  /*31120*/  STL.64 [R1+0xfd0], R8 ;  /* 0x000fd00801007387 */ /* 0x000fe80000100a00 */
[----:B------:R2:W-:Y:S01]  /*31130*/  STL.64 [R1+0xfd8], R10 ;  /* 0x000fd80a01007387 */ /* 0x0005e20000100a00 */
[----:B0-----:R-:W-:Y:S03]  /*31140*/  HMMA.16816.F32 R4, R12, R2, R20 ;  /* 0x000000020c04723c */ /* 0x001fe60000001814 */
[----:B------:R-:W3:Y:S04]  /*31150*/  LDL.LU R12, [R1+0x133c] ;  /* 0x00133c00010c7983 */ /* 0x000ee80000300800 */
[----:B------:R-:W3:Y:S01]  /*31160*/  LDL.LU R13, [R1+0x1344] ;  /* 0x00134400010d7983 */ /* 0x000ee20000300800 */
[----:B------:R-:W-:Y:S01]  /*31170*/  IMAD R19, R0, 0x100, R19 ;  /* 0x0000010000137824 */ /* 0x000fe200078e0213 */
[----:B------:R-:W-:-:S02]  /*31180*/  F2FP.F16.E5M2.UNPACK_B R16, R16 ;  /* 0x00000010ff10723e */ /* 0x000fc400020004ff */
[----:B------:R-:W-:Y:S02]  /*31190*/  F2FP.F16.E5M2.UNPACK_B R17, R17 ;  /* 0x00000011ff11723e */ /* 0x000fe400020004ff */
[----:B------:R-:W-:Y:S02]  /*311a0*/  F2FP.F16.E5M2.UNPACK_B R18, R18 ;  /* 0x00000012ff12723e */ /* 0x000fe400020004ff */
[----:B------:R-:W-:-:S08]  /*311b0*/  F2FP.F16.E5M2.UNPACK_B R19, R19 ;  /* 0x00000013ff13723e */ /* 0x000fd000020004ff */
[----:B------:R-:W-:Y:S04]  /*311c0*/  STL.64 [R1+0x380], R4 ;  /* 0x0003800401007387 */ /* 0x000fe80000100a00 */
[----:B------:R-:W-:Y:S01]  /*311d0*/  STL.64 [R1+0x388], R6 ;  /* 0x0003880601007387 */ /* 0x000fe20000100a00 */
[----:B--2---:R-:W-:Y:S03]  /*311e0*/  HMMA.16816.F32 R8, R16, R28, R24 ;  /* 0x0000001c1008723c */ /* 0x004fe60000001818 */
[----:B---3--:R0:W-:Y:S04]  /*311f0*/  STL.64 [R1+0x32e8], R12 ;  /* 0x0032e80c01007387 */ /* 0x0081e80000100a00 */
[----:B------:R-:W-:Y:S04]  /*31200*/  STL [R1+0x3254], R2 ;  /* 0x0032540201007387 */ /* 0x000fe80000100800 */
[----:B------:R1:W-:-:S12]  /*31210*/  STL [R1+0x3250], R3 ;  /* 0x0032500301007387 */ /* 0x0003d80000100800 */
[----:B------:R-:W-:Y:S04]  /*31220*/  STL.64 [R1+0xfc0], R8 ;  /* 0x000fc00801007387 */ /* 0x000fe80000100a00 */
[----:B------:R2:W-:Y:S04]  /*31230*/  STL.64 [R1+0xfc8], R10 ;  /* 0x000fc80a01007387 */ /* 0x0005e80000100a00 */
[----:B------:R-:W3:Y:S04]  /*31240*/  LDL.LU R20, [R1+0xf40] ;  /* 0x000f400001147983 */ /* 0x000ee80000300800 */
[----:B------:R-:W3:Y:S04]  /*31250*/  LDL.LU R21, [R1+0xf44] ;  /* 0x000f440001157983 */ /* 0x000ee80000300800 */
[----:B------:R-:W4:Y:S04]  /*31260*/  LDL.LU R22, [R1+0xf48] ;  /* 0x000f480001167983 */ /* 0x000f280000300800 */
[----:B------:R-:W4:Y:S04]  /*31270*/  LDL.LU R23, [R1+0xf4c] ;  /* 0x000f4c0001177983 */ /* 0x000f280000300800 */
[----:B0-----:R-:W3:Y:S04]  /*31280*/  LDL.64 R12, [R1+0x18] ;  /* 0x00001800010c7983 */ /* 0x001ee80000100a00 */
[----:B-1----:R-:W3:Y:S04]  /*31290*/  LDL.64 R2, [R1+0x10] ;  /* 0x0000100001027983 */ /* 0x002ee80000100a00 */
[----:B------:R-:W4:Y:S04]  /*312a0*/  LDL.LU R24, [R1+0xf60] ;  /* 0x000f600001187983 */ /* 0x000f280000300800 */
[----:B------:R-:W4:Y:S04]  /*312b0*/  LDL.LU R25, [R1+0xf64] ;  /* 0x000f640001197983 */ /* 0x000f280000300800 */
[----:B------:R-:W3:Y:S04]  /*312c0*/  LDL.LU R26, [R1+0xf68] ;  /* 0x000f6800011a7983 */ /* 0x000ee80000300800 */
[----:B------:R-:W3:Y:S04]  /*312d0*/  LDL.LU R27, [R1+0xf6c] ;  /* 0x000f6c00011b7983 */ /* 0x000ee80000300800 */
[----:B------:R-:W4:Y:S04]  /*312e0*/  LDL.64 R14, [R1+0x20] ;  /* 0x00002000010e7983 */ /* 0x000f280000100a00 */
[----:B--2---:R-:W2:Y:S04]  /*312f0*/  LDL.64 R10, [R1+0x8] ;  /* 0x00000800010a7983 */ /* 0x004ea80000100a00 */
[----:B--2---:R0:W-:Y:S04]  /*31300*/  STL.64 [R1+0x32e0], R10 ;  /* 0x0032e00a01007387 */ /* 0x0041e80000100a00 */
[----:B------:R-:W2:Y:S04]  /*31310*/  LDL.LU R8, [R1+0xf90] ;  /* 0x000f900001087983 */ /* 0x000ea80000300800 */
[----:B------:R-:W2:Y:S04]  /*31320*/  LDL.LU R9, [R1+0xf94] ;  /* 0x000f940001097983 */ /* 0x000ea80000300800 */
[----:B0-----:R-:W3:Y:S04]  /*31330*/  LDL.LU R10, [R1+0xf98] ;  /* 0x000f9800010a7983 */ /* 0x001ee80000300800 */
[----:B------:R-:W3:Y:S04]  /*31340*/  LDL.LU R11, [R1+0xf9c] ;  /* 0x000f9c00010b7983 */ /* 0x000ee80000300800 */
[----:B---3--:R-:W-:Y:S04]  /*31350*/  STL.64 [R1+0x32f8], R10 ;  /* 0x0032f80a01007387 */ /* 0x008fe80000100a00 */
[----:B--2---:R0:W-:Y:S04]  /*31360*/  STL.64 [R1+0x32f0], R8 ;  /* 0x0032f00801007387 */ /* 0x0041e80000100a00 */
[----:B0-----:R-:W2:Y:S04]  /*31370*/  LDL.LU R8, [R1+0xfa0] ;  /* 0x000fa00001087983 */ /* 0x001ea80000300800 */
[----:B------:R-:W2:Y:S04]  /*31380*/  LDL.LU R9, [R1+0xfa4] ;  /* 0x000fa40001097983 */ /* 0x000ea80000300800 */
[----:B------:R-:W2:Y:S04]  /*31390*/  LDL.LU R10, [R1+0xfa8] ;  /* 0x000fa800010a7983 */ /* 0x000ea80000300800 */
[----:B------:R-:W2:Y:S04]  /*313a0*/  LDL.LU R11, [R1+0xfac] ;  /* 0x000fac00010b7983 */ /* 0x000ea80000300800 */
[----:B------:R-:W-:Y:S04]  /*313b0*/  STL.64 [R1+0x32c0], R26 ;  /* 0x0032c01a01007387 */ /* 0x000fe80000100a00 */
[----:B----4-:R0:W-:Y:S04]  /*313c0*/  STL.64 [R1+0x32b8], R24 ;  /* 0x0032b81801007387 */ /* 0x0101e80000100a00 */
[----:B0-----:R-:W3:Y:S04]  /*313d0*/  LDL.LU R24, [R1+0xf70] ;  /* 0x000f700001187983 */ /* 0x001ee80000300800 */
[----:B------:R-:W3:Y:S04]  /*313e0*/  LDL.LU R25, [R1+0xf74] ;  /* 0x000f740001197983 */ /* 0x000ee80000300800 */
[----:B------:R-:W4:Y:S04]  /*313f0*/  LDL.LU R26, [R1+0xf78] ;  /* 0x000f7800011a7983 */ /* 0x000f280000300800 */
[----:B------:R-:W4:Y:S01]  /*31400*/  LDL.LU R27, [R1+0xf7c] ;  /* 0x000f7c00011b7983 */ /* 0x000f220000300800 */
[----:B------:R-:W-:-:S02]  /*31410*/  IMAD.MOV.U32 R4, RZ, RZ, R28 ;  /* 0x000000ffff047224 */ /* 0x000fc400078e001c */
[----:B------:R-:W-:Y:S01]  /*31420*/  IMAD.MOV.U32 R0, RZ, RZ, R29 ;  /* 0x000000ffff007224 */ /* 0x000fe200078e001d */
[----:B----4-:R-:W-:Y:S04]  /*31430*/  STL.64 [R1+0x32d8], R26 ;  /* 0x0032d81a01007387 */ /* 0x010fe80000100a00 */
[----:B---3--:R0:W-:Y:S04]  /*31440*/  STL.64 [R1+0x32d0], R24 ;  /* 0x0032d01801007387 */ /* 0x0081e80000100a00 */
[----:B0-----:R-:W3:Y:S04]  /*31450*/  LDL.LU R24, [R1+0xf80] ;  /* 0x000f800001187983 */ /* 0x001ee80000300800 */
[----:B------:R-:W3:Y:S04]  /*31460*/  LDL.LU R25, [R1+0xf84] ;  /* 0x000f840001197983 */ /* 0x000ee80000300800 */
[----:B------:R-:W3:Y:S04]  /*31470*/  LDL.LU R26, [R1+0xf88] ;  /* 0x000f8800011a7983 */ /* 0x000ee80000300800 */
[----:B------:R-:W3:Y:S04]  /*31480*/  LDL.LU R27, [R1+0xf8c] ;  /* 0x000f8c00011b7983 */ /* 0x000ee80000300800 */
[----:B------:R-:W4:Y:S04]  /*31490*/  LDL.64 R28, [R1] ;  /* 0x00000000011c7983 */ /* 0x000f280000100a00 */
[----:B------:R-:W-:Y:S04]  /*314a0*/  STL.64 [R1+0x3298], R22 ;  /* 0x0032981601007387 */ /* 0x000fe80000100a00 */
[----:B------:R0:W-:Y:S04]  /*314b0*/  STL.64 [R1+0x3290], R20 ;  /* 0x0032901401007387 */ /* 0x0001e80000100a00 */
[----:B0-----:R-:W4:Y:S04]  /*314c0*/  LDL.LU R20, [R1+0xf50] ;  /* 0x000f500001147983 */ /* 0x001f280000300800 */
[----:B------:R-:W4:Y:S04]  /*314d0*/  LDL.LU R21, [R1+0xf54] ;  /* 0x000f540001157983 */ /* 0x000f280000300800 */
[----:B------:R-:W4:Y:S04]  /*314e0*/  LDL.LU R22, [R1+0xf58] ;  /* 0x000f580001167983 */ /* 0x000f280000300800 */
[----:B------:R-:W4:Y:S04]  /*314f0*/  LDL.LU R23, [R1+0xf5c] ;  /* 0x000f5c0001177983 */ /* 0x000f280000300800 */
[----:B------:R0:W-:Y:S04]  /*31500*/  STL [R1+0x3258], R4 ;  /* 0x0032580401007387 */ /* 0x0001e80000100800 */
[----:B0-----:R-:W3:Y:S04]  /*31510*/  LDL.LU R4, [R1+0xfb0] ;  /* 0x000fb00001047983 */ /* 0x001ee80000300800 */
[----:B------:R-:W3:Y:S04]  /*31520*/  LDL.LU R5, [R1+0xfb4] ;  /* 0x000fb40001057983 */ /* 0x000ee80000300800 */
[----:B------:R-:W3:Y:S04]  /*31530*/  LDL.LU R6, [R1+0xfb8] ;  /* 0x000fb80001067983 */ /* 0x000ee80000300800 */
[----:B------:R-:W3:Y:S01]  /*31540*/  LDL.LU R7, [R1+0xfbc] ;  /* 0x000fbc0001077983 */ /* 0x000ee20000300800 */
[C---:B--2---:R-:W-:Y:S06]  /*31550*/  HMMA.16816.F32 R8, R16.reuse, R12, R8 ;  /* 0x0000000c1008723c */ /* 0x044fec0000001808 */
[----:B---3--:R-:W-:-:S15]  /*31560*/  HMMA.16816.F32 R4, R16, R14, R4 ;  /* 0x0000000e1004723c */ /* 0x008fde0000001804 */
[----:B------:R-:W-:-:S08]  /*31570*/  NOP ;  /* 0x0000000000007918 */ /* 0x000fd00000000000 */
[----:B------:R-:W-:Y:S04]  /*31580*/  STL.64 [R1+0xfb0], R4 ;  /* 0x000fb00401007387 */ /* 0x000fe80000100a00 */
[----:B------:R-:W-:Y:S04]  /*31590*/  STL.64 [R1+0xfb8], R6 ;  /* 0x000fb80601007387 */ /* 0x000fe80000100a00 */
[----:B------:R-:W-:Y:S04]  /*315a0*/  STL.64 [R1+0xfa0], R8 ;  /* 0x000fa00801007387 */ /* 0x000fe80000100a00 */
[----:B------:R0:W-:Y:S04]  /*315b0*/  STL.64 [R1+0xfa8], R10 ;  /* 0x000fa80a01007387 */ /* 0x0001e80000100a00 */
[----:B0-----:R-:W2:Y:S04]  /*315c0*/  LDL.LU.64 R10, [R1+0x32f8] ;  /* 0x0032f800010a7983 */ /* 0x001ea80000300a00 */
[----:B------:R-:W2:Y:S01]  /*315d0*/  LDL.LU.64 R8, [R1+0x32f0] ;  /* 0x0032f00001087983 */ /* 0x000ea20000300a00 */
[----:B------:R-:W-:-:S02]  /*315e0*/  IMAD.MOV.U32 R6, RZ, RZ, R14 ;  /* 0x000000ffff067224 */ /* 0x000fc400078e000e */
[----:B------:R-:W-:Y:S02]  /*315f0*/  IMAD.MOV.U32 R14, RZ, RZ, R12 ;  /* 0x000000ffff0e7224 */ /* 0x000fe400078e000c */
[----:B------:R-:W-:Y:S02]  /*31600*/  IMAD.MOV.U32 R7, RZ, RZ, R13 ;  /* 0x000000ffff077224 */ /* 0x000fe400078e000d */
[----:B------:R-:W3:Y:S01]  /*31610*/  LDL.LU.64 R12, [R1+0x32e8] ;  /* 0x0032e800010c7983 */ /* 0x000ee20000300a00 */
[----:B------:R-:W-:Y:S02]  /*31620*/  IMAD.MOV.U32 R5, RZ, RZ, R15 ;  /* 0x000000ffff057224 */ /* 0x000fe400078e000f */
[----:B------:R-:W-:Y:S01]  /*31630*/  IMAD.MOV.U32 R15, RZ, RZ, R3 ;  /* 0x000000ffff0f7224 */ /* 0x000fe200078e0003 */
[----:B--2---:R-:W-:-:S15]  /*31640*/  HMMA.16816.F32 R8, R16, R2, R8 ;  /* 0x000000021008723c */ /* 0x004fde0000001808 */
[----:B------:R-:W-:-:S08]  /*31650*/  NOP ;  /* 0x0000000000007918 */ /* 0x000fd00000000000 */
[----:B------:R-:W-:Y:S04]  /*31660*/  STL.64 [R1+0xf90], R8 ;  /* 0x000f900801007387 */ /* 0x000fe80000100a00 */
[----:B------:R0:W-:Y:S04]  /*31670*/  STL.64 [R1+0xf98], R10 ;  /* 0x000f980a01007387 */ /* 0x0001e80000100a00 */
[----:B0-----:R-:W2:Y:S04]  /*31680*/  LDL.LU.64 R10, [R1+0x32e0] ;  /* 0x0032e000010a7983 */ /* 0x001ea80000300a00 */
[----:B------:R-:W-:Y:S04]  /*31690*/  STL.64 [R1+0x3268], R14 ;  /* 0x0032680e01007387 */ /* 0x000fe80000100a00 */
[----:B---3--:R0:W-:Y:S04]  /*316a0*/  STL.64 [R1+0x3260], R12 ;  /* 0x0032600c01007387 */ /* 0x0081e80000100a00 */
[----:B0-----:R-:W3:Y:S04]  /*316b0*/  LDL.LU R12, [R1+0xf20] ;  /* 0x000f2000010c7983 */ /* 0x001ee80000300800 */
[----:B------:R-:W3:Y:S04]  /*316c0*/  LDL.LU R13, [R1+0xf24] ;  /* 0x000f2400010d7983 */ /* 0x000ee80000300800 */
[----:B------:R-:W4:Y:S04]  /*316d0*/  LDL.LU R14, [R1+0xf28] ;  /* 0x000f2800010e7983 */ /* 0x000f280000300800 */
[----:B------:R-:W4:Y:S01]  /*316e0*/  LDL.LU R15, [R1+0xf2c] ;  /* 0x000f2c00010f7983 */ /* 0x000f220000300800 */
[----:B--2---:R-:W-:Y:S03]  /*316f0*/  HMMA.16816.F32 R24, R16, R10, R24 ;  /* 0x0000000a1018723c */ /* 0x004fe60000001818 */
        /* <DEDUP_REMOVED lines=10> */
[----:B------:R-:W-:-:S02]  /*317a0*/  IMAD.MOV.U32 R3, RZ, RZ, R10 ;  /* 0x000000ffff037224 */ /* 0x000fc400078e000a */
[----:B------:R-:W-:Y:S02]  /*317b0*/  IMAD.MOV.U32 R8, RZ, RZ, R11 ;  /* 0x000000ffff087224 */ /* 0x000fe400078e000b */
[----:B------:R-:W4:Y:S01]  /*317c0*/  LDL.LU.64 R10, [R1+0x32c8] ;  /* 0x0032c800010a7983 */ /* 0x000f220000300a00 */
[----:B------:R-:W-:Y:S02]  /*317d0*/  IMAD.MOV.U32 R9, RZ, RZ, R2 ;  /* 0x000000ffff097224 */ /* 0x000fe400078e0002 */
[----:B------:R-:W-:Y:S02]  /*317e0*/  IMAD.MOV.U32 R4, RZ, RZ, R28 ;  /* 0x000000ffff047224 */ /* 0x000fe400078e001c */
[----:B------:R-:W-:Y:S01]  /*317f0*/  IMAD.MOV.U32 R2, RZ, RZ, R29 ;  /* 0x000000ffff027224 */ /* 0x000fe200078e001d */
[----:B---3--:R-:W-:-:S15]  /*31800*/  HMMA.16816.F32 R24, R16, R28, R24 ;  /* 0x0000001c1018723c */ /* 0x008fde0000001818 */
[----:B------:R-:W-:-:S08]  /*31810*/  NOP ;  /* 0x0000000000007918 */ /* 0x000fd00000000000 */
[----:B------:R-:W-:Y:S04]  /*31820*/  STL.64 [R1+0xf70], R24 ;  /* 0x000f701801007387 */ /* 0x000fe80000100a00 */
[----:B------:R0:W-:Y:S04]  /*31830*/  STL.64 [R1+0xf78], R26 ;  /* 0x000f781a01007387 */ /* 0x0001e80000100a00 */
[----:B0-----:R-:W3:Y:S04]  /*31840*/  LDL.LU.64 R26, [R1+0x32c0] ;  /* 0x0032c000011a7983 */ /* 0x001ee80000300a00 */
[----:B------:R-:W3:Y:S04]  /*31850*/  LDL.LU.64 R24, [R1+0x32b8] ;  /* 0x0032b80001187983 */ /* 0x000ee80000300a00 */
[----:B------:R-:W3:Y:S02]  /*31860*/  LDL.LU.64 R28, [R1+0x32b0] ;  /* 0x0032b000011c7983 */ /* 0x000ee40000300a00 */
[----:B---3--:R-:W-:-:S15]  /*31870*/  HMMA.16816.F32 R24, R16, R28, R24 ;  /* 0x0000001c1018723c */ /* 0x008fde0000001818 */
[----:B------:R-:W-:-:S08]  /*31880*/  NOP ;  /* 0x0000000000007918 */ /* 0x000fd00000000000 */
[----:B------:R-:W-:Y:S04]  /*31890*/  STL.64 [R1+0xf60], R24 ;  /* 0x000f601801007387 */ /* 0x000fe80000100a00 */
[----:B------:R0:W-:Y:S04]  /*318a0*/  STL.64 [R1+0xf68], R26 ;  /* 0x000f681a01007387 */ /* 0x0001e80000100a00 */
[----:B0-----:R-:W3:Y:S04]  /*318b0*/  LDL.LU.64 R26, [R1+0x32a8] ;  /* 0x0032a800011a7983 */ /* 0x001ee80000300a00 */
[----:B------:R-:W2:Y:S01]  /*318c0*/  LDL.LU.64 R24, [R1+0x32a0] ;  /* 0x0032a00001187983 */ /* 0x000ea20000300a00 */
[----:B---3--:R-:W-:-:S15]  /*318d0*/  HMMA.16816.F32 R20, R16, R26, R20 ;  /* 0x0000001a1014723c */ /* 0x008fde0000001814 */
        /* <DEDUP_REMOVED lines=29> */
[----:B0-----:R-:W4:Y:S04]  /*31ab0*/  LDL.LU R20, [R1+0xf10] ;  /* 0x000f100001147983 */ /* 0x001f280000300800 */
[----:B------:R-:W4:Y:S04]  /*31ac0*/  LDL.LU R21, [R1+0xf14] ;  /* 0x000f140001157983 */ /* 0x000f280000300800 */
[----:B------:R-:W4:Y:S04]  /*31ad0*/  LDL.LU R22, [R1+0xf18] ;  /* 0x000f180001167983 */ /* 0x000f280000300800 */
[----:B------:R-:W4:Y:S02]  /*31ae0*/  LDL.LU R23, [R1+0xf1c] ;  /* 0x000f1c0001177983 */ /* 0x000f240000300800 */
[----:B----4-:R-:W-:Y:S01]  /*31af0*/  HMMA.16816.F32 R20, R16, R10, R20 ;  /* 0x0000000a1014723c */ /* 0x010fe20000001814 */
[----:B---3--:R-:W-:-:S02]  /*31b00*/  IMAD R12, R12, 0x100, R26 ;  /* 0x000001000c0c7824 */ /* 0x008fc400078e021a */
[----:B------:R-:W-:-:S15]  /*31b10*/  IMAD R13, R13, 0x100, R27 ;  /* 0x000001000d0d7824 */ /* 0x000fde00078e021b */
[----:B------:R-:W-:-:S05]  /*31b20*/  NOP ;  /* 0x0000000000007918 */ /* 0x000fca0000000000 */
[----:B------:R-:W-:Y:S04]  /*31b30*/  STL.64 [R1+0xf10], R20 ;  /* 0x000f101401007387 */ /* 0x000fe80000100a00 */
[----:B------:R-:W-:Y:S04]  /*31b40*/  STL.64 [R1+0xf18], R22 ;  /* 0x000f181601007387 */ /* 0x000fe80000100a00 */
[----:B------:R-:W3:Y:S04]  /*31b50*/  LDL.LU R24, [R1+0xe70] ;  /* 0x000e700001187983 */ /* 0x000ee80000300800 */
[----:B------:R-:W3:Y:S04]  /*31b60*/  LDL.LU R25, [R1+0xe74] ;  /* 0x000e740001197983 */ /* 0x000ee80000300800 */
[----:B------:R-:W4:Y:S04]  /*31b70*/  LDL.LU R26, [R1+0xe78] ;  /* 0x000e7800011a7983 */ /* 0x000f280000300800 */
[----:B------:R-:W4:Y:S04]  /*31b80*/  LDL.LU R27, [R1+0xe7c] ;  /* 0x000e7c00011b7983 */ /* 0x000f280000300800 */
[----:B----4-:R0:W-:Y:S02]  /*31b90*/  STL.64 [R1+0x3180], R26 ;  /* 0x0031801a01007387 */ /* 0x0101e40000100a00 */
[----:B0-----:R-:W-:-:S02]  /*31ba0*/  IMAD.MOV.U32 R26, RZ, RZ, R4 ;  /* 0x000000ffff1a7224 */ /* 0x001fc400078e0004 */
[----:B------:R-:W-:Y:S01]  /*31bb0*/  IMAD.MOV.U32 R27, RZ, RZ, R2 ;  /* 0x000000ffff1b7224 */ /* 0x000fe200078e0002 */
[----:B------:R-:W4:Y:S04]  /*31bc0*/  LDL.LU R4, [R1+0x3258] ;  /* 0x0032580001047983 */ /* 0x000f280000300800 */
[----:B------:R-:W4:Y:S04]  /*31bd0*/  LDL.LU R2, [R1+0x3254] ;  /* 0x0032540001027983 */ /* 0x000f280000300800 */
[----:B---3--:R0:W-:Y:S04]  /*31be0*/  STL.64 [R1+0x3178], R24 ;  /* 0x0031781801007387 */ /* 0x0081e80000100a00 */
[----:B------:R-:W-:Y:S04]  /*31bf0*/  STL.64 [R1+0x3198], R26 ;  /* 0x0031981a01007387 */ /* 0x000fe80000100a00 */
[----:B------:R-:W3:Y:S04]  /*31c00*/  LDL.LU R20, [R1+0xe60] ;  /* 0x000e600001147983 */ /* 0x000ee80000300800 */
[----:B------:R-:W3:Y:S04]  /*31c10*/  LDL.LU R21, [R1+0xe64] ;  /* 0x000e640001157983 */ /* 0x000ee80000300800 */
[----:B------:R-:W2:Y:S04]  /*31c20*/  LDL.LU R22, [R1+0xe68] ;  /* 0x000e680001167983 */ /* 0x000ea80000300800 */
[----:B------:R-:W2:Y:S01]  /*31c30*/  LDL.LU R23, [R1+0xe6c] ;  /* 0x000e6c0001177983 */ /* 0x000ea20000300800 */
[----:B0-----:R-:W-:-:S02]  /*31c40*/  IMAD.MOV.U32 R24, RZ, RZ, R3 ;  /* 0x000000ffff187224 */ /* 0x001fc400078e0003 */
[----:B------:R-:W-:Y:S01]  /*31c50*/  IMAD.MOV.U32 R25, RZ, RZ, R8 ;  /* 0x000000ffff197224 */ /* 0x000fe200078e0008 */
[----:B------:R-:W4:Y:S04]  /*31c60*/  LDL.LU R3, [R1+0x3250] ;  /* 0x0032500001037983 */ /* 0x000f280000300800 */
[----:B------:R-:W4:Y:S04]  /*31c70*/  LDL.LU R8, [R1+0x324c] ;  /* 0x00324c0001087983 */ /* 0x000f280000300800 */
[----:B------:R-:W-:Y:S04]  /*31c80*/  STL.64 [R1+0x31b0], R24 ;  /* 0x0031b01801007387 */ /* 0x000fe80000100a00 */
[----:B--2---:R-:W-:Y:S04]  /*31c90*/  STL.64 [R1+0x3190], R22 ;  /* 0x0031901601007387 */ /* 0x004fe80000100a00 */
[----:B---3--:R0:W-:Y:S04]  /*31ca0*/  STL.64 [R1+0x3188], R20 ;  /* 0x0031881401007387 */ /* 0x0081e80000100a00 */
[----:B0-----:R-:W2:Y:S04]  /*31cb0*/  LDL.LU R20, [R1+0xe80] ;  /* 0x000e800001147983 */ /* 0x001ea80000300800 */
[----:B------:R-:W2:Y:S04]  /*31cc0*/  LDL.LU R21, [R1+0xe84] ;  /* 0x000e840001157983 */ /* 0x000ea80000300800 */
[----:B------:R-:W3:Y:S04]  /*31cd0*/  LDL.LU R22, [R1+0xe88] ;  /* 0x000e880001167983 */ /* 0x000ee80000300800 */
[----:B------:R-:W3:Y:S01]  /*31ce0*/  LDL.LU R23, [R1+0xe8c] ;  /* 0x000e8c0001177983 */ /* 0x000ee20000300800 */
[----:B------:R-:W-:-:S02]  /*31cf0*/  IMAD.MOV.U32 R26, RZ, RZ, R9 ;  /* 0x000000ffff1a7224 */ /* 0x000fc400078e0009 */
[----:B------:R-:W-:Y:S01]  /*31d00*/  IMAD.MOV.U32 R27, RZ, RZ, R15 ;  /* 0x000000ffff1b7224 */ /* 0x000fe200078e000f */
[----:B------:R-:W4:Y:S04]  /*31d10*/  LDL.LU R9, [R1+0x3248] ;  /* 0x0032480001097983 */ /* 0x000f280000300800 */
[----:B------:R-:W-:Y:S04]  /*31d20*/  STL.64 [R1+0x31c8], R26 ;  /* 0x0031c81a01007387 */ /* 0x000fe80000100a00 */
[----:B---3--:R-:W-:Y:S04]  /*31d30*/  STL.64 [R1+0x31a8], R22 ;  /* 0x0031a81601007387 */ /* 0x008fe80000100a00 */
[----:B--2---:R0:W-:Y:S04]  /*31d40*/  STL.64 [R1+0x31a0], R20 ;  /* 0x0031a01401007387 */ /* 0x0041e80000100a00 */
[----:B0-----:R-:W2:Y:S04]  /*31d50*/  LDL.LU R20, [R1+0xe90] ;  /* 0x000e900001147983 */ /* 0x001ea80000300800 */
[----:B------:R-:W2:Y:S04]  /*31d60*/  LDL.LU R21, [R1+0xe94] ;  /* 0x000e940001157983 */ /* 0x000ea80000300800 */
[----:B------:R-:W3:Y:S04]  /*31d70*/  LDL.LU R22, [R1+0xe98] ;  /* 0x000e980001167983 */ /* 0x000ee80000300800 */
[----:B------:R-:W3:Y:S01]  /*31d80*/  LDL.LU R23, [R1+0xe9c] ;  /* 0x000e9c0001177983 */ /* 0x000ee20000300800 */
[----:B------:R-:W-:-:S02]  /*31d90*/  IMAD.MOV.U32 R24, RZ, RZ, R14 ;  /* 0x000000ffff187224 */ /* 0x000fc400078e000e */
[----:B------:R-:W-:Y:S02]  /*31da0*/  IMAD.MOV.U32 R25, RZ, RZ, R7 ;  /* 0x000000ffff197224 */ /* 0x000fe400078e0007 */
[----:B------:R-:W-:Y:S02]  /*31db0*/  IMAD.MOV.U32 R26, RZ, RZ, R6 ;  /* 0x000000ffff1a7224 */ /* 0x000fe400078e0006 */
[----:B------:R-:W-:Y:S01]  /*31dc0*/  IMAD.MOV.U32 R27, RZ, RZ, R5 ;  /* 0x000000ffff1b7224 */ /* 0x000fe200078e0005 */
[----:B------:R4:W-:Y:S04]  /*31dd0*/  STL.64 [R1+0x31e0], R24 ;  /* 0x0031e01801007387 */ /* 0x0009e80000100a00 */
[----:B------:R-:W-:Y:S01]  /*31de0*/  STL.64 [R1+0x31f8], R26 ;  /* 0x0031f81a01007387 */ /* 0x000fe20000100a00 */
[----:B----4-:R-:W-:-:S02]  /*31df0*/  IMAD.MOV.U32 R24, RZ, RZ, R4 ;  /* 0x000000ffff187224 */ /* 0x010fc400078e0004 */
[----:B------:R-:W-:Y:S01]  /*31e00*/  IMAD.MOV.U32 R25, RZ, RZ, R0 ;  /* 0x000000ffff197224 */ /* 0x000fe200078e0000 */
[----:B---3--:R-:W-:Y:S04]  /*31e10*/  STL.64 [R1+0x31c0], R22 ;  /* 0x0031c01601007387 */ /* 0x008fe80000100a00 */
        /* <DEDUP_REMOVED lines=35> */
[C---:B------:R-:W-:Y:S03]  /*32050*/  HMMA.16816.F32 R4, R16.reuse, R8, R4 ;  /* 0x000000081004723c */ /* 0x040fe60000001804 */
[----:B----4-:R-:W-:Y:S04]  /*32060*/  STL.64 [R1+0x31f0], R22 ;  /* 0x0031f01601007387 */ /* 0x010fe80000100a00 */
[----:B---3--:R0:W-:Y:S04]  /*32070*/  STL.64 [R1+0x31e8], R20 ;  /* 0x0031e81401007387 */ /* 0x0081e80000100a00 */
[----:B0-----:R-:W3:Y:S04]  /*32080*/  LDL.LU R20, [R1+0xec0] ;  /* 0x000ec00001147983 */ /* 0x001ee80000300800 */
[----:B------:R-:W3:Y:S04]  /*32090*/  LDL.LU R21, [R1+0xec4] ;  /* 0x000ec40001157983 */ /* 0x000ee80000300800 */
[----:B------:R-:W4:Y:S04]  /*320a0*/  LDL.LU R22, [R1+0xec8] ;  /* 0x000ec80001167983 */ /* 0x000f280000300800 */
[----:B------:R-:W4:Y:S04]  /*320b0*/  LDL.LU R23, [R1+0xecc] ;  /* 0x000ecc0001177983 */ /* 0x000f280000300800 */
[----:B----4-:R-:W-:Y:S04]  /*320c0*/  STL.64 [R1+0x3208], R22 ;  /* 0x0032081601007387 */ /* 0x010fe80000100a00 */
[----:B---3--:R0:W-:Y:S04]  /*320d0*/  STL.64 [R1+0x3200], R20 ;  /* 0x0032001401007387 */ /* 0x0081e80000100a00 */
[----:B0-----:R-:W3:Y:S04]  /*320e0*/  LDL.LU R20, [R1+0xed0] ;  /* 0x000ed00001147983 */ /* 0x001ee80000300800 */
[----:B------:R-:W3:Y:S04]  /*320f0*/  LDL.LU R21, [R1+0xed4] ;  /* 0x000ed40001157983 */ /* 0x000ee80000300800 */
[----:B------:R-:W3:Y:S04]  /*32100*/  LDL.LU R22, [R1+0xed8] ;  /* 0x000ed80001167983 */ /* 0x000ee80000300800 */
[----:B------:R-:W3:Y:S04]  /*32110*/  LDL.LU R23, [R1+0xedc] ;  /* 0x000edc0001177983 */ /* 0x000ee80000300800 */
[----:B------:R-:W-:Y:S04]  /*32120*/  STL.64 [R1+0xf00], R4 ;  /* 0x000f000401007387 */ /* 0x000fe80000100a00 */
[----:B------:R0:W-:Y:S04]  /*32130*/  STL.64 [R1+0xf08], R6 ;  /* 0x000f080601007387 */ /* 0x0001e80000100a00 */
[----:B0-----:R-:W2:Y:S04]  /*32140*/  LDL.LU.64 R6, [R1+0x3240] ;  /* 0x0032400001067983 */ /* 0x001ea80000300a00 */
[----:B------:R-:W4:Y:S04]  /*32150*/  LDL.LU.64 R4, [R1+0x3238] ;  /* 0x0032380001047983 */ /* 0x000f280000300a00 */
[----:B------:R0:W-:Y:S04]  /*32160*/  STL [R1+0x3134], R8 ;  /* 0x0031340801007387 */ /* 0x0001e80000100800 */
[----:B0-----:R-:W3:Y:S04]  /*32170*/  LDL.LU R8, [R1+0x1350] ;  /* 0x0013500001087983 */ /* 0x001ee80000300800 */
[----:B------:R-:W-:Y:S01]  /*32180*/  STL [R1+0x3130], R9 ;  /* 0x0031300901007387 */ /* 0x000fe20000100800 */
        /* <DEDUP_REMOVED lines=12> */
[----:B------:R-:W-:Y:S04]  /*32250*/  STL.64 [R1+0x3128], R6 ;  /* 0x0031280601007387 */ /* 0x000fe80000100a00 */
[----:B------:R0:W-:Y:S04]  /*32260*/  STL.64 [R1+0x3120], R4 ;  /* 0x0031200401007387 */ /* 0x0001e80000100a00 */
[----:B0-----:R-:W4:Y:S04]  /*32270*/  LDL.LU R4, [R1+0xe40] ;  /* 0x000e400001047983 */ /* 0x001f280000300800 */
[----:B------:R-:W4:Y:S04]  /*32280*/  LDL.LU R5, [R1+0xe44] ;  /* 0x000e440001057983 */ /* 0x000f280000300800 */
[----:B------:R-:W4:Y:S04]  /*32290*/  LDL.LU R6, [R1+0xe48] ;  /* 0x000e480001067983 */ /* 0x000f280000300800 */
[----:B------:R-:W4:Y:S01]  /*322a0*/  LDL.LU R7, [R1+0xe4c] ;  /* 0x000e4c0001077983 */ /* 0x000f220000300800 */
[----:B--2---:R-:W-:Y:S03]  /*322b0*/  HMMA.16816.F32 R16, R16, R2, R24 ;  /* 0x000000021010723c */ /* 0x004fe60000001818 */
[----:B------:R-:W2:Y:S01]  /*322c0*/  LDL.LU.64 R24, [R1+0x3210] ;  /* 0x0032100001187983 */ /* 0x000ea20000300a00 */
[----:B---3--:R-:W-:-:S02]  /*322d0*/  IMAD R14, R14, 0x100, R8 ;  /* 0x000001000e0e7824 */ /* 0x008fc400078e0208 */
[----:B------:R-:W-:Y:S01]  /*322e0*/  IMAD R15, R0, 0x100, R15 ;  /* 0x00000100000f7824 */ /* 0x000fe200078e020f */
[----:B------:R-:W-:Y:S02]  /*322f0*/  F2FP.F16.E5M2.UNPACK_B R12, R12 ;  /* 0x0000000cff0c723e */ /* 0x000fe400020004ff */
[----:B------:R-:W-:Y:S02]  /*32300*/  F2FP.F16.E5M2.UNPACK_B R13, R13 ;  /* 0x0000000dff0d723e */ /* 0x000fe400020004ff */
[----:B------:R-:W-:Y:S02]  /*32310*/  F2FP.F16.E5M2.UNPACK_B R14, R14 ;  /* 0x0000000eff0e723e */ /* 0x000fe400020004ff */
[----:B------:R-:W-:-:S10]  /*32320*/  F2FP.F16.E5M2.UNPACK_B R15, R15 ;  /* 0x0000000fff0f723e */ /* 0x000fd400020004ff */
        /* <DEDUP_REMOVED lines=55> */
[----:B------:R-:W-:Y:S01]  /*326a0*/  STL.64 [R1+0x30b8], R28 ;  /* 0x0030b81c01007387 */ /* 0x000fe20000100a00 */
[----:B--2---:R-:W-:-:S15]  /*326b0*/  HMMA.16816.F32 R20, R12, R26, R20 ;  /* 0x0000001a0c14723c */ /* 0x004fde0000001814 */
[----:B------:R-:W-:-:S08]  /*326c0*/  NOP ;  /* 0x0000000000007918 */ /* 0x000fd00000000000 */
[----:B------:R-:W-:Y:S04]  /*326d0*/  STL.64 [R1+0xe60], R20 ;  /* 0x000e601401007387 */ /* 0x000fe80000100a00 */
[----:B------:R0:W-:Y:S04]  /*326e0*/  STL.64 [R1+0xe68], R22 ;  /* 0x000e681601007387 */ /* 0x0001e80000100a00 */
[----:B0-----:R-:W2:Y:S01]  /*326f0*/  LDL.LU.64 R22, [R1+0x3160] ;  /* 0x0031600001167983 */ /* 0x001ea20000300a00 */
[----:B---3--:R-:W-:Y:S03]  /*32700*/  HMMA.16816.F32 R16, R12, R24, R16 ;  /* 0x000000180c10723c */ /* 0x008fe60000001810 */
[----:B------:R-:W3:Y:S04]  /*32710*/  LDL.LU.64 R20, [R1+0x3158] ;  /* 0x0031580001147983 */ /* 0x000ee80000300a00 */
[----:B------:R-:W-:Y:S04]  /*32720*/  STL.64 [R1+0x30b0], R26 ;  /* 0x0030b01a01007387 */ /* 0x000fe80000100a00 */
[----:B------:R0:W-:-:S12]  /*32730*/  STL.64 [R1+0x30a8], R24 ;  /* 0x0030a81801007387 */ /* 0x0001d80000100a00 */
[----:B------:R1:W-:Y:S04]  /*32740*/  STL.64 [R1+0xe50], R16 ;  /* 0x000e501001007387 */ /* 0x0003e80000100a00 */
[----:B------:R-:W-:Y:S04]  /*32750*/  STL.64 [R1+0xe58], R18 ;  /* 0x000e581201007387 */ /* 0x000fe80000100a00 */
[----:B0-----:R-:W4:Y:S01]  /*32760*/  LDL.LU R24, [R1+0xdc0] ;  /* 0x000dc00001187983 */ /* 0x001f220000300800 */
[----:B--2---:R-:W-:-:S15]  /*32770*/  HMMA.16816.F32 R4, R12, R22, R4 ;  /* 0x000000160c04723c */ /* 0x004fde0000001804 */
[----:B------:R-:W-:-:S08]  /*32780*/  NOP ;  /* 0x0000000000007918 */ /* 0x000fd00000000000 */
[----:B------:R-:W-:Y:S04]  /*32790*/  STL.64 [R1+0xe40], R4 ;  /* 0x000e400401007387 */ /* 0x000fe80000100a00 */
[----:B------:R-:W-:Y:S04]  /*327a0*/  STL.64 [R1+0xe48], R6 ;  /* 0x000e480601007387 */ /* 0x000fe80000100a00 */
[----:B------:R-:W4:Y:S04]  /*327b0*/  LDL.LU R25, [R1+0xdc4] ;  /* 0x000dc40001197983 */ /* 0x000f280000300800 */
[----:B------:R-:W2:Y:S04]  /*327c0*/  LDL.LU R26, [R1+0xdc8] ;  /* 0x000dc800011a7983 */ /* 0x000ea80000300800 */
[----:B------:R-:W2:Y:S04]  /*327d0*/  LDL.LU R27, [R1+0xdcc] ;  /* 0x000dcc00011b7983 */ /* 0x000ea80000300800 */
[----:B------:R-:W3:Y:S04]  /*327e0*/  LDL.LU R8, [R1+0x1360] ;  /* 0x0013600001087983 */ /* 0x000ee80000300800 */
[----:B-1----:R-:W4:Y:S04]  /*327f0*/  LDL.LU R16, [R1+0x135c] ;  /* 0x00135c0001107983 */ /* 0x002f280000300800 */
[----:B------:R-:W3:Y:S04]  /*32800*/  LDL.LU R9, [R1+0x1368] ;  /* 0x0013680001097983 */ /* 0x000ee80000300800 */
[----:B------:R-:W-:Y:S04]  /*32810*/  STL.64 [R1+0x3150], R10 ;  /* 0x0031500a01007387 */ /* 0x000fe80000100a00 */
[----:B---3--:R0:W-:Y:S04]  /*32820*/  STL.64 [R1+0x3148], R8 ;  /* 0x0031480801007387 */ /* 0x0081e80000100a00 */
[----:B0-----:R-:W3:Y:S04]  /*32830*/  LDL.LU R8, [R1+0xe30] ;  /* 0x000e300001087983 */ /* 0x001ee80000300800 */
[----:B------:R-:W3:Y:S04]  /*32840*/  LDL.LU R9, [R1+0xe34] ;  /* 0x000e340001097983 */ /* 0x000ee80000300800 */
[----:B------:R-:W3:Y:S04]  /*32850*/  LDL.LU R10, [R1+0xe38] ;  /* 0x000e3800010a7983 */ /* 0x000ee80000300800 */
[----:B------:R-:W3:Y:S04]  /*32860*/  LDL.LU R11, [R1+0xe3c] ;  /* 0x000e3c00010b7983 */ /* 0x000ee80000300800 */
[----:B------:R-:W3:Y:S04]  /*32870*/  LDL.LU R17, [R1+0x1364] ;  /* 0x0013640001117983 */ /* 0x000ee80000300800 */
[----:B------:R-:W2:Y:S04]  /*32880*/  LDL.LU R4, [R1+0xe10] ;  /* 0x000e100001047983 */ /* 0x000ea80000300800 */
        /* <DEDUP_REMOVED lines=14> */
[----:B0-----:R-:W2:Y:S04]  /*32970*/  LDL.LU R24, [R1+0x360] ;  /* 0x0003600001187983 */ /* 0x001ea80000300800 */
[----:B------:R-:W2:Y:S04]  /*32980*/  LDL.LU R25, [R1+0x364] ;  /* 0x0003640001197983 */ /* 0x000ea80000300800 */
[----:B------:R-:W4:Y:S04]  /*32990*/  LDL.LU R26, [R1+0x368] ;  /* 0x00036800011a7983 */ /* 0x000f280000300800 */
[----:B------:R-:W4:Y:S01]  /*329a0*/  LDL.LU R27, [R1+0x36c] ;  /* 0x00036c00011b7983 */ /* 0x000f220000300800 */
[C---:B---3--:R-:W-:Y:S03]  /*329b0*/  HMMA.16816.F32 R8, R12.reuse, R20, R8 ;  /* 0x000000140c08723c */ /* 0x048fe60000001808 */
[----:B----4-:R-:W-:Y:S04]  /*329c0*/  STL.64 [R1+0x3108], R26 ;  /* 0x0031081a01007387 */ /* 0x010fe80000100a00 */
[----:B--2---:R0:W-:Y:S04]  /*329d0*/  STL.64 [R1+0x3100], R24 ;  /* 0x0031001801007387 */ /* 0x0041e80000100a00 */
[----:B0-----:R-:W2:Y:S04]  /*329e0*/  LDL.LU R24, [R1+0xdf0] ;  /* 0x000df00001187983 */ /* 0x001ea80000300800 */
[----:B------:R-:W2:Y:S04]  /*329f0*/  LDL.LU R25, [R1+0xdf4] ;  /* 0x000df40001197983 */ /* 0x000ea80000300800 */
[----:B------:R-:W3:Y:S04]  /*32a00*/  LDL.LU R26, [R1+0xdf8] ;  /* 0x000df800011a7983 */ /* 0x000ee80000300800 */
[----:B------:R-:W3:Y:S04]  /*32a10*/  LDL.LU R27, [R1+0xdfc] ;  /* 0x000dfc00011b7983 */ /* 0x000ee80000300800 */
[----:B---3--:R-:W-:Y:S04]  /*32a20*/  STL.64 [R1+0x3118], R26 ;  /* 0x0031181a01007387 */ /* 0x008fe80000100a00 */
[----:B--2---:R0:W-:Y:S04]  /*32a30*/  STL.64 [R1+0x3110], R24 ;  /* 0x0031101801007387 */ /* 0x0041e80000100a00 */
[----:B0-----:R-:W2:Y:S04]  /*32a40*/  LDL.LU R24, [R1+0xe00] ;  /* 0x000e000001187983 */ /* 0x001ea80000300800 */
[----:B------:R-:W2:Y:S04]  /*32a50*/  LDL.LU R25, [R1+0xe04] ;  /* 0x000e040001197983 */ /* 0x000ea80000300800 */
[----:B------:R-:W2:Y:S04]  /*32a60*/  LDL.LU R26, [R1+0xe08] ;  /* 0x000e0800011a7983 */ /* 0x000ea80000300800 */
[----:B------:R-:W2:Y:S04]  /*32a70*/  LDL.LU R27, [R1+0xe0c] ;  /* 0x000e0c00011b7983 */ /* 0x000ea80000300800 */
[----:B------:R-:W3:Y:S04]  /*32a80*/  LDL.64 R28, [R1+0x18] ;  /* 0x00001800011c7983 */ /* 0x000ee80000100a00 */
[----:B------:R-:W-:Y:S04]  /*32a90*/  STL.64 [R1+0xe30], R8 ;  /* 0x000e300801007387 */ /* 0x000fe80000100a00 */
[----:B------:R0:W-:Y:S04]  /*32aa0*/  STL.64 [R1+0xe38], R10 ;  /* 0x000e380a01007387 */ /* 0x0001e80000100a00 */
[----:B0-----:R-:W4:Y:S04]  /*32ab0*/  LDL.LU.64 R10, [R1+0x3150] ;  /* 0x00315000010a7983 */ /* 0x001f280000300a00 */
[----:B------:R-:W2:Y:S04]  /*32ac0*/  LDL.LU.64 R8, [R1+0x3148] ;  /* 0x0031480001087983 */ /* 0x000ea80000300a00 */
[----:B------:R0:W-:Y:S04]  /*32ad0*/  STL.64 [R1+0x3090], R22 ;  /* 0x0030901601007387 */ /* 0x0001e80000100a00 */
[----:B0-----:R-:W3:Y:S04]  /*32ae0*/  LDL.64 R22, [R1+0x20] ;  /* 0x0000200001167983 */ /* 0x001ee80000100a00 */
[----:B------:R0:W-:Y:S04]  /*32af0*/  STL.64 [R1+0x3088], R20 ;  /* 0x0030881401007387 */ /* 0x0001e80000100a00 */
[----:B0-----:R-:W3:Y:S01]  /*32b00*/  LDL.64 R20, [R1+0x30] ;  /* 0x0000300001147983 */ /* 0x001ee20000100a00 */
[----:B----4-:R-:W-:Y:S01]  /*32b10*/  HMMA.16816.F32 R4, R12, R10, R4 ;  /* 0x0000000a0c04723c */ /* 0x010fe20000001804 */
[----:B--2---:R-:W-:-:S02]  /*32b20*/  IMAD R16, R16, 0x100, R8 ;  /* 0x0000010010107824 */ /* 0x004fc400078e0208 */
[----:B------:R-:W-:-:S15]  /*32b30*/  IMAD R17, R17, 0x100, R9 ;  /* 0x0000010011117824 */ /* 0x000fde00078e0209 */
[----:B------:R-:W-:-:S05]  /*32b40*/  NOP ;  /* 0x0000000000007918 */ /* 0x000fca0000000000 */
[----:B------:R-:W-:Y:S04]  /*32b50*/  STL.64 [R1+0xe20], R4 ;  /* 0x000e200401007387 */ /* 0x000fe80000100a00 */
[----:B------:R0:W-:Y:S04]  /*32b60*/  STL.64 [R1+0xe28], R6 ;  /* 0x000e280601007387 */ /* 0x0001e80000100a00 */
[----:B0-----:R-:W2:Y:S04]  /*32b70*/  LDL.LU.64 R6, [R1+0x3140] ;  /* 0x0031400001067983 */ /* 0x001ea80000300a00 */
[----:B------:R-:W2:Y:S04]  /*32b80*/  LDL.LU.64 R4, [R1+0x3138] ;  /* 0x0031380001047983 */ /* 0x000ea80000300a00 */
[----:B------:R-:W2:Y:S04]  /*32b90*/  LDL.LU R8, [R1+0x3134] ;  /* 0x0031340001087983 */ /* 0x000ea80000300800 */
[----:B------:R-:W2:Y:S02]  /*32ba0*/  LDL.LU R9, [R1+0x3130] ;  /* 0x0031300001097983 */ /* 0x000ea40000300800 */
[----:B--2---:R-:W-:-:S15]  /*32bb0*/  HMMA.16816.F32 R4, R12, R8, R4 ;  /* 0x000000080c04723c */ /* 0x004fde0000001804 */
[----:B------:R-:W-:-:S08]  /*32bc0*/  NOP ;  /* 0x0000000000007918 */ /* 0x000fd00000000000 */
        /* <DEDUP_REMOVED lines=26> */
[----:B------:R-:W2:Y:S04]  /*32d70*/  LDL.LU.64 R26, [R1+0x30f8] ;  /* 0x0030f800011a7983 */ /* 0x000ea80000300a00 */
[----:B------:R-:W2:-:S15]  /*32d80*/  LDL.LU.64 R24, [R1+0x30f0] ;  /* 0x0030f00001187983 */ /* 0x000e9e0000300a00 */
[----:B------:R-:W-:-:S01]  /*32d90*/  NOP ;  /* 0x0000000000007918 */ /* 0x000fc20000000000 */
[----:B------:R0:W-:Y:S04]  /*32da0*/  STL.64 [R1+0x360], R12 ;  /* 0x0003600c01007387 */ /* 0x0001e80000100a00 */
[----:B------:R1:W-:Y:S04]  /*32db0*/  STL.64 [R1+0x368], R14 ;  /* 0x0003680e01007387 */ /* 0x0003e80000100a00 */
[----:B0-----:R-:W2:Y:S04]  /*32dc0*/  LDL.LU R12, [R1+0xde0] ;  /* 0x000de000010c7983 */ /* 0x001ea80000300800 */
[----:B------:R-:W2:Y:S04]  /*32dd0*/  LDL.LU R13, [R1+0xde4] ;  /* 0x000de400010d7983 */ /* 0x000ea80000300800 */
[----:B-1----:R-:W2:Y:S04]  /*32de0*/  LDL.LU R14, [R1+0xde8] ;  /* 0x000de800010e7983 */ /* 0x002ea80000300800 */
[----:B------:R-:W2:Y:S01]  /*32df0*/  LDL.LU R15, [R1+0xdec] ;  /* 0x000dec00010f7983 */ /* 0x000ea20000300800 */
[----:B---3--:R-:W-:-:S02]  /*32e00*/  IMAD R18, R18, 0x100, R8 ;  /* 0x0000010012127824 */ /* 0x008fc400078e0208 */
[----:B------:R-:W-:Y:S01]  /*32e10*/  IMAD R19, R0, 0x100, R19 ;  /* 0x0000010000137824 */ /* 0x000fe200078e0213 */
[----:B------:R-:W-:Y:S02]  /*32e20*/  F2FP.F16.E5M2.UNPACK_B R16, R16 ;  /* 0x00000010ff10723e */ /* 0x000fe400020004ff */
[----:B------:R-:W-:Y:S02]  /*32e30*/  F2FP.F16.E5M2.UNPACK_B R17, R17 ;  /* 0x00000011ff11723e */ /* 0x000fe400020004ff */
[----:B------:R-:W-:Y:S02]  /*32e40*/  F2FP.F16.E5M2.UNPACK_B R18, R18 ;  /* 0x00000012ff12723e */ /* 0x000fe400020004ff */
[----:B------:R-:W-:Y:S01]  /*32e50*/  F2FP.F16.E5M2.UNPACK_B R19, R19 ;  /* 0x00000013ff13723e */ /* 0x000fe200020004ff */
[----:B------:R-:W-:Y:S01]  /*32e60*/  IMAD.MOV.U32 R0, RZ, RZ, R21 ;  /* 0x000000ffff007224 */ /* 0x000fe200078e0015 */
[----:B------:R0:W-:Y:S04]  /*32e70*/  STL [R1+0x3024], R2 ;  /* 0x0030240201007387 */ /* 0x0001e80000100800 */
[----:B------:R1:W-:Y:S01]  /*32e80*/  STL [R1+0x3020], R3 ;  /* 0x0030200301007387 */ /* 0x0003e20000100800 */
[----:B----4-:R-:W-:Y:S03]  /*32e90*/  HMMA.16816.F32 R4, R16, R22, R4 ;  /* 0x000000161004723c */ /* 0x010fe60000001804 */
[----:B------:R-:W-:Y:S03]  /*32ea0*/  STL [R1+0x3028], R0 ;  /* 0x0030280001007387 */ /* 0x000fe60000100800 */
[----:B0-----:R-:W-:-:S02]  /*32eb0*/  IMAD.MOV.U32 R2, RZ, RZ, R22 ;  /* 0x000000ffff027224 */ /* 0x001fc400078e0016 */
[----:B-1----:R-:W-:Y:S01]  /*32ec0*/  IMAD.MOV.U32 R3, RZ, RZ, R23 ;  /* 0x000000ffff037224 */ /* 0x002fe200078e0017 */
[----:B--2---:R-:W-:-:S15]  /*32ed0*/  HMMA.16816.F32 R12, R16, R20, R12 ;  /* 0x00000014100c723c */ /* 0x004fde000000180c */
[----:B------:R-:W-:-:S08]  /*32ee0*/  NOP ;  /* 0x0000000000007918 */ /* 0x000fd00000000000 */
[----:B------:R-:W-:Y:S04]  /*32ef0*/  STL.64 [R1+0xde0], R12 ;  /* 0x000de00c01007387 */ /* 0x000fe80000100a00 */
[----:B------:R0:W-:Y:S02]  /*32f00*/  STL.64 [R1+0xde8], R14 ;  /* 0x000de80e01007387 */ /* 0x0001e40000100a00 */
[----:B0-----:R-:W-:Y:S02]  /*32f10*/  HMMA.16816.F32 R12, R16, R28, R24 ;  /* 0x0000001c100c723c */ /* 0x001fe40000001818 */
[----:B------:R0:W-:Y:S04]  /*32f20*/  STL.64 [R1+0xdd0], R4 ;  /* 0x000dd00401007387 */ /* 0x0001e80000100a00 */
[----:B------:R1:W-:Y:S04]  /*32f30*/  STL.64 [R1+0xdd8], R6 ;  /* 0x000dd80601007387 */ /* 0x0003e80000100a00 */
[----:B------:R-:W-:Y:S04]  /*32f40*/  STL [R1+0x3030], R3 ;  /* 0x0030300301007387 */ /* 0x000fe80000100800 */
[----:B------:R-:W-:Y:S04]  /*32f50*/  STL [R1+0x302c], R2 ;  /* 0x00302c0201007387 */ /* 0x000fe80000100800 */
[----:B0-----:R-:W2:Y:S05]  /*32f60*/  LDL.LU R4, [R1+0xd20] ;  /* 0x000d200001047983 */ /* 0x001eaa0000300800 */
[----:B------:R-:W-:Y:S04]  /*32f70*/  STL.64 [R1+0xdc0], R12 ;  /* 0x000dc00c01007387 */ /* 0x000fe80000100a00 */
[----:B------:R-:W-:Y:S04]  /*32f80*/  STL.64 [R1+0xdc8], R14 ;  /* 0x000dc80e01007387 */ /* 0x000fe80000100a00 */
[----:B------:R-:W2:Y:S04]  /*32f90*/  LDL.LU R5, [R1+0xd24] ;  /* 0x000d240001057983 */ /* 0x000ea80000300800 */
[----:B-1----:R-:W3:Y:S04]  /*32fa0*/  LDL.LU R6, [R1+0xd28] ;  /* 0x000d280001067983 */ /* 0x002ee80000300800 */
[----:B------:R-:W3:Y:S04]  /*32fb0*/  LDL.LU R7, [R1+0xd2c] ;  /* 0x000d2c0001077983 */ /* 0x000ee80000300800 */
[----:B---3--:R-:W-:Y:S04]  /*32fc0*/  STL.64 [R1+0x3060], R6 ;  /* 0x0030600601007387 */ /* 0x008fe80000100a00 */
[----:B--2---:R0:W-:Y:S04]  /*32fd0*/  STL.64 [R1+0x3058], R4 ;  /* 0x0030580401007387 */ /* 0x0041e80000100a00 */
[----:B0-----:R-:W2:Y:S04]  /*32fe0*/  LDL.LU R4, [R1+0xd30] ;  /* 0x000d300001047983 */ /* 0x001ea80000300800 */
[----:B------:R-:W2:Y:S04]  /*32ff0*/  LDL.LU R5, [R1+0xd34] ;  /* 0x000d340001057983 */ /* 0x000ea80000300800 */
[----:B------:R-:W3:Y:S04]  /*33000*/  LDL.LU R6, [R1+0xd38] ;  /* 0x000d380001067983 */ /* 0x000ee80000300800 */
[----:B------:R-:W3:Y:S04]  /*33010*/  LDL.LU R7, [R1+0xd3c] ;  /* 0x000d3c0001077983 */ /* 0x000ee80000300800 */
[----:B------:R-:W4:Y:S04]  /*33020*/  LDL.LU R20, [R1+0xd60] ;  /* 0x000d600001147983 */ /* 0x000f280000300800 */
[----:B------:R-:W4:Y:S04]  /*33030*/  LDL.LU R21, [R1+0xd64] ;  /* 0x000d640001157983 */ /* 0x000f280000300800 */
[----:B------:R-:W2:Y:S04]  /*33040*/  LDL.LU R22, [R1+0xd68] ;  /* 0x000d680001167983 */ /* 0x000ea80000300800 */
[----:B------:R-:W2:Y:S04]  /*33050*/  LDL.LU R23, [R1+0xd6c] ;  /* 0x000d6c0001177983 */ /* 0x000ea80000300800 */
[----:B------:R-:W3:Y:S04]  /*33060*/  LDL.LU R24, [R1+0xd80] ;  /* 0x000d800001187983 */ /* 0x000ee80000300800 */
[----:B------:R-:W3:Y:S04]  /*33070*/  LDL.LU R25, [R1+0xd84] ;  /* 0x000d840001197983 */ /* 0x000ee80000300800 */
[----:B------:R-:W4:Y:S04]  /*33080*/  LDL.LU R26, [R1+0xd88] ;  /* 0x000d8800011a7983 */ /* 0x000f280000300800 */
[----:B------:R-:W4:Y:S04]  /*33090*/  LDL.LU R27, [R1+0xd8c] ;  /* 0x000d8c00011b7983 */ /* 0x000f280000300800 */
[----:B----4-:R-:W-:Y:S04]  /*330a0*/  STL.64 [R1+0x30c8], R26 ;  /* 0x0030c81a01007387 */ /* 0x010fe80000100a00 */
[----:B---3--:R0:W-:Y:S04]  /*330b0*/  STL.64 [R1+0x30c0], R24 ;  /* 0x0030c01801007387 */ /* 0x0081e80000100a00 */
[----:B0-----:R-:W3:Y:S04]  /*330c0*/  LDL.LU R24, [R1+0xd90] ;  /* 0x000d900001187983 */ /* 0x001ee80000300800 */
[----:B------:R-:W3:Y:S04]  /*330d0*/  LDL.LU R25, [R1+0xd94] ;  /* 0x000d940001197983 */ /* 0x000ee80000300800 */
[----:B------:R-:W4:Y:S04]  /*330e0*/  LDL.LU R26, [R1+0xd98] ;  /* 0x000d9800011a7983 */ /* 0x000f280000300800 */
[----:B------:R-:W4:Y:S04]  /*330f0*/  LDL.LU R27, [R1+0xd9c] ;  /* 0x000d9c00011b7983 */ /* 0x000f280000300800 */
[----:B------:R-:W2:Y:S04]  /*33100*/  LDL.64 R14, [R1+0x10] ;  /* 0x00001000010e7983 */ /* 0x000ea80000100a00 */
[----:B----4-:R-:W-:Y:S04]  /*33110*/  STL.64 [R1+0x30d8], R26 ;  /* 0x0030d81a01007387 */ /* 0x010fe80000100a00 */
[----:B---3--:R0:W-:Y:S04]  /*33120*/  STL.64 [R1+0x30d0], R24 ;  /* 0x0030d01801007387 */ /* 0x0081e80000100a00 */
[----:B0-----:R-:W3:Y:S04]  /*33130*/  LDL.LU R24, [R1+0xda0] ;  /* 0x000da00001187983 */ /* 0x001ee80000300800 */
[----:B------:R-:W3:Y:S04]  /*33140*/  LDL.LU R25, [R1+0xda4] ;  /* 0x000da40001197983 */ /* 0x000ee80000300800 */
[----:B------:R-:W4:Y:S04]  /*33150*/  LDL.LU R26, [R1+0xda8] ;  /* 0x000da800011a7983 */ /* 0x000f280000300800 */
[----:B------:R-:W4:Y:S01]  /*33160*/  LDL.LU R27, [R1+0xdac] ;  /* 0x000dac00011b7983 */ /* 0x000f220000300800 */
[----:B------:R-:W-:-:S03]  /*33170*/  IMAD.MOV.U32 R0, RZ, RZ, R29 ;  /* 0x000000ffff007224 */ /* 0x000fc600078e001d */
[----:B----4-:R-:W-:Y:S04]  /*33180*/  STL.64 [R1+0x30e8], R26 ;  /* 0x0030e81a01007387 */ /* 0x010fe80000100a00 */
[----:B---3--:R0:W-:Y:S04]  /*33190*/  STL.64 [R1+0x30e0], R24 ;  /* 0x0030e01801007387 */ /* 0x0081e80000100a00 */
[----:B0-----:R-:W3:Y:S04]  /*331a0*/  LDL.LU R24, [R1+0xdb0] ;  /* 0x000db00001187983 */ /* 0x001ee80000300800 */
[----:B------:R-:W3:Y:S04]  /*331b0*/  LDL.LU R25, [R1+0xdb4] ;  /* 0x000db40001197983 */ /* 0x000ee80000300800 */
[----:B------:R-:W3:Y:S04]  /*331c0*/  LDL.LU R26, [R1+0xdb8] ;  /* 0x000db800011a7983 */ /* 0x000ee80000300800 */
[----:B------:R-:W3:Y:S04]  /*331d0*/  LDL.LU R27, [R1+0xdbc] ;  /* 0x000dbc00011b7983 */ /* 0x000ee80000300800 */
[----:B------:R-:W4:Y:S04]  /*331e0*/  LDL.64 R28, [R1] ;  /* 0x00000000011c7983 */ /* 0x000f280000100a00 */
[----:B--2---:R-:W-:Y:S04]  /*331f0*/  STL.64 [R1+0x30a0], R22 ;  /* 0x0030a01601007387 */ /* 0x004fe80000100a00 */
[----:B------:R0:W-:Y:S04]  /*33200*/  STL.64 [R1+0x3098], R20 ;  /* 0x0030981401007387 */ /* 0x0001e80000100a00 */
[----:B0-----:R-:W2:Y:S04]  /*33210*/  LDL.LU R20, [R1+0xd70] ;  /* 0x000d700001147983 */ /* 0x001ea80000300800 */
[----:B------:R-:W2:Y:S04]  /*33220*/  LDL.LU R21, [R1+0xd74] ;  /* 0x000d740001157983 */ /* 0x000ea80000300800 */
[----:B------:R-:W2:Y:S04]  /*33230*/  LDL.LU R22, [R1+0xd78] ;  /* 0x000d780001167983 */ /* 0x000ea80000300800 */
[----:B------:R-:W2:Y:S04]  /*33240*/  LDL.LU R23, [R1+0xd7c] ;  /* 0x000d7c0001177983 */ /* 0x000ea80000300800 */
[----:B------:R-:W-:Y:S04]  /*33250*/  STL.64 [R1+0x3070], R6 ;  /* 0x0030700601007387 */ /* 0x000fe80000100a00 */
[----:B------:R0:W-:Y:S04]  /*33260*/  STL.64 [R1+0x3068], R4 ;  /* 0x0030680401007387 */ /* 0x0001e80000100a00 */
[----:B0-----:R-:W4:Y:S04]  /*33270*/  LDL.LU R4, [R1+0xd40] ;  /* 0x000d400001047983 */ /* 0x001f280000300800 */
[----:B------:R-:W4:Y:S04]  /*33280*/  LDL.LU R5, [R1+0xd44] ;  /* 0x000d440001057983 */ /* 0x000f280000300800 */
[----:B------:R-:W2:Y:S04]  /*33290*/  LDL.LU R6, [R1+0xd48] ;  /* 0x000d480001067983 */ /* 0x000ea80000300800 */
[----:B------:R-:W2:Y:S01]  /*332a0*/  LDL.LU R7, [R1+0xd4c] ;  /* 0x000d4c0001077983 */ /* 0x000ea20000300800 */
[----:B------:R-:W-:-:S02]  /*332b0*/  IMAD.MOV.U32 R2, RZ, RZ, R15 ;  /* 0x000000ffff027224 */ /* 0x000fc400078e000f */
[----:B------:R-:W-:Y:S01]  /*332c0*/  IMAD.MOV.U32 R3, RZ, RZ, R14 ;  /* 0x000000ffff037224 */ /* 0x000fe200078e000e */
[C---:B---3--:R-:W-:Y:S01]  /*332d0*/  HMMA.16816.F32 R24, R16.reuse, R14, R24 ;  /* 0x0000000e1018723c */ /* 0x048fe20000001818 */
[----:B--2---:R-:W-:Y:S04]  /*332e0*/  STL.64 [R1+0x3080], R6 ;  /* 0x0030800601007387 */ /* 0x004fe80000100a00 */
[----:B----4-:R0:W-:Y:S04]  /*332f0*/  STL.64 [R1+0x3078], R4 ;  /* 0x0030780401007387 */ /* 0x0101e80000100a00 */
[----:B0-----:R-:W2:Y:S04]  /*33300*/  LDL.LU R4, [R1+0xd50] ;  /* 0x000d500001047983 */ /* 0x001ea80000300800 */
[----:B------:R-:W2:Y:S04]  /*33310*/  LDL.LU R5, [R1+0xd54] ;  /* 0x000d540001057983 */ /* 0x000ea80000300800 */
[----:B------:R-:W2:Y:S04]  /*33320*/  LDL.LU R6, [R1+0xd58] ;  /* 0x000d580001067983 */ /* 0x000ea80000300800 */
[----:B------:R-:W2:Y:S04]  /*33330*/  LDL.LU R7, [R1+0xd5c] ;  /* 0x000d5c0001077983 */ /* 0x000ea80000300800 */
[----:B------:R-:W3:Y:S04]  /*33340*/  LDL.LU R8, [R1+0x1380] ;  /* 0x0013800001087983 */ /* 0x000ee80000300800 */
[----:B------:R-:W3:Y:S04]  /*33350*/  LDL.LU R12, [R1+0x137c] ;  /* 0x00137c00010c7983 */ /* 0x000ee80000300800 */
[----:B------:R-:W4:Y:S04]  /*33360*/  LDL.LU R9, [R1+0x1388] ;  /* 0x0013880001097983 */ /* 0x000f280000300800 */
[----:B------:R-:W4:Y:S04]  /*33370*/  LDL.LU R13, [R1+0x1384] ;  /* 0x00138400010d7983 */ /* 0x000f280000300800 */
[----:B------:R-:W-:Y:S04]  /*33380*/  STL [R1+0x3034], R0 ;  /* 0x0030340001007387 */ /* 0x000fe80000100800 */
[----:B------:R-:W-:Y:S04]  /*33390*/  STL.64 [R1+0xdb0], R24 ;  /* 0x000db01801007387 */ /* 0x000fe80000100a00 */
[----:B------:R0:W-:Y:S04]  /*333a0*/  STL.64 [R1+0xdb8], R26 ;  /* 0x000db81a01007387 */ /* 0x0001e80000100a00 */
[----:B0-----:R-:W2:Y:S04]  /*333b0*/  LDL.LU.64 R26, [R1+0x30e8] ;  /* 0x0030e800011a7983 */ /* 0x001ea80000300a00 */
[----:B------:R-:W2:Y:S04]  /*333c0*/  LDL.LU.64 R24, [R1+0x30e0] ;  /* 0x0030e00001187983 */ /* 0x000ea80000300a00 */
[----:B------:R-:W4:Y:S04]  /*333d0*/  LDL.LU R14, [R1+0x138c] ;  /* 0x00138c00010e7983 */ /* 0x000f280000300800 */
[----:B------:R-:W4:Y:S04]  /*333e0*/  LDL.LU R15, [R1+0x1394] ;  /* 0x00139400010f7983 */ /* 0x000f280000300800 */
[----:B------:R-:W-:Y:S04]  /*333f0*/  STL [R1+0x303c], R2 ;  /* 0x00303c0201007387 */ /* 0x000fe80000100800 */
[----:B------:R0:W-:Y:S04]  /*33400*/  STL [R1+0x3038], R3 ;  /* 0x0030380301007387 */ /* 0x0001e80000100800 */
[----:B0-----:R-:W2:Y:S02]  /*33410*/  LDL.64 R2, [R1+0x8] ;  /* 0x0000080001027983 */ /* 0x001ea40000100a00 */
[----:B--2---:R-:W-:-:S15]  /*33420*/  HMMA.16816.F32 R24, R16, R2, R24 ;  /* 0x000000021018723c */ /* 0x004fde0000001818 */
[----:B------:R-:W-:-:S08]  /*33430*/  NOP ;  /* 0x0000000000007918 */ /* 0x000fd00000000000 */
[----:B------:R-:W-:Y:S04]  /*33440*/  STL.64 [R1+0xda0], R24 ;  /* 0x000da01801007387 */ /* 0x000fe80000100a00 */
[----:B------:R0:W-:Y:S04]  /*33450*/  STL.64 [R1+0xda8], R26 ;  /* 0x000da81a01007387 */ /* 0x0001e80000100a00 */
[----:B0-----:R-:W2:Y:S04]  /*33460*/  LDL.LU.64 R26, [R1+0x30d8] ;  /* 0x0030d800011a7983 */ /* 0x001ea80000300a00 */
[----:B------:R-:W2:Y:S01]  /*33470*/  LDL.LU.64 R24, [R1+0x30d0] ;  /* 0x0030d00001187983 */ /* 0x000ea20000300a00 */
[----:B------:R-:W-:-:S02]  /*33480*/  IMAD.MOV.U32 R0, RZ, RZ, R3 ;  /* 0x000000ffff007224 */ /* 0x000fc400078e0003 */
[----:B------:R-:W-:Y:S02]  /*33490*/  IMAD.MOV.U32 R2, RZ, RZ, R28 ;  /* 0x000000ffff027224 */ /* 0x000fe400078e001c */
[----:B------:R-:W-:Y:S01]  /*334a0*/  IMAD.MOV.U32 R3, RZ, RZ, R29 ;  /* 0x000000ffff037224 */ /* 0x000fe200078e001d */
[----:B--2---:R-:W-:-:S15]  /*334b0*/  HMMA.16816.F32 R24, R16, R28, R24 ;  /* 0x0000001c1018723c */ /* 0x004fde0000001818 */
[----:B------:R-:W-:-:S08]  /*334c0*/  NOP ;  /* 0x0000000000007918 */ /* 0x000fd00000000000 */
        /* <DEDUP_REMOVED lines=9> */
[----:B0-----:R-:W2:Y:S04]  /*33560*/  LDL.LU.64 R26, [R1+0x30b0] ;  /* 0x0030b000011a7983 */ /* 0x001ea80000300a00 */
[----:B------:R-:W3:Y:S01]  /*33570*/  LDL.LU.64 R24, [R1+0x30a8] ;  /* 0x0030a80001187983 */ /* 0x000ee20000300a00 */
        /* <DEDUP_REMOVED lines=30> */
[----:B------:R-:W-:Y:S04]  /*33760*/  STL.64 [R1+0x2f60], R22 ;  /* 0x002f601601007387 */ /* 0x000fe80000100a00 */
[----:B------:R0:W-:Y:S01]  /*33770*/  STL.64 [R1+0x2f58], R20 ;  /* 0x002f581401007387 */ /* 0x0001e20000100a00 */
[----:B------:R-:W-:-:S02]  /*33780*/  IMAD R12, R12, 0x100, R8 ;  /* 0x000001000c0c7824 */ /* 0x000fc400078e0208 */
[----:B----4-:R-:W-:Y:S01]  /*33790*/  IMAD R13, R13, 0x100, R9 ;  /* 0x000001000d0d7824 */ /* 0x010fe200078e0209 */
[----:B0-----:R-:W3:Y:S04]  /*337a0*/  LDL.LU R20, [R1+0xd10] ;  /* 0x000d100001147983 */ /* 0x001ee80000300800 */
[----:B------:R-:W3:Y:S04]  /*337b0*/  LDL.LU R21, [R1+0xd14] ;  /* 0x000d140001157983 */ /* 0x000ee80000300800 */
[----:B------:R-:W3:Y:S04]  /*337c0*/  LDL.LU R22, [R1+0xd18] ;  /* 0x000d180001167983 */ /* 0x000ee80000300800 */
[----:B------:R-:W3:Y:S01]  /*337d0*/  LDL.LU R23, [R1+0xd1c] ;  /* 0x000d1c0001177983 */ /* 0x000ee20000300800 */
[----:B--2---:R-:W-:-:S15]  /*337e0*/  HMMA.16816.F32 R4, R16, R10, R4 ;  /* 0x0000000a1004723c */ /* 0x004fde0000001804 */
[----:B------:R-:W-:-:S08]  /*337f0*/  NOP ;  /* 0x0000000000007918 */ /* 0x000fd00000000000 */
        /* <DEDUP_REMOVED lines=10> */
[----:B0-----:R-:W3:Y:S04]  /*338a0*/  LDL.LU.64 R6, [R1+0x3048] ;  /* 0x0030480001067983 */ /* 0x001ee80000300a00 */
[----:B------:R-:W2:Y:S04]  /*338b0*/  LDL.LU.64 R4, [R1+0x3040] ;  /* 0x0030400001047983 */ /* 0x000ea80000300a00 */
[----:B------:R0:W-:Y:S04]  /*338c0*/  STL.64 [R1+0x2f40], R10 ;  /* 0x002f400a01007387 */ /* 0x0001e80000100a00 */
[----:B0-----:R-:W4:Y:S04]  /*338d0*/  LDL.LU R10, [R1+0x1390] ;  /* 0x00139000010a7983 */ /* 0x001f280000300800 */
[----:B------:R-:W2:Y:S04]  /*338e0*/  LDL.LU R11, [R1+0x1398] ;  /* 0x00139800010b7983 */ /* 0x000ea80000300800 */
[----:B------:R0:W-:Y:S01]  /*338f0*/  STL.64 [R1+0x2f38], R8 ;  /* 0x002f380801007387 */ /* 0x0001e20000100a00 */
[----:B---3--:R-:W-:Y:S01]  /*33900*/  HMMA.16816.F32 R20, R16, R6, R20 ;  /* 0x000000061014723c */ /* 0x008fe20000001814 */
[----:B----4-:R-:W-:-:S02]  /*33910*/  IMAD R14, R14, 0x100, R10 ;  /* 0x000001000e0e7824 */ /* 0x010fc400078e020a */
[----:B--2---:R-:W-:-:S03]  /*33920*/  IMAD R15, R15, 0x100, R11 ;  /* 0x000001000f0f7824 */ /* 0x004fc600078e020b */
[----:B0-----:R-:W-:-:S15]  /*33930*/  HMMA.16816.F32 R8, R16, R4, R24 ;  /* 0x000000041008723c */ /* 0x001fde0000001818 */
[----:B------:R-:W-:-:S02]  /*33940*/  NOP ;  /* 0x0000000000007918 */ /* 0x000fc40000000000 */
[----:B------:R0:W-:Y:S04]  /*33950*/  STL.64 [R1+0xd10], R20 ;  /* 0x000d101401007387 */ /* 0x0001e80000100a00 */
[----:B------:R1:W-:Y:S04]  /*33960*/  STL.64 [R1+0xd18], R22 ;  /* 0x000d181601007387 */ /* 0x0003e80000100a00 */
[----:B0-----:R-:W2:Y:S04]  /*33970*/  LDL.LU R20, [R1+0xc70] ;  /* 0x000c700001147983 */ /* 0x001ea80000300800 */
[----:B------:R-:W-:Y:S04]  /*33980*/  STL.64 [R1+0xd00], R8 ;  /* 0x000d000801007387 */ /* 0x000fe80000100a00 */
[----:B------:R-:W-:Y:S04]  /*33990*/  STL.64 [R1+0xd08], R10 ;  /* 0x000d080a01007387 */ /* 0x000fe80000100a00 */
[----:B------:R-:W2:Y:S04]  /*339a0*/  LDL.LU R21, [R1+0xc74] ;  /* 0x000c740001157983 */ /* 0x000ea80000300800 */
[----:B-1----:R-:W3:Y:S04]  /*339b0*/  LDL.LU R22, [R1+0xc78] ;  /* 0x000c780001167983 */ /* 0x002ee80000300800 */
[----:B------:R-:W3:Y:S04]  /*339c0*/  LDL.LU R23, [R1+0xc7c] ;  /* 0x000c7c0001177983 */ /* 0x000ee80000300800 */
[----:B------:R-:W4:Y:S04]  /*339d0*/  LDL.LU R24, [R1+0xc90] ;  /* 0x000c900001187983 */ /* 0x000f280000300800 */
[----:B------:R-:W4:Y:S04]  /*339e0*/  LDL.LU R25, [R1+0xc94] ;  /* 0x000c940001197983 */ /* 0x000f280000300800 */
[----:B------:R-:W2:Y:S04]  /*339f0*/  LDL.LU R26, [R1+0xc98] ;  /* 0x000c9800011a7983 */ /* 0x000ea80000300800 */
[----:B------:R-:W2:Y:S04]  /*33a00*/  LDL.LU R27, [R1+0xc9c] ;  /* 0x000c9c00011b7983 */ /* 0x000ea80000300800 */
[----:B--2---:R0:W-:Y:S02]  /*33a10*/  STL.64 [R1+0x2f90], R26 ;  /* 0x002f901a01007387 */ /* 0x0041e40000100a00 */
[----:B0-----:R-:W-:-:S02]  /*33a20*/  IMAD.MOV.U32 R26, RZ, RZ, R2 ;  /* 0x000000ffff1a7224 */ /* 0x001fc400078e0002 */
[----:B------:R-:W-:Y:S01]  /*33a30*/  IMAD.MOV.U32 R27, RZ, RZ, R3 ;  /* 0x000000ffff1b7224 */ /* 0x000fe200078e0003 */
[----:B------:R-:W2:Y:S04]  /*33a40*/  LDL.LU R2, [R1+0x303c] ;  /* 0x00303c0001027983 */ /* 0x000ea80000300800 */
[----:B------:R-:W2:Y:S04]  /*33a50*/  LDL.LU R3, [R1+0x3038] ;  /* 0x0030380001037983 */ /* 0x000ea80000300800 */
[----:B----4-:R-:W-:Y:S04]  /*33a60*/  STL.64 [R1+0x2f88], R24 ;  /* 0x002f881801007387 */ /* 0x010fe80000100a00 */
[----:B------:R-:W-:Y:S04]  /*33a70*/  STL.64 [R1+0x2fa8], R26 ;  /* 0x002fa81a01007387 */ /* 0x000fe80000100a00 */
[----:B---3--:R-:W-:Y:S04]  /*33a80*/  STL.64 [R1+0x2f70], R22 ;  /* 0x002f701601007387 */ /* 0x008fe80000100a00 */
[----:B------:R0:W-:Y:S04]  /*33a90*/  STL.64 [R1+0x2f68], R20 ;  /* 0x002f681401007387 */ /* 0x0001e80000100a00 */
[----:B0-----:R-:W3:Y:S04]  /*33aa0*/  LDL.LU R20, [R1+0xc80] ;  /* 0x000c800001147983 */ /* 0x001ee80000300800 */
[----:B------:R-:W3:Y:S04]  /*33ab0*/  LDL.LU R21, [R1+0xc84] ;  /* 0x000c840001157983 */ /* 0x000ee80000300800 */
[----:B------:R-:W4:Y:S04]  /*33ac0*/  LDL.LU R22, [R1+0xc88] ;  /* 0x000c880001167983 */ /* 0x000f280000300800 */
[----:B------:R-:W4:Y:S04]  /*33ad0*/  LDL.LU R23, [R1+0xc8c] ;  /* 0x000c8c0001177983 */ /* 0x000f280000300800 */
[----:B------:R-:W2:Y:S01]  /*33ae0*/  LDL R24, [R1+0x8] ;  /* 0x0000080001187983 */ /* 0x000ea20000100800 */
[----:B------:R-:W-:-:S03]  /*33af0*/  IMAD.MOV.U32 R25, RZ, RZ, R0 ;  /* 0x000000ffff197224 */ /* 0x000fc600078e0000 */
[----:B------:R-:W3:Y:S04]  /*33b00*/  LDL.LU R0, [R1+0x3034] ;  /* 0x0030340001007983 */ /* 0x000ee80000300800 */
[----:B--2---:R-:W-:Y:S04]  /*33b10*/  STL.64 [R1+0x2fc0], R24 ;  /* 0x002fc01801007387 */ /* 0x004fe80000100a00 */
[----:B----4-:R-:W-:Y:S04]  /*33b20*/  STL.64 [R1+0x2fa0], R22 ;  /* 0x002fa01601007387 */ /* 0x010fe80000100a00 */
        /* <DEDUP_REMOVED lines=8> */
[----:B------:R-:W4:Y:S04]  /*33bb0*/  LDL.LU R2, [R1+0x302c] ;  /* 0x00302c0001027983 */ /* 0x000f280000300800 */
[----:B------:R-:W-:Y:S04]  /*33bc0*/  STL.64 [R1+0x2fd8], R26 ;  /* 0x002fd81a01007387 */ /* 0x000fe80000100a00 */
[----:B---3--:R-:W-:Y:S04]  /*33bd0*/  STL.64 [R1+0x2fb8], R22 ;  /* 0x002fb81601007387 */ /* 0x008fe80000100a00 */
[----:B--2---:R0:W-:Y:S04]  /*33be0*/  STL.64 [R1+0x2fb0], R20 ;  /* 0x002fb01401007387 */ /* 0x0041e80000100a00 */
[----:B0-----:R-:W2:Y:S04]  /*33bf0*/  LDL.LU R20, [R1+0xcb0] ;  /* 0x000cb00001147983 */ /* 0x001ea80000300800 */
[----:B------:R-:W2:Y:S04]  /*33c00*/  LDL.LU R21, [R1+0xcb4] ;  /* 0x000cb40001157983 */ /* 0x000ea80000300800 */
[----:B------:R-:W3:Y:S04]  /*33c10*/  LDL.LU R22, [R1+0xcb8] ;  /* 0x000cb80001167983 */ /* 0x000ee80000300800 */
[----:B------:R-:W3:Y:S04]  /*33c20*/  LDL.LU R23, [R1+0xcbc] ;  /* 0x000cbc0001177983 */ /* 0x000ee80000300800 */
[----:B------:R-:W2:Y:S01]  /*33c30*/  LDL R24, [R1+0x18] ;  /* 0x0000180001187983 */ /* 0x000ea20000100800 */
[----:B------:R-:W-:-:S02]  /*33c40*/  IMAD.MOV.U32 R25, RZ, RZ, R0 ;  /* 0x000000ffff197224 */ /* 0x000fc400078e0000 */
[----:B----4-:R-:W-:Y:S02]  /*33c50*/  IMAD.MOV.U32 R26, RZ, RZ, R2 ;  /* 0x000000ffff1a7224 */ /* 0x010fe400078e0002 */
[----:B------:R-:W-:Y:S01]  /*33c60*/  IMAD.MOV.U32 R27, RZ, RZ, R3 ;  /* 0x000000ffff1b7224 */ /* 0x000fe200078e0003 */
[----:B------:R-:W4:Y:S04]  /*33c70*/  LDL.LU R0, [R1+0x3028] ;  /* 0x0030280001007983 */ /* 0x000f280000300800 */
[----:B------:R-:W4:Y:S04]  /*33c80*/  LDL.LU R2, [R1+0x3024] ;  /* 0x0030240001027983 */ /* 0x000f280000300800 */
[----:B------:R-:W4:Y:S04]  /*33c90*/  LDL.LU R3, [R1+0x3020] ;  /* 0x0030200001037983 */ /* 0x000f280000300800 */
[----:B--2---:R-:W-:Y:S04]  /*33ca0*/  STL.64 [R1+0x2ff0], R24 ;  /* 0x002ff01801007387 */ /* 0x004fe80000100a00 */
[----:B------:R-:W-:Y:S04]  /*33cb0*/  STL.64 [R1+0x3008], R26 ;  /* 0x0030081a01007387 */ /* 0x000fe80000100a00 */
[----:B---3--:R-:W-:Y:S04]  /*33cc0*/  STL.64 [R1+0x2fd0], R22 ;  /* 0x002fd01601007387 */ /* 0x008fe80000100a00 */
[----:B------:R0:W-:Y:S04]  /*33cd0*/  STL.64 [R1+0x2fc8], R20 ;  /* 0x002fc81401007387 */ /* 0x0001e80000100a00 */
[----:B0-----:R-:W2:Y:S04]  /*33ce0*/  LDL.LU R20, [R1+0xcc0] ;  /* 0x000cc00001147983 */ /* 0x001ea80000300800 */
[----:B------:R-:W2:Y:S04]  /*33cf0*/  LDL.LU R21, [R1+0xcc4] ;  /* 0x000cc40001157983 */ /* 0x000ea80000300800 */
[----:B------:R-:W3:Y:S04]  /*33d00*/  LDL.LU R22, [R1+0xcc8] ;  /* 0x000cc80001167983 */ /* 0x000ee80000300800 */
[----:B------:R-:W3:Y:S04]  /*33d10*/  LDL.LU R23, [R1+0xccc] ;  /* 0x000ccc0001177983 */ /* 0x000ee80000300800 */
[----:B------:R-:W4:Y:S04]  /*33d20*/  LDL R24, [R1+0x30] ;  /* 0x0000300001187983 */ /* 0x000f280000100800 */
[----:B---3--:R-:W-:Y:S04]  /*33d30*/  STL.64 [R1+0x2fe8], R22 ;  /* 0x002fe81601007387 */ /* 0x008fe80000100a00 */
        /* <DEDUP_REMOVED lines=29> */
[----:B0-----:R-:W4:Y:S04]  /*33f10*/  LDL.LU R4, [R1+0x350] ;  /* 0x0003500001047983 */ /* 0x001f280000300800 */
[----:B------:R-:W4:Y:S04]  /*33f20*/  LDL.LU R5, [R1+0x354] ;  /* 0x0003540001057983 */ /* 0x000f280000300800 */
[----:B------:R-:W4:Y:S04]  /*33f30*/  LDL.LU R6, [R1+0x358] ;  /* 0x0003580001067983 */ /* 0x000f280000300800 */
[----:B------:R-:W4:Y:S01]  /*33f40*/  LDL.LU R7, [R1+0x35c] ;  /* 0x00035c0001077983 */ /* 0x000f220000300800 */
[----:B------:R-:W-:-:S02]  /*33f50*/  F2FP.F16.E5M2.UNPACK_B R12, R12 ;  /* 0x0000000cff0c723e */ /* 0x000fc400020004ff */
[----:B------:R-:W-:Y:S02]  /*33f60*/  F2FP.F16.E5M2.UNPACK_B R13, R13 ;  /* 0x0000000dff0d723e */ /* 0x000fe400020004ff */
[----:B------:R-:W-:Y:S02]  /*33f70*/  F2FP.F16.E5M2.UNPACK_B R14, R14 ;  /* 0x0000000eff0e723e */ /* 0x000fe400020004ff */
[----:B------:R-:W-:Y:S01]  /*33f80*/  F2FP.F16.E5M2.UNPACK_B R15, R15 ;  /* 0x0000000fff0f723e */ /* 0x000fe200020004ff */
[----:B------:R-:W-:Y:S02]  /*33f90*/  IMAD.MOV.U32 R25, RZ, RZ, R0 ;  /* 0x000000ffff197224 */ /* 0x000fe400078e0000 */
[----:B------:R-:W3:Y:S05]  /*33fa0*/  LDL.LU R0, [R1+0x13b8] ;  /* 0x0013b80001007983 */ /* 0x000eea0000300800 */
[----:B--2---:R-:W-:Y:S06]  /*33fb0*/  HMMA.16816.F32 R24, R12, R24, R20 ;  /* 0x000000180c18723c */ /* 0x004fec0000001814 */
[----:B----4-:R-:W-:Y:S01]  /*33fc0*/  HMMA.16816.F32 R16, R16, R2, R4 ;  /* 0x000000021010723c */ /* 0x010fe20000001804 */
[----:B------:R-:W2:-:S15]  /*33fd0*/  LDL.LU R4, [R1+0xc40] ;  /* 0x000c400001047983 */ /* 0x000e9e0000300800 */
[----:B------:R-:W-:-:S07]  /*33fe0*/  NOP ;  /* 0x0000000000007918 */ /* 0x000fce0000000000 */
[----:B------:R0:W-:Y:S04]  /*33ff0*/  STL.64 [R1+0x350], R16 ;  /* 0x0003501001007387 */ /* 0x0001e80000100a00 */
[----:B------:R1:W-:Y:S04]  /*34000*/  STL.64 [R1+0x358], R18 ;  /* 0x0003581201007387 */ /* 0x0003e80000100a00 */
[----:B------:R-:W2:Y:S04]  /*34010*/  LDL.LU R5, [R1+0xc44] ;  /* 0x000c440001057983 */ /* 0x000ea80000300800 */
[----:B------:R-:W2:Y:S04]  /*34020*/  LDL.LU R6, [R1+0xc48] ;  /* 0x000c480001067983 */ /* 0x000ea80000300800 */
[----:B------:R-:W2:Y:S04]  /*34030*/  LDL.LU R7, [R1+0xc4c] ;  /* 0x000c4c0001077983 */ /* 0x000ea80000300800 */
[----:B0-----:R-:W4:Y:S04]  /*34040*/  LDL.LU R16, [R1+0x139c] ;  /* 0x00139c0001107983 */ /* 0x001f280000300800 */
[----:B------:R-:W4:Y:S04]  /*34050*/  LDL.LU R17, [R1+0x13a4] ;  /* 0x0013a40001117983 */ /* 0x000f280000300800 */
[----:B-1----:R-:W4:Y:S04]  /*34060*/  LDL.LU R18, [R1+0x13b0] ;  /* 0x0013b00001127983 */ /* 0x002f280000300800 */
[----:B------:R-:W4:Y:S04]  /*34070*/  LDL.LU R19, [R1+0x13bc] ;  /* 0x0013bc0001137983 */ /* 0x000f280000300800 */
[----:B------:R-:W3:Y:S04]  /*34080*/  LDL.LU.64 R22, [R1+0x3018] ;  /* 0x0030180001167983 */ /* 0x000ee80000300a00 */
[----:B------:R-:W3:Y:S04]  /*34090*/  LDL.LU.64 R20, [R1+0x3010] ;  /* 0x0030100001147983 */ /* 0x000ee80000300a00 */
        /* <DEDUP_REMOVED lines=47> */
[----:B------:R-:W4:Y:S01]  /*34390*/  LDL.LU R29, [R1+0x13b4] ;  /* 0x0013b400011d7983 */ /* 0x000f220000300800 */
        /* <DEDUP_REMOVED lines=42> */
[----:B------:R0:W-:Y:S04]  /*34640*/  STL [R1+0x2e4c], R10 ;  /* 0x002e4c0a01007387 */ /* 0x0001e80000100800 */
[----:B0-----:R-:W4:Y:S04]  /*34650*/  LDL.LU R10, [R1+0x13a0] ;  /* 0x0013a000010a7983 */ /* 0x001f280000300800 */
[----:B------:R-:W-:Y:S01]  /*34660*/  STL [R1+0x2e48], R11 ;  /* 0x002e480b01007387 */ /* 0x000fe20000100800 */
[----:B---3--:R-:W-:Y:S06]  /*34670*/  HMMA.16816.F32 R20, R12, R8, R20 ;  /* 0x000000080c14723c */ /* 0x008fec0000001814 */
[----:B------:R-:W-:Y:S04]  /*34680*/  STL [R1+0x2e34], R8 ;  /* 0x002e340801007387 */ /* 0x000fe80000100800 */
[----:B------:R-:W-:-:S13]  /*34690*/  STL [R1+0x2e30], R9 ;  /* 0x002e300901007387 */ /* 0x000fda0000100800 */
[----:B------:R0:W-:Y:S04]  /*346a0*/  STL.64 [R1+0xc30], R20 ;  /* 0x000c301401007387 */ /* 0x0001e80000100a00 */
[----:B------:R1:W-:Y:S04]  /*346b0*/  STL.64 [R1+0xc38], R22 ;  /* 0x000c381601007387 */ /* 0x0003e80000100a00 */
[----:B0-----:R-:W3:Y:S01]  /*346c0*/  LDL.LU R20, [R1+0xb80] ;  /* 0x000b800001147983 */ /* 0x001ee20000300800 */
[----:B----4-:R-:W-:Y:S02]  /*346d0*/  IMAD R16, R16, 0x100, R10 ;  /* 0x0000010010107824 */ /* 0x010fe400078e020a */
[----:B--2---:R-:W-:-:S15]  /*346e0*/  HMMA.16816.F32 R8, R12, R6, R24 ;  /* 0x000000060c08723c */ /* 0x004fde0000001818 */
[----:B------:R-:W-:-:S08]  /*346f0*/  NOP ;  /* 0x0000000000007918 */ /* 0x000fd00000000000 */
[----:B------:R-:W-:Y:S04]  /*34700*/  STL.64 [R1+0xc20], R8 ;  /* 0x000c200801007387 */ /* 0x000fe80000100a00 */
[----:B------:R-:W-:Y:S04]  /*34710*/  STL.64 [R1+0xc28], R10 ;  /* 0x000c280a01007387 */ /* 0x000fe80000100a00 */
[----:B------:R-:W3:Y:S04]  /*34720*/  LDL.LU R21, [R1+0xb84] ;  /* 0x000b840001157983 */ /* 0x000ee80000300800 */
[----:B-1----:R-:W2:Y:S04]  /*34730*/  LDL.LU R22, [R1+0xb88] ;  /* 0x000b880001167983 */ /* 0x002ea80000300800 */
[----:B------:R-:W2:Y:S04]  /*34740*/  LDL.LU R23, [R1+0xb8c] ;  /* 0x000b8c0001177983 */ /* 0x000ea80000300800 */
[----:B--2---:R-:W-:Y:S04]  /*34750*/  STL.64 [R1+0x2e80], R22 ;  /* 0x002e801601007387 */ /* 0x004fe80000100a00 */
[----:B---3--:R0:W-:Y:S04]  /*34760*/  STL.64 [R1+0x2e78], R20 ;  /* 0x002e781401007387 */ /* 0x0081e80000100a00 */
[----:B0-----:R-:W2:Y:S04]  /*34770*/  LDL.LU R20, [R1+0xb90] ;  /* 0x000b900001147983 */ /* 0x001ea80000300800 */
[----:B------:R-:W2:Y:S04]  /*34780*/  LDL.LU R21, [R1+0xb94] ;  /* 0x000b940001157983 */ /* 0x000ea80000300800 */
[----:B------:R-:W3:Y:S04]  /*34790*/  LDL.LU R22, [R1+0xb98] ;  /* 0x000b980001167983 */ /* 0x000ee80000300800 */
[----:B------:R-:W3:Y:S04]  /*347a0*/  LDL.LU R23, [R1+0xb9c] ;  /* 0x000b9c0001177983 */ /* 0x000ee80000300800 */
[----:B------:R-:W4:Y:S04]  /*347b0*/  LDL.64 R10, [R1+0x10] ;  /* 0x00001000010a7983 */ /* 0x000f280000100a00 */
[----:B----4-:R-:W-:Y:S04]  /*347c0*/  STL.64 [R1+0x2ee8], R10 ;  /* 0x002ee80a01007387 */ /* 0x010fe80000100a00 */
[----:B---3--:R-:W-:Y:S04]  /*347d0*/  STL.64 [R1+0x2ea8], R22 ;  /* 0x002ea81601007387 */ /* 0x008fe80000100a00 */
[----:B--2---:R0:W-:Y:S04]  /*347e0*/  STL.64 [R1+0x2ea0], R20 ;  /* 0x002ea01401007387 */ /* 0x0041e80000100a00 */
[----:B0-----:R-:W2:Y:S04]  /*347f0*/  LDL.LU R20, [R1+0xbb0] ;  /* 0x000bb00001147983 */ /* 0x001ea80000300800 */
[----:B------:R-:W2:Y:S04]  /*34800*/  LDL.LU R21, [R1+0xbb4] ;  /* 0x000bb40001157983 */ /* 0x000ea80000300800 */
[----:B--2---:R0:W-:Y:S04]  /*34810*/  STL.64 [R1+0x2eb0], R20 ;  /* 0x002eb01401007387 */ /* 0x0041e80000100a00 */
[----:B0-----:R-:W2:Y:S04]  /*34820*/  LDL.64 R20, [R1+0x8] ;  /* 0x0000080001147983 */ /* 0x001ea80000100a00 */
[----:B------:R-:W3:Y:S04]  /*34830*/  LDL.LU R22, [R1+0xbb8] ;  /* 0x000bb80001167983 */ /* 0x000ee80000300800 */
[----:B------:R-:W3:Y:S04]  /*34840*/  LDL.LU R23, [R1+0xbbc] ;  /* 0x000bbc0001177983 */ /* 0x000ee80000300800 */
[----:B------:R-:W4:Y:S04]  /*34850*/  LDL.LU R8, [R1+0xbf0] ;  /* 0x000bf00001087983 */ /* 0x000f280000300800 */
[----:B------:R-:W4:Y:S04]  /*34860*/  LDL.LU R9, [R1+0xbf4] ;  /* 0x000bf40001097983 */ /* 0x000f280000300800 */
[----:B----4-:R0:W-:Y:S04]  /*34870*/  STL.64 [R1+0x2ef0], R8 ;  /* 0x002ef00801007387 */ /* 0x0101e80000100a00 */
[----:B------:R-:W4:Y:S04]  /*34880*/  LDL.LU R10, [R1+0xbf8] ;  /* 0x000bf800010a7983 */ /* 0x000f280000300800 */
[----:B------:R-:W4:Y:S04]  /*34890*/  LDL.LU R11, [R1+0xbfc] ;  /* 0x000bfc00010b7983 */ /* 0x000f280000300800 */
[----:B0-----:R-:W2:Y:S04]  /*348a0*/  LDL.64 R8, [R1+0x30] ;  /* 0x0000300001087983 */ /* 0x001ea80000100a00 */
[----:B----4-:R-:W-:Y:S04]  /*348b0*/  STL.64 [R1+0x2f10], R10 ;  /* 0x002f100a01007387 */ /* 0x010fe80000100a00 */
[----:B--2---:R0:W-:Y:S04]  /*348c0*/  STL.64 [R1+0x2f08], R8 ;  /* 0x002f080801007387 */ /* 0x0041e80000100a00 */
        /* <DEDUP_REMOVED lines=21> */
[----:B------:R-:W4:Y:S01]  /*34a20*/  LDL.LU R23, [R1+0xbec] ;  /* 0x000bec0001177983 */ /* 0x000f220000300800 */
[----:B------:R-:W-:-:S02]  /*34a30*/  IMAD R17, R17, 0x100, R28 ;  /* 0x0000010011117824 */ /* 0x000fc400078e021c */
[----:B------:R-:W-:Y:S01]  /*34a40*/  IMAD R18, R18, 0x100, R29 ;  /* 0x0000010012127824 */ /* 0x000fe200078e021d */
[----:B--2---:R-:W-:Y:S01]  /*34a50*/  HMMA.16816.F32 R8, R12, R4, R8 ;  /* 0x000000040c08723c */ /* 0x004fe20000001808 */
[----:B----4-:R-:W-:Y:S04]  /*34a60*/  STL.64 [R1+0x2f00], R22 ;  /* 0x002f001601007387 */ /* 0x010fe80000100a00 */
[----:B---3--:R0:W-:Y:S04]  /*34a70*/  STL.64 [R1+0x2ef8], R20 ;  /* 0x002ef81401007387 */ /* 0x0081e80000100a00 */
[----:B0-----:R-:W2:Y:S04]  /*34a80*/  LDL.LU R20, [R1+0xc00] ;  /* 0x000c000001147983 */ /* 0x001ea80000300800 */
[----:B------:R-:W2:Y:S04]  /*34a90*/  LDL.LU R21, [R1+0xc04] ;  /* 0x000c040001157983 */ /* 0x000ea80000300800 */
[----:B------:R-:W2:Y:S04]  /*34aa0*/  LDL.LU R22, [R1+0xc08] ;  /* 0x000c080001167983 */ /* 0x000ea80000300800 */
[----:B------:R-:W2:Y:S04]  /*34ab0*/  LDL.LU R23, [R1+0xc0c] ;  /* 0x000c0c0001177983 */ /* 0x000ea80000300800 */
[----:B------:R-:W3:Y:S04]  /*34ac0*/  LDL.64 R28, [R1] ;  /* 0x00000000011c7983 */ /* 0x000ee80000100a00 */
        /* <DEDUP_REMOVED lines=8> */
[----:B------:R-:W2:Y:S04]  /*34b50*/  LDL.LU R26, [R1+0xbc8] ;  /* 0x000bc800011a7983 */ /* 0x000ea80000300800 */
[----:B------:R-:W2:Y:S04]  /*34b60*/  LDL.LU R27, [R1+0xbcc] ;  /* 0x000bcc00011b7983 */ /* 0x000ea80000300800 */
[----:B------:R-:W-:Y:S04]  /*34b70*/  STL [R1+0x2e50], R6 ;  /* 0x002e500601007387 */ /* 0x000fe80000100800 */
[----:B------:R-:W-:Y:S04]  /*34b80*/  STL [R1+0x2e18], R7 ;  /* 0x002e180701007387 */ /* 0x000fe80000100800 */
[----:B------:R-:W-:Y:S04]  /*34b90*/  STL.64 [R1+0xc10], R8 ;  /* 0x000c100801007387 */ /* 0x000fe80000100a00 */
[----:B------:R0:W-:Y:S04]  /*34ba0*/  STL.64 [R1+0xc18], R10 ;  /* 0x000c180a01007387 */ /* 0x0001e80000100a00 */
[----:B0-----:R-:W4:Y:S04]  /*34bb0*/  LDL.LU.64 R10, [R1+0x2f20] ;  /* 0x002f2000010a7983 */ /* 0x001f280000300a00 */
[----:B------:R-:W4:Y:S04]  /*34bc0*/  LDL.LU.64 R8, [R1+0x2f18] ;  /* 0x002f180001087983 */ /* 0x000f280000300a00 */
[----:B------:R-:W-:Y:S01]  /*34bd0*/  STL [R1+0x2e54], R5 ;  /* 0x002e540501007387 */ /* 0x000fe20000100800 */
[----:B------:R-:W-:Y:S01]  /*34be0*/  IMAD R19, R0, 0x100, R19 ;  /* 0x0000010000137824 */ /* 0x000fe200078e0213 */
[----:B------:R-:W-:-:S02]  /*34bf0*/  F2FP.F16.E5M2.UNPACK_B R16, R16 ;  /* 0x00000010ff10723e */ /* 0x000fc400020004ff */
[----:B------:R-:W-:Y:S02]  /*34c00*/  F2FP.F16.E5M2.UNPACK_B R17, R17 ;  /* 0x00000011ff11723e */ /* 0x000fe400020004ff */
[----:B------:R-:W-:Y:S01]  /*34c10*/  F2FP.F16.E5M2.UNPACK_B R18, R18 ;  /* 0x00000012ff12723e */ /* 0x000fe200020004ff */
[----:B----4-:R-:W-:Y:S01]  /*34c20*/  HMMA.16816.F32 R12, R12, R2, R8 ;  /* 0x000000020c0c723c */ /* 0x010fe20000001808 */
[----:B------:R-:W4:Y:S04]  /*34c30*/  LDL.LU.64 R10, [R1+0x2f10] ;  /* 0x002f1000010a7983 */ /* 0x000f280000300a00 */
[----:B------:R-:W3:Y:S01]  /*34c40*/  LDL.LU.64 R8, [R1+0x2f08] ;  /* 0x002f080001087983 */ /* 0x000ee20000300a00 */
[----:B------:R-:W-:-:S15]  /*34c50*/  F2FP.F16.E5M2.UNPACK_B R19, R19 ;  /* 0x00000013ff13723e */ /* 0x000fde00020004ff */
[----:B------:R-:W-:-:S02]  /*34c60*/  NOP ;  /* 0x0000000000007918 */ /* 0x000fc40000000000 */
[----:B------:R0:W-:Y:S04]  /*34c70*/  STL.64 [R1+0x340], R12 ;  /* 0x0003400c01007387 */ /* 0x0001e80000100a00 */
[----:B------:R1:W-:Y:S04]  /*34c80*/  STL.64 [R1+0x348], R14 ;  /* 0x0003480e01007387 */ /* 0x0003e80000100a00 */
[----:B0-----:R-:W4:Y:S04]  /*34c90*/  LDL.64 R12, [R1+0x20] ;  /* 0x00002000010c7983 */ /* 0x001f280000100a00 */
[----:B-1----:R-:W2:Y:S01]  /*34ca0*/  LDL.64 R14, [R1+0x18] ;  /* 0x00001800010e7983 */ /* 0x002ea20000100a00 */
[----:B---3--:R-:W-:Y:S06]  /*34cb0*/  HMMA.16816.F32 R20, R16, R8, R20 ;  /* 0x000000081014723c */ /* 0x008fec0000001814 */
[----:B------:R-:W-:-:S02]  /*34cc0*/  IMAD.MOV.U32 R7, RZ, RZ, R8 ;  /* 0x000000ffff077224 */ /* 0x000fc400078e0008 */
[----:B------:R-:W-:-:S15]  /*34cd0*/  IMAD.MOV.U32 R0, RZ, RZ, R9 ;  /* 0x000000ffff007224 */ /* 0x000fde00078e0009 */
[----:B------:R-:W-:Y:S04]  /*34ce0*/  STL.64 [R1+0xc00], R20 ;  /* 0x000c001401007387 */ /* 0x000fe80000100a00 */
[----:B------:R0:W-:Y:S04]  /*34cf0*/  STL.64 [R1+0xc08], R22 ;  /* 0x000c081601007387 */ /* 0x0001e80000100a00 */
[----:B0-----:R-:W2:Y:S04]  /*34d00*/  LDL.LU.64 R22, [R1+0x2f00] ;  /* 0x002f000001167983 */ /* 0x001ea80000300a00 */
[----:B------:R-:W2:Y:S04]  /*34d10*/  LDL.LU.64 R20, [R1+0x2ef8] ;  /* 0x002ef80001147983 */ /* 0x000ea80000300a00 */
[----:B------:R-:W4:Y:S02]  /*34d20*/  LDL.LU.64 R8, [R1+0x2ef0] ;  /* 0x002ef00001087983 */ /* 0x000f240000300a00 */
[C---:B----4-:R-:W-:Y:S06]  /*34d30*/  HMMA.16816.F32 R8, R16.reuse, R12, R8 ;  /* 0x0000000c1008723c */ /* 0x050fec0000001808 */
[----:B--2---:R-:W-:-:S15]  /*34d40*/  HMMA.16816.F32 R20, R16, R14, R20 ;  /* 0x0000000e1014723c */ /* 0x004fde0000001814 */
[----:B------:R-:W-:-:S02]  /*34d50*/  NOP ;  /* 0x0000000000007918 */ /* 0x000fc40000000000 */
[----:B------:R-:W-:Y:S04]  /*34d60*/  STL.64 [R1+0xbf0], R8 ;  /* 0x000bf00801007387 */ /* 0x000fe80000100a00 */
[----:B------:R0:W-:Y:S04]  /*34d70*/  STL.64 [R1+0xbf8], R10 ;  /* 0x000bf80a01007387 */ /* 0x0001e80000100a00 */
[----:B0-----:R-:W2:Y:S04]  /*34d80*/  LDL.LU.64 R10, [R1+0x2ee8] ;  /* 0x002ee800010a7983 */ /* 0x001ea80000300a00 */
        /* <DEDUP_REMOVED lines=9> */
[----:B------:R-:W3:Y:S01]  /*34e20*/  LDL.LU.64 R20, [R1+0x2ec8] ;  /* 0x002ec80001147983 */ /* 0x000ee20000300a00 */
[----:B------:R-:W-:-:S02]  /*34e30*/  IMAD.MOV.U32 R9, RZ, RZ, R12 ;  /* 0x000000ffff097224 */ /* 0x000fc400078e000c */
[----:B------:R-:W-:Y:S02]  /*34e40*/  IMAD.MOV.U32 R8, RZ, RZ, R13 ;  /* 0x000000ffff087224 */ /* 0x000fe400078e000d */
[----:B------:R-:W-:Y:S02]  /*34e50*/  IMAD.MOV.U32 R13, RZ, RZ, R14 ;  /* 0x000000ffff0d7224 */ /* 0x000fe400078e000e */
[----:B------:R-:W-:Y:S02]  /*34e60*/  IMAD.MOV.U32 R12, RZ, RZ, R15 ;  /* 0x000000ffff0c7224 */ /* 0x000fe400078e000f */
[----:B------:R-:W-:Y:S02]  /*34e70*/  IMAD.MOV.U32 R15, RZ, RZ, R10 ;  /* 0x000000ffff0f7224 */ /* 0x000fe400078e000a */
[----:B------:R-:W-:-:S05]  /*34e80*/  IMAD.MOV.U32 R14, RZ, RZ, R11 ;  /* 0x000000ffff0e7224 */ /* 0x000fca00078e000b */
[----:B------:R-:W-:Y:S04]  /*34e90*/  STL.64 [R1+0x2e60], R14 ;  /* 0x002e600e01007387 */ /* 0x000fe80000100a00 */
[----:B------:R0:W-:Y:S04]  /*34ea0*/  STL.64 [R1+0x2e58], R12 ;  /* 0x002e580c01007387 */ /* 0x0001e80000100a00 */
[----:B0-----:R-:W4:Y:S04]  /*34eb0*/  LDL.LU R12, [R1+0xb70] ;  /* 0x000b7000010c7983 */ /* 0x001f280000300800 */
[----:B------:R-:W4:Y:S04]  /*34ec0*/  LDL.LU R13, [R1+0xb74] ;  /* 0x000b7400010d7983 */ /* 0x000f280000300800 */
[----:B------:R-:W4:Y:S04]  /*34ed0*/  LDL.LU R14, [R1+0xb78] ;  /* 0x000b7800010e7983 */ /* 0x000f280000300800 */
[----:B------:R-:W4:Y:S01]  /*34ee0*/  LDL.LU R15, [R1+0xb7c] ;  /* 0x000b7c00010f7983 */ /* 0x000f220000300800 */
[----:B---3--:R-:W-:Y:S06]  /*34ef0*/  HMMA.16816.F32 R24, R16, R20, R24 ;  /* 0x000000141018723c */ /* 0x008fec0000001818 */
[----:B------:R-:W-:-:S02]  /*34f00*/  IMAD.MOV.U32 R10, RZ, RZ, R20 ;  /* 0x000000ffff0a7224 */ /* 0x000fc400078e0014 */
[----:B------:R-:W-:-:S15]  /*34f10*/  IMAD.MOV.U32 R11, RZ, RZ, R21 ;  /* 0x000000ffff0b7224 */ /* 0x000fde00078e0015 */
[----:B------:R-:W-:Y:S04]  /*34f20*/  STL.64 [R1+0xbc0], R24 ;  /* 0x000bc01801007387 */ /* 0x000fe80000100a00 */
[----:B------:R0:W-:Y:S04]  /*34f30*/  STL.64 [R1+0xbc8], R26 ;  /* 0x000bc81a01007387 */ /* 0x0001e80000100a00 */
[----:B0-----:R-:W3:Y:S04]  /*34f40*/  LDL.LU.64 R26, [R1+0x2ec0] ;  /* 0x002ec000011a7983 */ /* 0x001ee80000300a00 */
[----:B------:R-:W3:Y:S04]  /*34f50*/  LDL.LU.64 R24, [R1+0x2eb8] ;  /* 0x002eb80001187983 */ /* 0x000ee80000300a00 */
[----:B------:R-:W2:Y:S01]  /*34f60*/  LDL.LU.64 R20, [R1+0x2eb0] ;  /* 0x002eb00001147983 */ /* 0x000ea20000300a00 */
[----:B------:R-:W-:-:S02]  /*34f70*/  IMAD.MOV.U32 R5, RZ, RZ, R28 ;  /* 0x000000ffff057224 */ /* 0x000fc400078e001c */
[----:B------:R-:W-:Y:S01]  /*34f80*/  IMAD.MOV.U32 R6, RZ, RZ, R29 ;  /* 0x000000ffff067224 */ /* 0x000fe200078e001d */
[----:B--2---:R-:W-:-:S15]  /*34f90*/  HMMA.16816.F32 R20, R16, R28, R20 ;  /* 0x0000001c1014723c */ /* 0x004fde0000001814 */
[----:B------:R-:W-:-:S08]  /*34fa0*/  NOP ;  /* 0x0000000000007918 */ /* 0x000fd00000000000 */
[----:B------:R-:W-:Y:S04]  /*34fb0*/  STL.64 [R1+0xbb0], R20 ;  /* 0x000bb01401007387 */ /* 0x000fe80000100a00 */
[----:B------:R0:W-:Y:S04]  /*34fc0*/  STL.64 [R1+0xbb8], R22 ;  /* 0x000bb81601007387 */ /* 0x0001e80000100a00 */
[----:B0-----:R-:W2:Y:S04]  /*34fd0*/  LDL.LU.64 R22, [R1+0x2ea8] ;  /* 0x002ea80001167983 */ /* 0x001ea80000300a00 */
[----:B------:R-:W2:Y:S04]  /*34fe0*/  LDL.LU.64 R20, [R1+0x2ea0] ;  /* 0x002ea00001147983 */ /* 0x000ea80000300a00 */
[----:B------:R-:W3:Y:S02]  /*34ff0*/  LDL.LU.64 R28, [R1+0x2e98] ;  /* 0x002e9800011c7983 */ /* 0x000ee40000300a00 */
[----:B---3--:R-:W-:-:S15]  /*35000*/  HMMA.16816.F32 R24, R16, R28, R24 ;  /* 0x0000001c1018723c */ /* 0x008fde0000001818 */
        /* <DEDUP_REMOVED lines=15> */
[----:B0-----:R-:W4:Y:S04]  /*35100*/  LDL.LU.64 R22, [R1+0x2e70] ;  /* 0x002e700001167983 */ /* 0x001f280000300a00 */
[----:B------:R-:W2:Y:S04]  /*35110*/  LDL.LU.64 R20, [R1+0x2e68] ;  /* 0x002e680001147983 */ /* 0x000ea80000300a00 */
[----:B------:R-:W-:Y:S04]  /*35120*/  STL.64 [R1+0x2d50], R26 ;  /* 0x002d501a01007387 */ /* 0x000fe80000100a00 */
[----:B------:R0:W-:Y:S04]  /*35130*/  STL.64 [R1+0x2d48], R24 ;  /* 0x002d481801007387 */ /* 0x0001e80000100a00 */
[----:B0-----:R-:W2:Y:S04]  /*35140*/  LDL.LU R24, [R1+0xb60] ;  /* 0x000b600001187983 */ /* 0x001ea80000300800 */
[----:B------:R-:W2:Y:S04]  /*35150*/  LDL.LU R25, [R1+0xb64] ;  /* 0x000b640001197983 */ /* 0x000ea80000300800 */
[----:B------:R-:W2:Y:S04]  /*35160*/  LDL.LU R26, [R1+0xb68] ;  /* 0x000b6800011a7983 */ /* 0x000ea80000300800 */
[----:B------:R-:W2:Y:S01]  /*35170*/  LDL.LU R27, [R1+0xb6c] ;  /* 0x000b6c00011b7983 */ /* 0x000ea20000300800 */
[C---:B----4-:R-:W-:Y:S06]  /*35180*/  HMMA.16816.F32 R12, R16.reuse, R22, R12 ;  /* 0x00000016100c723c */ /* 0x050fec000000180c */
[----:B--2---:R-:W-:-:S15]  /*35190*/  HMMA.16816.F32 R24, R16, R20, R24 ;  /* 0x000000141018723c */ /* 0x004fde0000001818 */
[----:B------:R-:W-:-:S02]  /*351a0*/  NOP ;  /* 0x0000000000007918 */ /* 0x000fc40000000000 */
[----:B------:R-:W-:Y:S04]  /*351b0*/  STL.64 [R1+0xb70], R12 ;  /* 0x000b700c01007387 */ /* 0x000fe80000100a00 */
[----:B------:R0:W-:Y:S04]  /*351c0*/  STL.64 [R1+0xb78], R14 ;  /* 0x000b780e01007387 */ /* 0x0001e80000100a00 */
[----:B0-----:R-:W2:Y:S04]  /*351d0*/  LDL.LU.64 R14, [R1+0x2e60] ;  /* 0x002e6000010e7983 */ /* 0x001ea80000300a00 */
[----:B------:R-:W3:Y:S04]  /*351e0*/  LDL.LU.64 R12, [R1+0x2e58] ;  /* 0x002e5800010c7983 */ /* 0x000ee80000300a00 */
[----:B------:R0:W-:Y:S04]  /*351f0*/  STL.64 [R1+0x2d60], R22 ;  /* 0x002d601601007387 */ /* 0x0001e80000100a00 */
[----:B------:R1:W-:Y:S04]  /*35200*/  STL.64 [R1+0xb60], R24 ;  /* 0x000b601801007387 */ /* 0x0003e80000100a00 */
[----:B------:R4:W-:Y:S01]  /*35210*/  STL.64 [R1+0xb68], R26 ;  /* 0x000b681a01007387 */ /* 0x0009e20000100a00 */
[----:B0-----:R-:W-:-:S02]  /*35220*/  IMAD.MOV.U32 R22, RZ, RZ, R5 ;  /* 0x000000ffff167224 */ /* 0x001fc400078e0005 */
[----:B------:R-:W-:Y:S01]  /*35230*/  IMAD.MOV.U32 R23, RZ, RZ, R6 ;  /* 0x000000ffff177224 */ /* 0x000fe200078e0006 */
[----:B------:R-:W3:Y:S04]  /*35240*/  LDL.LU R5, [R1+0x2e54] ;  /* 0x002e540001057983 */ /* 0x000ee80000300800 */
[----:B------:R-:W3:Y:S04]  /*35250*/  LDL.LU R6, [R1+0x2e50] ;  /* 0x002e500001067983 */ /* 0x000ee80000300800 */
[----:B------:R0:W-:Y:S04]  /*35260*/  STL.64 [R1+0x2d58], R20 ;  /* 0x002d581401007387 */ /* 0x0001e80000100a00 */
[----:B------:R-:W-:Y:S04]  /*35270*/  STL.64 [R1+0x2d78], R22 ;  /* 0x002d781601007387 */ /* 0x000fe80000100a00 */
[----:B-1----:R-:W2:Y:S04]  /*35280*/  LDL.LU R24, [R1+0xab0] ;  /* 0x000ab00001187983 */ /* 0x002ea80000300800 */
[----:B------:R-:W2:Y:S04]  /*35290*/  LDL.LU R25, [R1+0xab4] ;  /* 0x000ab40001197983 */ /* 0x000ea80000300800 */
[----:B----4-:R-:W4:Y:S04]  /*352a0*/  LDL.LU R26, [R1+0xab8] ;  /* 0x000ab800011a7983 */ /* 0x010f280000300800 */
[----:B------:R-:W4:Y:S01]  /*352b0*/  LDL.LU R27, [R1+0xabc] ;  /* 0x000abc00011b7983 */ /* 0x000f220000300800 */
[----:B0-----:R-:W-:-:S02]  /*352c0*/  IMAD.MOV.U32 R20, RZ, RZ, R10 ;  /* 0x000000ffff147224 */ /* 0x001fc400078e000a */
[----:B------:R-:W-:Y:S01]  /*352d0*/  IMAD.MOV.U32 R21, RZ, RZ, R11 ;  /* 0x000000ffff157224 */ /* 0x000fe200078e000b */
[----:B------:R-:W3:Y:S04]  /*352e0*/  LDL.LU R10, [R1+0x2e4c] ;  /* 0x002e4c00010a7983 */ /* 0x000ee80000300800 */
        /* <DEDUP_REMOVED lines=17> */
[----:B---3--:R-:W-:-:S02]  /*35400*/  IMAD.MOV.U32 R20, RZ, RZ, R13 ;  /* 0x000000ffff147224 */ /* 0x008fc400078e000d */
[----:B------:R-:W-:-:S05]  /*35410*/  IMAD.MOV.U32 R21, RZ, RZ, R12 ;  /* 0x000000ffff157224 */ /* 0x000fca00078e000c */
[----:B------:R-:W-:Y:S04]  /*35420*/  STL.64 [R1+0x2dc0], R20 ;  /* 0x002dc01401007387 */ /* 0x000fe80000100a00 */
[----:B----4-:R-:W-:Y:S04]  /*35430*/  STL.64 [R1+0x2da0], R26 ;  /* 0x002da01a01007387 */ /* 0x010fe80000100a00 */
        /* <DEDUP_REMOVED lines=9> */
[----:B------:R-:W-:Y:S04]  /*354d0*/  STL.64 [R1+0x2dd8], R22 ;  /* 0x002dd81601007387 */ /* 0x000fe80000100a00 */
        /* <DEDUP_REMOVED lines=15> */
[----:B------:R-:W4:Y:S04]  /*355d0*/  LDL.LU R7, [R1+0x13d4] ;  /* 0x0013d40001077983 */ /* 0x000f280000300800 */
[----:B----4-:R-:W-:Y:S04]  /*355e0*/  STL.64 [R1+0x2e28], R6 ;  /* 0x002e280601007387 */ /* 0x010fe80000100a00 */
[----:B------:R0:W-:Y:S04]  /*355f0*/  STL.64 [R1+0x2e20], R4 ;  /* 0x002e200401007387 */ /* 0x0001e80000100a00 */
[----:B0-----:R-:W4:Y:S04]  /*35600*/  LDL.LU R4, [R1+0xb40] ;  /* 0x000b400001047983 */ /* 0x001f280000300800 */
        /* <DEDUP_REMOVED lines=26> */
[----:B0-----:R-:W3:Y:S04]  /*357b0*/  LDL.LU R24, [R1+0xb00] ;  /* 0x000b000001187983 */ /* 0x001ee80000300800 */
[----:B------:R-:W3:Y:S04]  /*357c0*/  LDL.LU R25, [R1+0xb04] ;  /* 0x000b040001197983 */ /* 0x000ee80000300800 */
[----:B------:R-:W4:Y:S04]  /*357d0*/  LDL.LU R26, [R1+0xb08] ;  /* 0x000b0800011a7983 */ /* 0x000f280000300800 */
[----:B------:R-:W4:Y:S01]  /*357e0*/  LDL.LU R27, [R1+0xb0c] ;  /* 0x000b0c00011b7983 */ /* 0x000f220000300800 */
[----:B------:R-:W-:Y:S01]  /*357f0*/  HMMA.16816.F32 R4, R16, R10, R4 ;  /* 0x0000000a1004723c */ /* 0x000fe20000001804 */
[----:B------:R-:W-:-:S02]  /*35800*/  IMAD R12, R12, 0x100, R8 ;  /* 0x000001000c0c7824 */ /* 0x000fc400078e0208 */
[----:B------:R-:W-:Y:S01]  /*35810*/  IMAD R13, R13, 0x100, R9 ;  /* 0x000001000d0d7824 */ /* 0x000fe200078e0209 */
        /* <DEDUP_REMOVED lines=8> */
[----:B0-----:R-:W4:Y:S04]  /*358a0*/  LDL.LU.64 R6, [R1+0x2e40] ;  /* 0x002e400001067983 */ /* 0x001f280000300a00 */
[----:B------:R-:W4:Y:S04]  /*358b0*/  LDL.LU.64 R4, [R1+0x2e38] ;  /* 0x002e380001047983 */ /* 0x000f280000300a00 */
[----:B------:R-:W4:Y:S04]  /*358c0*/  LDL.LU R8, [R1+0x2e34] ;  /* 0x002e340001087983 */ /* 0x000f280000300800 */
[----:B------:R-:W4:Y:S02]  /*358d0*/  LDL.LU R9, [R1+0x2e30] ;  /* 0x002e300001097983 */ /* 0x000f240000300800 */
[----:B----4-:R-:W-:-:S15]  /*358e0*/  HMMA.16816.F32 R4, R16, R8, R4 ;  /* 0x000000081004723c */ /* 0x010fde0000001804 */
[----:B------:R-:W-:-:S08]  /*358f0*/  NOP ;  /* 0x0000000000007918 */ /* 0x000fd00000000000 */
        /* <DEDUP_REMOVED lines=10> */
[----:B----4-:R-:W-:-:S03]  /*359a0*/  IMAD R14, R14, 0x100, R7 ;  /* 0x000001000e0e7824 */ /* 0x010fc600078e0207 */
[----:B------:R-:W2:Y:S02]  /*359b0*/  LDL.LU R7, [R1+0x2e18] ;  /* 0x002e180001077983 */ /* 0x000ea40000300800 */
[----:B--2---:R-:W-:-:S15]  /*359c0*/  HMMA.16816.F32 R20, R16, R6, R20 ;  /* 0x000000061014723c */ /* 0x004fde0000001814 */
[----:B------:R-:W-:-:S08]  /*359d0*/  NOP ;  /* 0x0000000000007918 */ /* 0x000fd00000000000 */
[----:B------:R-:W-:Y:S04]  /*359e0*/  STL.64 [R1+0xb30], R20 ;  /* 0x000b301401007387 */ /* 0x000fe80000100a00 */
[----:B------:R0:W-:Y:S04]  /*359f0*/  STL.64 [R1+0xb38], R22 ;  /* 0x000b381601007387 */ /* 0x0001e80000100a00 */
[----:B0-----:R-:W3:Y:S04]  /*35a00*/  LDL.LU.64 R22, [R1+0x2e10] ;  /* 0x002e100001167983 */ /* 0x001ee80000300a00 */
[----:B------:R-:W3:Y:S04]  /*35a10*/  LDL.LU.64 R20, [R1+0x2e08] ;  /* 0x002e080001147983 */ /* 0x000ee80000300a00 */
[----:B------:R-:W-:Y:S01]  /*35a20*/  STL [R1+0x2d00], R7 ;  /* 0x002d000701007387 */ /* 0x000fe20000100800 */
[----:B---3--:R-:W-:-:S15]  /*35a30*/  HMMA.16816.F32 R20, R16, R4, R20 ;  /* 0x000000041014723c */ /* 0x008fde0000001814 */
[----:B------:R-:W-:-:S08]  /*35a40*/  NOP ;  /* 0x0000000000007918 */ /* 0x000fd00000000000 */
[----:B------:R-:W-:Y:S04]  /*35a50*/  STL.64 [R1+0xb20], R20 ;  /* 0x000b201401007387 */ /* 0x000fe80000100a00 */
[----:B------:R0:W-:Y:S04]  /*35a60*/  STL.64 [R1+0xb28], R22 ;  /* 0x000b281601007387 */ /* 0x0001e80000100a00 */
[----:B0-----:R-:W2:Y:S04]  /*35a70*/  LDL.LU.64 R22, [R1+0x2e00] ;  /* 0x002e000001167983 */ /* 0x001ea80000300a00 */
[----:B------:R-:W2:Y:S01]  /*35a80*/  LDL.LU.64 R20, [R1+0x2df8] ;  /* 0x002df80001147983 */ /* 0x000ea20000300a00 */
[----:B------:R-:W-:Y:S01]  /*35a90*/  IMAD R15, R0, 0x100, R15 ;  /* 0x00000100000f7824 */ /* 0x000fe200078e020f */
[----:B------:R-:W-:-:S02]  /*35aa0*/  F2FP.F16.E5M2.UNPACK_B R12, R12 ;  /* 0x0000000cff0c723e */ /* 0x000fc400020004ff */
[----:B------:R-:W-:Y:S02]  /*35ab0*/  F2FP.F16.E5M2.UNPACK_B R13, R13 ;  /* 0x0000000dff0d723e */ /* 0x000fe400020004ff */
[----:B------:R-:W-:Y:S02]  /*35ac0*/  F2FP.F16.E5M2.UNPACK_B R14, R14 ;  /* 0x0000000eff0e723e */ /* 0x000fe400020004ff */
[----:B------:R-:W-:Y:S01]  /*35ad0*/  F2FP.F16.E5M2.UNPACK_B R15, R15 ;  /* 0x0000000fff0f723e */ /* 0x000fe200020004ff */
[----:B--2---:R-:W-:Y:S01]  /*35ae0*/  HMMA.16816.F32 R16, R16, R2, R20 ;  /* 0x000000021010723c */ /* 0x004fe20000001814 */
        /* <DEDUP_REMOVED lines=1397> */
[----:B0-----:R-:W4:Y:S01]  /*3b240*/  LDL.LU.64 R28, [R1+0x30] ;  /* 0x00003000011c7983 */ /* 0x001f220000300a00 */
        /* <DEDUP_REMOVED lines=89> */
[----:B------:R-:W3:Y:S02]  /*3b7e0*/  LDL.LU R7, [R1+0x26f0] ;  /* 0x0026f00001077983 */ /* 0x000ee40000300800 */
[----:B---3--:R-:W-:-:S15]  /*3b7f0*/  HMMA.16816.F32 R24, R12, R6, R24 ;  /* 0x000000060c18723c */ /* 0x008fde0000001818 */
[----:B------:R-:W-:-:S08]  /*3b800*/  NOP ;  /* 0x0000000000007918 */ /* 0x000fd00000000000 */
[----:B------:R-:W-:Y:S04]  /*3b810*/  STL.64 [R1+0x4a0], R24 ;  /* 0x0004a01801007387 */ /* 0x000fe80000100a00 */
[----:B------:R0:W-:Y:S04]  /*3b820*/  STL.64 [R1+0x4a8], R26 ;  /* 0x0004a81a01007387 */ /* 0x0001e80000100a00 */
[----:B0-----:R-:W3:Y:S04]  /*3b830*/  LDL.LU.64 R26, [R1+0x26e8] ;  /* 0x0026e800011a7983 */ /* 0x001ee80000300a00 */
[----:B------:R-:W3:Y:S01]  /*3b840*/  LDL.LU.64 R24, [R1+0x26e0] ;  /* 0x0026e00001187983 */ /* 0x000ee20000300a00 */
[----:B--2---:R-:W-:Y:S01]  /*3b850*/  HMMA.16816.F32 R8, R12, R4, R8 ;  /* 0x000000040c08723c */ /* 0x004fe20000001808 */
[----:B------:R-:W-:-:S02]  /*3b860*/  IMAD R19, R0, 0x100, R19 ;  /* 0x0000010000137824 */ /* 0x000fc400078e0213 */
[----:B------:R-:W-:Y:S04]  /*3b870*/  STL [R1+0x2608], R6 ;  /* 0x0026080601007387 */ /* 0x000fe80000100800 */
[----:B------:R-:W-:Y:S01]  /*3b880*/  STL [R1+0x25fc], R7 ;  /* 0x0025fc0701007387 */ /* 0x000fe20000100800 */
[----:B------:R-:W-:Y:S02]  /*3b890*/  F2FP.F16.E5M2.UNPACK_B R16, R16 ;  /* 0x00000010ff10723e */ /* 0x000fe400020004ff */
[----:B------:R-:W-:Y:S02]  /*3b8a0*/  F2FP.F16.E5M2.UNPACK_B R17, R17 ;  /* 0x00000011ff11723e */ /* 0x000fe400020004ff */
[----:B------:R-:W-:Y:S02]  /*3b8b0*/  F2FP.F16.E5M2.UNPACK_B R18, R18 ;  /* 0x00000012ff12723e */ /* 0x000fe400020004ff */
[----:B------:R-:W-:Y:S01]  /*3b8c0*/  F2FP.F16.E5M2.UNPACK_B R19, R19 ;  /* 0x00000013ff13723e */ /* 0x000fe200020004ff */
[----:B------:R-:W-:Y:S04]  /*3b8d0*/  STL [R1+0x2604], R4 ;  /* 0x0026040401007387 */ /* 0x000fe80000100800 */
[----:B------:R0:W-:Y:S02]  /*3b8e0*/  STL [R1+0x2600], R5 ;  /* 0x0026000501007387 */ /* 0x0001e40000100800 */
[----:B0-----:R-:W-:Y:S02]  /*3b8f0*/  HMMA.16816.F32 R4, R12, R2, R20 ;  /* 0x000000020c04723c */ /* 0x001fe40000001814 */
[----:B------:R-:W-:Y:S04]  /*3b900*/  STL.64 [R1+0x490], R8 ;  /* 0x0004900801007387 */ /* 0x000fe80000100a00 */
[----:B------:R-:W-:Y:S04]  /*3b910*/  STL.64 [R1+0x498], R10 ;  /* 0x0004980a01007387 */ /* 0x000fe80000100a00 */
[----:B------:R-:W-:Y:S04]  /*3b920*/  STL [R1+0x2628], R2 ;  /* 0x0026280201007387 */ /* 0x000fe80000100800 */
[----:B------:R-:W-:Y:S09]  /*3b930*/  STL [R1+0x260c], R3 ;  /* 0x00260c0301007387 */ /* 0x000ff20000100800 */
[----:B------:R-:W-:Y:S04]  /*3b940*/  STL.64 [R1+0x2c0], R4 ;  /* 0x0002c00401007387 */ /* 0x000fe80000100a00 */
[----:B------:R0:W-:Y:S02]  /*3b950*/  STL.64 [R1+0x2c8], R6 ;  /* 0x0002c80601007387 */ /* 0x0001e40000100a00 */
[----:B0-----:R-:W-:Y:S01]  /*3b960*/  IMAD.MOV.U32 R7, RZ, RZ, R28 ;  /* 0x000000ffff077224 */ /* 0x001fe200078e001c */
[----:B---3--:R-:W-:-:S15]  /*3b970*/  HMMA.16816.F32 R8, R16, R28, R24 ;  /* 0x0000001c1008723c */ /* 0x008fde0000001818 */
[----:B------:R-:W-:-:S08]  /*3b980*/  NOP ;  /* 0x0000000000007918 */ /* 0x000fd00000000000 */
[----:B------:R0:W-:Y:S04]  /*3b990*/  STL.64 [R1+0x480], R8 ;  /* 0x0004800801007387 */ /* 0x0001e80000100a00 */
[----:B------:R-:W-:Y:S04]  /*3b9a0*/  STL.64 [R1+0x488], R10 ;  /* 0x0004880a01007387 */ /* 0x000fe80000100a00 */
[----:B------:R1:W-:Y:S04]  /*3b9b0*/  STL [R1+0x26a0], R7 ;  /* 0x0026a00701007387 */ /* 0x0003e80000100800 */
[----:B------:R-:W2:Y:S04]  /*3b9c0*/  LDL.LU R20, [R1+0x400] ;  /* 0x0004000001147983 */ /* 0x000ea80000300800 */
[----:B------:R-:W2:Y:S04]  /*3b9d0*/  LDL.LU R21, [R1+0x404] ;  /* 0x0004040001157983 */ /* 0x000ea80000300800 */
[----:B------:R-:W3:Y:S04]  /*3b9e0*/  LDL.LU R22, [R1+0x408] ;  /* 0x0004080001167983 */ /* 0x000ee80000300800 */
[----:B------:R-:W3:Y:S04]  /*3b9f0*/  LDL.LU R23, [R1+0x40c] ;  /* 0x00040c0001177983 */ /* 0x000ee80000300800 */
[----:B------:R-:W4:Y:S04]  /*3ba00*/  LDL.LU R24, [R1+0x420] ;  /* 0x0004200001187983 */ /* 0x000f280000300800 */
[----:B------:R-:W4:Y:S04]  /*3ba10*/  LDL.LU R25, [R1+0x424] ;  /* 0x0004240001197983 */ /* 0x000f280000300800 */
[----:B------:R-:W2:Y:S04]  /*3ba20*/  LDL.LU R26, [R1+0x428] ;  /* 0x00042800011a7983 */ /* 0x000ea80000300800 */
[----:B------:R-:W2:Y:S04]  /*3ba30*/  LDL.LU R27, [R1+0x42c] ;  /* 0x00042c00011b7983 */ /* 0x000ea80000300800 */
[----:B0-----:R-:W3:Y:S04]  /*3ba40*/  LDL.LU.64 R8, [R1+0x20] ;  /* 0x0000200001087983 */ /* 0x001ee80000300a00 */
[----:B------:R-:W3:Y:S04]  /*3ba50*/  LDL.LU.64 R2, [R1+0x18] ;  /* 0x0000180001027983 */ /* 0x000ee80000300a00 */
[----:B------:R-:W4:Y:S04]  /*3ba60*/  LDL.LU R4, [R1+0x440] ;  /* 0x0004400001047983 */ /* 0x000f280000300800 */
[----:B------:R-:W4:Y:S04]  /*3ba70*/  LDL.LU R5, [R1+0x444] ;  /* 0x0004440001057983 */ /* 0x000f280000300800 */
[----:B----4-:R0:W-:Y:S04]  /*3ba80*/  STL.64 [R1+0x26a8], R4 ;  /* 0x0026a80401007387 */ /* 0x0101e80000100a00 */
[----:B------:R-:W4:Y:S04]  /*3ba90*/  LDL.LU R6, [R1+0x448] ;  /* 0x0004480001067983 */ /* 0x000f280000300800 */
[----:B-1----:R-:W4:Y:S04]  /*3baa0*/  LDL.LU R7, [R1+0x44c] ;  /* 0x00044c0001077983 */ /* 0x002f280000300800 */
[----:B0-----:R-:W2:Y:S04]  /*3bab0*/  LDL.LU.64 R4, [R1+0x10] ;  /* 0x0000100001047983 */ /* 0x001ea80000300a00 */
        /* <DEDUP_REMOVED lines=8> */
[----:B0-----:R-:W3:Y:S04]  /*3bb40*/  LDL.LU R4, [R1+0x470] ;  /* 0x0004700001047983 */ /* 0x001ee80000300800 */
[----:B------:R-:W3:Y:S04]  /*3bb50*/  LDL.LU R5, [R1+0x474] ;  /* 0x0004740001057983 */ /* 0x000ee80000300800 */
[----:B------:R-:W3:Y:S04]  /*3bb60*/  LDL.LU R6, [R1+0x478] ;  /* 0x0004780001067983 */ /* 0x000ee80000300800 */
[----:B------:R-:W3:Y:S04]  /*3bb70*/  LDL.LU R7, [R1+0x47c] ;  /* 0x00047c0001077983 */ /* 0x000ee80000300800 */
[----:B------:R-:W2:Y:S04]  /*3bb80*/  LDL.LU.64 R10, [R1+0x8] ;  /* 0x00000800010a7983 */ /* 0x000ea80000300a00 */
[----:B------:R-:W-:Y:S04]  /*3bb90*/  STL.64 [R1+0x2690], R26 ;  /* 0x0026901a01007387 */ /* 0x000fe80000100a00 */
[----:B------:R0:W-:Y:S04]  /*3bba0*/  STL.64 [R1+0x2688], R24 ;  /* 0x0026881801007387 */ /* 0x0001e80000100a00 */
[----:B0-----:R-:W4:Y:S04]  /*3bbb0*/  LDL.LU R24, [R1+0x430] ;  /* 0x0004300001187983 */ /* 0x001f280000300800 */
[----:B------:R-:W4:Y:S04]  /*3bbc0*/  LDL.LU R25, [R1+0x434] ;  /* 0x0004340001197983 */ /* 0x000f280000300800 */
[----:B------:R-:W2:Y:S04]  /*3bbd0*/  LDL.LU R26, [R1+0x438] ;  /* 0x00043800011a7983 */ /* 0x000ea80000300800 */
[----:B------:R-:W2:Y:S01]  /*3bbe0*/  LDL.LU R27, [R1+0x43c] ;  /* 0x00043c00011b7983 */ /* 0x000ea20000300800 */
[----:B------:R-:W-:Y:S01]  /*3bbf0*/  IMAD.MOV.U32 R0, RZ, RZ, R29 ;  /* 0x000000ffff007224 */ /* 0x000fe200078e001d */
[----:B---3--:R-:W-:Y:S02]  /*3bc00*/  HMMA.16816.F32 R4, R16, R8, R4 ;  /* 0x000000081004723c */ /* 0x008fe40000001804 */
[----:B--2---:R-:W-:Y:S04]  /*3bc10*/  STL.64 [R1+0x26b8], R26 ;  /* 0x0026b81a01007387 */ /* 0x004fe80000100a00 */
[----:B----4-:R0:W-:Y:S04]  /*3bc20*/  STL.64 [R1+0x26b0], R24 ;  /* 0x0026b01801007387 */ /* 0x0101e80000100a00 */
[----:B0-----:R-:W2:Y:S04]  /*3bc30*/  LDL.LU R24, [R1+0x450] ;  /* 0x0004500001187983 */ /* 0x001ea80000300800 */
[----:B------:R-:W2:Y:S04]  /*3bc40*/  LDL.LU R25, [R1+0x454] ;  /* 0x0004540001197983 */ /* 0x000ea80000300800 */
[----:B------:R-:W2:Y:S04]  /*3bc50*/  LDL.LU R26, [R1+0x458] ;  /* 0x00045800011a7983 */ /* 0x000ea80000300800 */
[----:B------:R-:W2:Y:S04]  /*3bc60*/  LDL.LU R27, [R1+0x45c] ;  /* 0x00045c00011b7983 */ /* 0x000ea80000300800 */
[----:B------:R-:W3:Y:S04]  /*3bc70*/  LDL.LU.64 R28, [R1] ;  /* 0x00000000011c7983 */ /* 0x000ee80000300a00 */
[----:B------:R-:W-:Y:S04]  /*3bc80*/  STL.64 [R1+0x2668], R22 ;  /* 0x0026681601007387 */ /* 0x000fe80000100a00 */
[----:B------:R0:W-:Y:S04]  /*3bc90*/  STL.64 [R1+0x2660], R20 ;  /* 0x0026601401007387 */ /* 0x0001e80000100a00 */
[----:B0-----:R-:W4:Y:S04]  /*3bca0*/  LDL.LU R20, [R1+0x410] ;  /* 0x0004100001147983 */ /* 0x001f280000300800 */
[----:B------:R-:W4:Y:S04]  /*3bcb0*/  LDL.LU R21, [R1+0x414] ;  /* 0x0004140001157983 */ /* 0x000f280000300800 */
[----:B------:R-:W4:Y:S04]  /*3bcc0*/  LDL.LU R22, [R1+0x418] ;  /* 0x0004180001167983 */ /* 0x000f280000300800 */
[----:B------:R-:W4:Y:S04]  /*3bcd0*/  LDL.LU R23, [R1+0x41c] ;  /* 0x00041c0001177983 */ /* 0x000f280000300800 */
[----:B------:R-:W2:Y:S04]  /*3bce0*/  LDL.LU R12, [R1+0x1ee8] ;  /* 0x001ee800010c7983 */ /* 0x000ea80000300800 */
[----:B------:R-:W-:Y:S04]  /*3bcf0*/  STL.64 [R1+0x470], R4 ;  /* 0x0004700401007387 */ /* 0x000fe80000100a00 */
[----:B------:R0:W-:Y:S04]  /*3bd00*/  STL.64 [R1+0x478], R6 ;  /* 0x0004780601007387 */ /* 0x0001e80000100a00 */
[----:B0-----:R-:W3:Y:S04]  /*3bd10*/  LDL.LU.64 R6, [R1+0x26d8] ;  /* 0x0026d80001067983 */ /* 0x001ee80000300a00 */
[----:B------:R-:W3:Y:S01]  /*3bd20*/  LDL.LU.64 R4, [R1+0x26d0] ;  /* 0x0026d00001047983 */ /* 0x000ee20000300a00 */
[----:B------:R-:W-:-:S02]  /*3bd30*/  IMAD.MOV.U32 R15, RZ, RZ, R2 ;  /* 0x000000ffff0f7224 */ /* 0x000fc400078e0002 */
[----:B------:R-:W-:Y:S02]  /*3bd40*/  IMAD.MOV.U32 R14, RZ, RZ, R3 ;  /* 0x000000ffff0e7224 */ /* 0x000fe400078e0003 */
[----:B------:R-:W-:Y:S01]  /*3bd50*/  IMAD.MOV.U32 R13, RZ, RZ, R8 ;  /* 0x000000ffff0d7224 */ /* 0x000fe200078e0008 */
[----:B---3--:R-:W-:-:S15]  /*3bd60*/  HMMA.16816.F32 R4, R16, R2, R4 ;  /* 0x000000021004723c */ /* 0x008fde0000001804 */
[----:B------:R-:W-:-:S08]  /*3bd70*/  NOP ;  /* 0x0000000000007918 */ /* 0x000fd00000000000 */
[----:B------:R-:W-:Y:S04]  /*3bd80*/  STL.64 [R1+0x460], R4 ;  /* 0x0004600401007387 */ /* 0x000fe80000100a00 */
[----:B------:R0:W-:Y:S04]  /*3bd90*/  STL.64 [R1+0x468], R6 ;  /* 0x0004680601007387 */ /* 0x0001e80000100a00 */
[----:B0-----:R-:W3:Y:S04]  /*3bda0*/  LDL.LU.64 R6, [R1+0x26c8] ;  /* 0x0026c80001067983 */ /* 0x001ee80000300a00 */
[----:B------:R-:W4:Y:S04]  /*3bdb0*/  LDL.LU.64 R4, [R1+0x26c0] ;  /* 0x0026c00001047983 */ /* 0x000f280000300a00 */
[----:B------:R-:W-:Y:S04]  /*3bdc0*/  STL.64 [R1+0x2638], R14 ;  /* 0x0026380e01007387 */ /* 0x000fe80000100a00 */
[----:B--2---:R0:W-:Y:S04]  /*3bdd0*/  STL.64 [R1+0x2630], R12 ;  /* 0x0026300c01007387 */ /* 0x0041e80000100a00 */
[----:B0-----:R-:W2:Y:S04]  /*3bde0*/  LDL.LU R12, [R1+0x3e0] ;  /* 0x0003e000010c7983 */ /* 0x001ea80000300800 */
[----:B------:R-:W2:Y:S04]  /*3bdf0*/  LDL.LU R13, [R1+0x3e4] ;  /* 0x0003e400010d7983 */ /* 0x000ea80000300800 */
[----:B------:R-:W3:Y:S04]  /*3be00*/  LDL.LU R14, [R1+0x3e8] ;  /* 0x0003e800010e7983 */ /* 0x000ee80000300800 */
[----:B------:R-:W3:Y:S01]  /*3be10*/  LDL.LU R15, [R1+0x3ec] ;  /* 0x0003ec00010f7983 */ /* 0x000ee20000300800 */
[----:B----4-:R-:W-:Y:S06]  /*3be20*/  HMMA.16816.F32 R24, R16, R4, R24 ;  /* 0x000000041018723c */ /* 0x010fec0000001818 */
[----:B------:R-:W-:-:S02]  /*3be30*/  IMAD.MOV.U32 R2, RZ, RZ, R4 ;  /* 0x000000ffff027224 */ /* 0x000fc400078e0004 */
[----:B------:R-:W-:Y:S01]  /*3be40*/  IMAD.MOV.U32 R8, RZ, RZ, R5 ;  /* 0x000000ffff087224 */ /* 0x000fe200078e0005 */
[----:B---3--:R-:W-:Y:S04]  /*3be50*/  STL.64 [R1+0x2648], R14 ;  /* 0x0026480e01007387 */ /* 0x008fe80000100a00 */
[----:B--2---:R0:W-:Y:S04]  /*3be60*/  STL.64 [R1+0x2640], R12 ;  /* 0x0026400c01007387 */ /* 0x0041e80000100a00 */
[----:B0-----:R-:W2:Y:S04]  /*3be70*/  LDL.LU R12, [R1+0x3f0] ;  /* 0x0003f000010c7983 */ /* 0x001ea80000300800 */
[----:B------:R-:W2:Y:S04]  /*3be80*/  LDL.LU R13, [R1+0x3f4] ;  /* 0x0003f400010d7983 */ /* 0x000ea80000300800 */
[----:B------:R-:W2:Y:S04]  /*3be90*/  LDL.LU R14, [R1+0x3f8] ;  /* 0x0003f800010e7983 */ /* 0x000ea80000300800 */
[----:B------:R-:W2:Y:S04]  /*3bea0*/  LDL.LU R15, [R1+0x3fc] ;  /* 0x0003fc00010f7983 */ /* 0x000ea80000300800 */
[----:B------:R-:W-:Y:S04]  /*3beb0*/  STL.64 [R1+0x450], R24 ;  /* 0x0004501801007387 */ /* 0x000fe80000100a00 */
[----:B------:R0:W-:Y:S04]  /*3bec0*/  STL.64 [R1+0x458], R26 ;  /* 0x0004581a01007387 */ /* 0x0001e80000100a00 */
[----:B0-----:R-:W3:Y:S04]  /*3bed0*/  LDL.LU.64 R26, [R1+0x26b8] ;  /* 0x0026b800011a7983 */ /* 0x001ee80000300a00 */
[----:B------:R-:W3:Y:S04]  /*3bee0*/  LDL.LU.64 R24, [R1+0x26b0] ;  /* 0x0026b00001187983 */ /* 0x000ee80000300a00 */
[----:B------:R-:W4:Y:S01]  /*3bef0*/  LDL.LU.64 R4, [R1+0x26a8] ;  /* 0x0026a80001047983 */ /* 0x000f220000300a00 */
[----:B------:R-:W-:Y:S01]  /*3bf00*/  IMAD.MOV.U32 R3, RZ, RZ, R28 ;  /* 0x000000ffff037224 */ /* 0x000fe200078e001c */
[C---:B----4-:R-:W-:Y:S06]  /*3bf10*/  HMMA.16816.F32 R4, R16.reuse, R10, R4 ;  /* 0x0000000a1004723c */ /* 0x050fec0000001804 */
[----:B---3--:R-:W-:-:S15]  /*3bf20*/  HMMA.16816.F32 R24, R16, R28, R24 ;  /* 0x0000001c1018723c */ /* 0x008fde0000001818 */
[----:B------:R-:W-:-:S02]  /*3bf30*/  NOP ;  /* 0x0000000000007918 */ /* 0x000fc40000000000 */
[----:B------:R0:W-:Y:S04]  /*3bf40*/  STL.64 [R1+0x440], R4 ;  /* 0x0004400401007387 */ /* 0x0001e80000100a00 */
[----:B------:R1:W-:Y:S01]  /*3bf50*/  STL.64 [R1+0x448], R6 ;  /* 0x0004480601007387 */ /* 0x0003e20000100a00 */
[----:B0-----:R-:W-:-:S03]  /*3bf60*/  IMAD.MOV.U32 R4, RZ, RZ, R10 ;  /* 0x000000ffff047224 */ /* 0x001fc600078e000a */
[----:B-1----:R-:W3:Y:S01]  /*3bf70*/  LDL.LU R7, [R1+0x26a0] ;  /* 0x0026a00001077983 */ /* 0x002ee20000300800 */
[----:B------:R-:W-:-:S03]  /*3bf80*/  IMAD.MOV.U32 R5, RZ, RZ, R11 ;  /* 0x000000ffff057224 */ /* 0x000fc600078e000b */
[----:B------:R-:W4:Y:S04]  /*3bf90*/  LDL.LU.64 R10, [R1+0x2698] ;  /* 0x00269800010a7983 */ /* 0x000f280000300a00 */
[----:B------:R-:W-:Y:S04]  /*3bfa0*/  STL.64 [R1+0x430], R24 ;  /* 0x0004301801007387 */ /* 0x000fe80000100a00 */
[----:B------:R0:W-:Y:S01]  /*3bfb0*/  STL.64 [R1+0x438], R26 ;  /* 0x0004381a01007387 */ /* 0x0001e20000100a00 */
[----:B------:R-:W-:-:S03]  /*3bfc0*/  IMAD.MOV.U32 R6, RZ, RZ, R29 ;  /* 0x000000ffff067224 */ /* 0x000fc600078e001d */
        /* <DEDUP_REMOVED lines=47> */
[----:B------:R-:W2:Y:S01]  /*3c2c0*/  LDL.LU R23, [R1+0x3dc] ;  /* 0x0003dc0001177983 */ /* 0x000ea20000300800 */
[----:B----4-:R-:W-:-:S02]  /*3c2d0*/  IMAD R12, R12, 0x100, R27 ;  /* 0x000001000c0c7824 */ /* 0x010fc400078e021b */
[----:B------:R-:W-:Y:S02]  /*3c2e0*/  IMAD.MOV.U32 R26, RZ, RZ, R2 ;  /* 0x000000ffff1a7224 */ /* 0x000fe400078e0002 */
[----:B------:R-:W-:Y:S02]  /*3c2f0*/  IMAD.MOV.U32 R27, RZ, RZ, R8 ;  /* 0x000000ffff1b7224 */ /* 0x000fe400078e0008 */
[----:B------:R-:W-:Y:S02]  /*3c300*/  IMAD.MOV.U32 R24, RZ, RZ, R15 ;  /* 0x000000ffff187224 */ /* 0x000fe400078e000f */
[----:B------:R-:W-:Y:S01]  /*3c310*/  IMAD.MOV.U32 R25, RZ, RZ, R14 ;  /* 0x000000ffff197224 */ /* 0x000fe200078e000e */
[----:B--2---:R-:W-:-:S15]  /*3c320*/  HMMA.16816.F32 R20, R16, R10, R20 ;  /* 0x0000000a1014723c */ /* 0x004fde0000001814 */
[----:B------:R-:W-:-:S08]  /*3c330*/  NOP ;  /* 0x0000000000007918 */ /* 0x000fd00000000000 */
[----:B------:R0:W-:Y:S04]  /*3c340*/  STL.64 [R1+0x3d0], R20 ;  /* 0x0003d01401007387 */ /* 0x0001e80000100a00 */
[----:B------:R1:W-:Y:S04]  /*3c350*/  STL.64 [R1+0x3d8], R22 ;  /* 0x0003d81601007387 */ /* 0x0003e80000100a00 */
[----:B------:R-:W2:Y:S04]  /*3c360*/  LDL.LU R2, [R1+0x2628] ;  /* 0x0026280001027983 */ /* 0x000ea80000300800 */
[----:B------:R-:W3:Y:S04]  /*3c370*/  LDL.LU R8, [R1+0x2624] ;  /* 0x0026240001087983 */ /* 0x000ee80000300800 */
[----:B------:R4:W-:Y:S04]  /*3c380*/  STL.64 [R1+0x2588], R26 ;  /* 0x0025881a01007387 */ /* 0x0009e80000100a00 */
[----:B------:R4:W-:Y:S04]  /*3c390*/  STL.64 [R1+0x25a0], R24 ;  /* 0x0025a01801007387 */ /* 0x0009e80000100a00 */
[----:B0-----:R-:W2:Y:S04]  /*3c3a0*/  LDL.LU R20, [R1+0x250] ;  /* 0x0002500001147983 */ /* 0x001ea80000300800 */
[----:B------:R-:W2:Y:S04]  /*3c3b0*/  LDL.LU R21, [R1+0x254] ;  /* 0x0002540001157983 */ /* 0x000ea80000300800 */
[----:B-1----:R-:W3:Y:S04]  /*3c3c0*/  LDL.LU R22, [R1+0x258] ;  /* 0x0002580001167983 */ /* 0x002ee80000300800 */
[----:B------:R-:W3:Y:S01]  /*3c3d0*/  LDL.LU R23, [R1+0x25c] ;  /* 0x00025c0001177983 */ /* 0x000ee20000300800 */
[----:B----4-:R-:W-:-:S02]  /*3c3e0*/  IMAD.MOV.U32 R26, RZ, RZ, R13 ;  /* 0x000000ffff1a7224 */ /* 0x010fc400078e000d */
        /* <DEDUP_REMOVED lines=17> */
[----:B------:R-:W4:Y:S04]  /*3c500*/  LDL.LU R7, [R1+0x1efc] ;  /* 0x001efc0001077983 */ /* 0x000f280000300800 */
[----:B----4-:R-:W-:Y:S04]  /*3c510*/  STL.64 [R1+0x2618], R6 ;  /* 0x0026180601007387 */ /* 0x010fe80000100a00 */
[----:B------:R0:W-:Y:S04]  /*3c520*/  STL.64 [R1+0x2610], R4 ;  /* 0x0026100401007387 */ /* 0x0001e80000100a00 */
[----:B0-----:R-:W4:Y:S04]  /*3c530*/  LDL.LU R4, [R1+0x3c0] ;  /* 0x0003c00001047983 */ /* 0x001f280000300800 */
[----:B------:R-:W4:Y:S04]  /*3c540*/  LDL.LU R5, [R1+0x3c4] ;  /* 0x0003c40001057983 */ /* 0x000f280000300800 */
[----:B------:R-:W4:Y:S04]  /*3c550*/  LDL.LU R6, [R1+0x3c8] ;  /* 0x0003c80001067983 */ /* 0x000f280000300800 */
[----:B------:R-:W4:Y:S04]  /*3c560*/  LDL.LU R7, [R1+0x3cc] ;  /* 0x0003cc0001077983 */ /* 0x000f280000300800 */
[----:B------:R-:W4:Y:S04]  /*3c570*/  LDL.LU R14, [R1+0x1ef8] ;  /* 0x001ef800010e7983 */ /* 0x000f280000300800 */
[----:B------:R-:W4:Y:S04]  /*3c580*/  LDL.LU R0, [R1+0x1f04] ;  /* 0x001f040001007983 */ /* 0x000f280000300800 */
[----:B------:R-:W4:Y:S04]  /*3c590*/  LDL.LU R15, [R1+0x1f00] ;  /* 0x001f0000010f7983 */ /* 0x000f280000300800 */
[----:B--2---:R-:W-:Y:S04]  /*3c5a0*/  STL.64 [R1+0x25e0], R26 ;  /* 0x0025e01a01007387 */ /* 0x004fe80000100a00 */
[----:B------:R0:W-:Y:S04]  /*3c5b0*/  STL.64 [R1+0x25d8], R24 ;  /* 0x0025d81801007387 */ /* 0x0001e80000100a00 */
        /* <DEDUP_REMOVED lines=16> */
[----:B------:R-:W-:-:S03]  /*3c6c0*/  IMAD R13, R13, 0x100, R9 ;  /* 0x000001000d0d7824 */ /* 0x000fc600078e0209 */
[----:B----4-:R-:W-:Y:S04]  /*3c6d0*/  STL.64 [R1+0x25c8], R22 ;  /* 0x0025c81601007387 */ /* 0x010fe80000100a00 */
[----:B---3--:R0:W-:Y:S04]  /*3c6e0*/  STL.64 [R1+0x25c0], R20 ;  /* 0x0025c01401007387 */ /* 0x0081e80000100a00 */
[----:B0-----:R-:W3:Y:S04]  /*3c6f0*/  LDL.LU R20, [R1+0x2b0] ;  /* 0x0002b00001147983 */ /* 0x001ee80000300800 */
[----:B------:R-:W3:Y:S04]  /*3c700*/  LDL.LU R21, [R1+0x2b4] ;  /* 0x0002b40001157983 */ /* 0x000ee80000300800 */
[----:B------:R-:W3:Y:S04]  /*3c710*/  LDL.LU R22, [R1+0x2b8] ;  /* 0x0002b80001167983 */ /* 0x000ee80000300800 */
[----:B------:R-:W3:Y:S04]  /*3c720*/  LDL.LU R23, [R1+0x2bc] ;  /* 0x0002bc0001177983 */ /* 0x000ee80000300800 */
[----:B------:R-:W4:Y:S02]  /*3c730*/  LDL.LU R9, [R1+0x2620] ;  /* 0x0026200001097983 */ /* 0x000f240000300800 */
[----:B----4-:R-:W-:-:S15]  /*3c740*/  HMMA.16816.F32 R4, R16, R8, R4 ;  /* 0x000000081004723c */ /* 0x010fde0000001804 */
[----:B------:R-:W-:-:S08]  /*3c750*/  NOP ;  /* 0x0000000000007918 */ /* 0x000fd00000000000 */
[----:B------:R-:W-:Y:S04]  /*3c760*/  STL.64 [R1+0x3c0], R4 ;  /* 0x0003c00401007387 */ /* 0x000fe80000100a00 */
[----:B------:R0:W-:Y:S04]  /*3c770*/  STL.64 [R1+0x3c8], R6 ;  /* 0x0003c80601007387 */ /* 0x0001e80000100a00 */
[----:B0-----:R-:W4:Y:S04]  /*3c780*/  LDL.LU.64 R6, [R1+0x2618] ;  /* 0x0026180001067983 */ /* 0x001f280000300a00 */
[----:B------:R-:W2:Y:S04]  /*3c790*/  LDL.LU.64 R4, [R1+0x2610] ;  /* 0x0026100001047983 */ /* 0x000ea80000300a00 */
[----:B------:R0:W-:Y:S02]  /*3c7a0*/  STL.64 [R1+0x2528], R10 ;  /* 0x0025280a01007387 */ /* 0x0001e40000100a00 */
[----:B0-----:R-:W-:-:S02]  /*3c7b0*/  IMAD.MOV.U32 R10, RZ, RZ, R3 ;  /* 0x000000ffff0a7224 */ /* 0x001fc400078e0003 */
[----:B------:R-:W3:Y:S01]  /*3c7c0*/  LDL.LU R3, [R1+0x260c] ;  /* 0x00260c0001037983 */ /* 0x000ee20000300800 */
[----:B----4-:R-:W-:-:S03]  /*3c7d0*/  IMAD.MOV.U32 R11, RZ, RZ, R6 ;  /* 0x000000ffff0b7224 */ /* 0x010fc600078e0006 */
[----:B------:R-:W4:Y:S04]  /*3c7e0*/  LDL.LU R6, [R1+0x2608] ;  /* 0x0026080001067983 */ /* 0x000f280000300800 */
[----:B------:R2:W-:Y:S01]  /*3c7f0*/  STL.64 [R1+0x2520], R8 ;  /* 0x0025200801007387 */ /* 0x0005e20000100a00 */
[----:B------:R-:W-:Y:S02]  /*3c800*/  IMAD R14, R14, 0x100, R7 ;  /* 0x000001000e0e7824 */ /* 0x000fe400078e0207 */
[----:B--2---:R-:W-:Y:S02]  /*3c810*/  IMAD.MOV.U32 R8, RZ, RZ, R4 ;  /* 0x000000ffff087224 */ /* 0x004fe400078e0004 */
[----:B------:R-:W-:Y:S01]  /*3c820*/  IMAD.MOV.U32 R9, RZ, RZ, R5 ;  /* 0x000000ffff097224 */ /* 0x000fe200078e0005 */
[----:B------:R-:W2:Y:S04]  /*3c830*/  LDL.LU R4, [R1+0x2604] ;  /* 0x0026040001047983 */ /* 0x000ea80000300800 */
[----:B------:R-:W2:Y:S04]  /*3c840*/  LDL.LU R5, [R1+0x2600] ;  /* 0x0026000001057983 */ /* 0x000ea80000300800 */
[----:B------:R-:W4:Y:S01]  /*3c850*/  LDL.LU R7, [R1+0x25fc] ;  /* 0x0025fc0001077983 */ /* 0x000f220000300800 */
[----:B------:R-:W-:-:S03]  /*3c860*/  IMAD R15, R15, 0x100, R0 ;  /* 0x000001000f0f7824 */ /* 0x000fc600078e0200 */
        /* <DEDUP_REMOVED lines=12> */
[----:B------:R-:W3:Y:S04]  /*3c930*/  LDL.LU.64 R24, [R1+0x25d8] ;  /* 0x0025d80001187983 */ /* 0x000ee80000300a00 */
[----:B------:R-:W-:Y:S04]  /*3c940*/  STL.64 [R1+0x2508], R6 ;  /* 0x0025080601007387 */ /* 0x000fe80000100a00 */
[----:B------:R0:W-:Y:S04]  /*3c950*/  STL.64 [R1+0x2500], R4 ;  /* 0x0025000401007387 */ /* 0x0001e80000100a00 */
[----:B0-----:R-:W2:Y:S04]  /*3c960*/  LDL.LU R4, [R1+0x210] ;  /* 0x0002100001047983 */ /* 0x001ea80000300800 */
[----:B------:R-:W2:Y:S04]  /*3c970*/  LDL.LU R5, [R1+0x214] ;  /* 0x0002140001057983 */ /* 0x000ea80000300800 */
[----:B------:R-:W2:Y:S04]  /*3c980*/  LDL.LU R6, [R1+0x218] ;  /* 0x0002180001067983 */ /* 0x000ea80000300800 */
[----:B------:R-:W2:Y:S01]  /*3c990*/  LDL.LU R7, [R1+0x21c] ;  /* 0x00021c0001077983 */ /* 0x000ea20000300800 */
[----:B---3--:R-:W-:Y:S03]  /*3c9a0*/  HMMA.16816.F32 R16, R16, R2, R24 ;  /* 0x000000021010723c */ /* 0x008fe60000001818 */
[----:B------:R-:W3:Y:S01]  /*3c9b0*/  LDL.LU.64 R24, [R1+0x25d0] ;  /* 0x0025d00001187983 */ /* 0x000ee20000300a00 */
[----:B------:R-:W-:-:S02]  /*3c9c0*/  F2FP.F16.E5M2.UNPACK_B R12, R12 ;  /* 0x0000000cff0c723e */ /* 0x000fc400020004ff */
[----:B------:R-:W-:Y:S02]  /*3c9d0*/  F2FP.F16.E5M2.UNPACK_B R13, R13 ;  /* 0x0000000dff0d723e */ /* 0x000fe400020004ff */
[----:B------:R-:W-:Y:S02]  /*3c9e0*/  F2FP.F16.E5M2.UNPACK_B R14, R14 ;  /* 0x0000000eff0e723e */ /* 0x000fe400020004ff */
[----:B------:R-:W-:-:S13]  /*3c9f0*/  F2FP.F16.E5M2.UNPACK_B R15, R15 ;  /* 0x0000000fff0f723e */ /* 0x000fda00020004ff */
[----:B------:R0:W-:Y:S04]  /*3ca00*/  STL.64 [R1+0x3b0], R16 ;  /* 0x0003b01001007387 */ /* 0x0001e80000100a00 */
[----:B------:R1:W-:Y:S04]  /*3ca10*/  STL.64 [R1+0x3b8], R18 ;  /* 0x0003b81201007387 */ /* 0x0003e80000100a00 */
[----:B0-----:R-:W4:Y:S04]  /*3ca20*/  LDL.LU R16, [R1+0x230] ;  /* 0x0002300001107983 */ /* 0x001f280000300800 */
[----:B------:R-:W4:Y:S04]  /*3ca30*/  LDL.LU R17, [R1+0x234] ;  /* 0x0002340001117983 */ /* 0x000f280000300800 */
[----:B-1----:R-:W4:Y:S04]  /*3ca40*/  LDL.LU R18, [R1+0x238] ;  /* 0x0002380001127983 */ /* 0x002f280000300800 */
[----:B------:R-:W4:Y:S01]  /*3ca50*/  LDL.LU R19, [R1+0x23c] ;  /* 0x00023c0001137983 */ /* 0x000f220000300800 */
[----:B---3--:R-:W-:Y:S03]  /*3ca60*/  HMMA.16816.F32 R24, R12, R24, R20 ;  /* 0x000000180c18723c */ /* 0x008fe60000001814 */
[----:B------:R-:W3:Y:S04]  /*3ca70*/  LDL.LU.64 R22, [R1+0x25c8] ;  /* 0x0025c80001167983 */ /* 0x000ee80000300a00 */
[----:B------:R-:W3:-:S15]  /*3ca80*/  LDL.LU.64 R20, [R1+0x25c0] ;  /* 0x0025c00001147983 */ /* 0x000ede0000300a00 */
[----:B------:R-:W-:-:S01]  /*3ca90*/  NOP ;  /* 0x0000000000007918 */ /* 0x000fc20000000000 */
        /* <DEDUP_REMOVED lines=16> */
[----:B0-----:R-:W3:Y:S01]  /*3cba0*/  LDL.LU.64 R26, [R1+0x2588] ;  /* 0x00258800011a7983 */ /* 0x001ee20000300a00 */
[C---:B----4-:R-:W-:Y:S06]  /*3cbb0*/  HMMA.16816.F32 R16, R12.reuse, R8, R16 ;  /* 0x000000080c10723c */ /* 0x050fec0000001810 */
[----:B---3--:R-:W-:Y:S01]  /*3cbc0*/  HMMA.16816.F32 R24, R12, R26, R20 ;  /* 0x0000001a0c18723c */ /* 0x008fe20000001814 */
[----:B------:R-:W3:Y:S04]  /*3cbd0*/  LDL.LU.64 R22, [R1+0x2580] ;  /* 0x0025800001167983 */ /* 0x000ee80000300a00 */
[----:B------:R-:W3:-:S15]  /*3cbe0*/  LDL.LU.64 R20, [R1+0x2578] ;  /* 0x0025780001147983 */ /* 0x000ede0000300a00 */
[----:B------:R-:W-:-:S03]  /*3cbf0*/  NOP ;  /* 0x0000000000007918 */ /* 0x000fc60000000000 */
[----:B------:R-:W-:Y:S04]  /*3cc00*/  STL.64 [R1+0x250], R24 ;  /* 0x0002501801007387 */ /* 0x000fe80000100a00 */
[----:B------:R0:W-:Y:S04]  /*3cc10*/  STL.64 [R1+0x258], R26 ;  /* 0x0002581a01007387 */ /* 0x0001e80000100a00 */
[----:B0-----:R-:W4:Y:S04]  /*3cc20*/  LDL.LU.64 R26, [R1+0x2570] ;  /* 0x00257000011a7983 */ /* 0x001f280000300a00 */
[----:B------:R-:W4:Y:S04]  /*3cc30*/  LDL.LU.64 R24, [R1+0x2568] ;  /* 0x0025680001187983 */ /* 0x000f280000300a00 */
[----:B------:R-:W-:Y:S04]  /*3cc40*/  STL.64 [R1+0x230], R16 ;  /* 0x0002301001007387 */ /* 0x000fe80000100a00 */
[----:B------:R2:W-:Y:S02]  /*3cc50*/  STL.64 [R1+0x238], R18 ;  /* 0x0002381201007387 */ /* 0x0005e40000100a00 */
[----:B--2---:R-:W-:Y:S02]  /*3cc60*/  HMMA.16816.F32 R16, R12, R10, R4 ;  /* 0x0000000a0c10723c */ /* 0x004fe40000001804 */
[----:B------:R-:W2:-:S15]  /*3cc70*/  LDL.LU R4, [R1+0x130] ;  /* 0x0001300001047983 */ /* 0x000e9e0000300800 */
[----:B------:R-:W-:-:S06]  /*3cc80*/  NOP ;  /* 0x0000000000007918 */ /* 0x000fcc0000000000 */
[----:B------:R-:W-:Y:S04]  /*3cc90*/  STL.64 [R1+0x210], R16 ;  /* 0x0002101001007387 */ /* 0x000fe80000100a00 */
[----:B------:R-:W-:Y:S01]  /*3cca0*/  STL.64 [R1+0x218], R18 ;  /* 0x0002181201007387 */ /* 0x000fe20000100a00 */
[----:B---3--:R-:W-:-:S15]  /*3ccb0*/  HMMA.16816.F32 R8, R12, R28, R20 ;  /* 0x0000001c0c08723c */ /* 0x008fde0000001814 */
[----:B------:R-:W-:-:S08]  /*3ccc0*/  NOP ;  /* 0x0000000000007918 */ /* 0x000fd00000000000 */
[----:B------:R-:W-:Y:S04]  /*3ccd0*/  STL.64 [R1+0x1f0], R8 ;  /* 0x0001f00801007387 */ /* 0x000fe80000100a00 */
[----:B------:R-:W-:Y:S04]  /*3cce0*/  STL.64 [R1+0x1f8], R10 ;  /* 0x0001f80a01007387 */ /* 0x000fe80000100a00 */
        /* <DEDUP_REMOVED lines=10> */
[----:B--2---:R-:W-:Y:S04]  /*3cd90*/  STL.64 [R1+0x2530], R4 ;  /* 0x0025300401007387 */ /* 0x004fe80000100a00 */
[----:B------:R-:W2:Y:S04]  /*3cda0*/  LDL.LU R8, [R1+0x170] ;  /* 0x0001700001087983 */ /* 0x000ea80000300800 */
        /* <DEDUP_REMOVED lines=10> */
[----:B------:R-:W2:Y:S04]  /*3ce50*/  LDL.LU R21, [R1+0x1b4] ;  /* 0x0001b40001157983 */ /* 0x000ea80000300800 */
        /* <DEDUP_REMOVED lines=16> */
[----:B------:R-:W4:Y:S01]  /*3cf60*/  LDL.LU R18, [R1+0xe8] ;  /* 0x0000e80001127983 */ /* 0x000f220000300800 */
[----:B------:R-:W-:-:S03]  /*3cf70*/  IMAD.MOV.U32 R19, RZ, RZ, R0 ;  /* 0x000000ffff137224 */ /* 0x000fc600078e0000 */
[----:B------:R-:W3:Y:S01]  /*3cf80*/  LDL.LU R0, [R1+0x2560] ;  /* 0x0025600001007983 */ /* 0x000ee20000300800 */
[C---:B------:R-:W-:Y:S06]  /*3cf90*/  HMMA.16816.F32 R8, R12.reuse, R26, R8 ;  /* 0x0000001a0c08723c */ /* 0x040fec0000001808 */
[----:B------:R-:W-:Y:S01]  /*3cfa0*/  HMMA.16816.F32 R20, R12, R24, R20 ;  /* 0x000000180c14723c */ /* 0x000fe20000001814 */
        /* <DEDUP_REMOVED lines=10> */
[----:B------:R-:W2:Y:S01]  /*3d050*/  LDL.LU R18, [R1+0x118] ;  /* 0x0001180001127983 */ /* 0x000ea20000300800 */
[----:B---3--:R-:W-:-:S03]  /*3d060*/  IMAD.MOV.U32 R19, RZ, RZ, R0 ;  /* 0x000000ffff137224 */ /* 0x008fc600078e0000 */
[----:B------:R-:W3:Y:S04]  /*3d070*/  LDL.LU R0, [R1+0x1be4] ;  /* 0x001be40001007983 */ /* 0x000ee80000300800 */
[----:B------:R-:W-:Y:S04]  /*3d080*/  STL.64 [R1+0x1d0], R8 ;  /* 0x0001d00801007387 */ /* 0x000fe80000100a00 */
[----:B------:R0:W-:Y:S04]  /*3d090*/  STL.64 [R1+0x1d8], R10 ;  /* 0x0001d80a01007387 */ /* 0x0001e80000100a00 */
[----:B0-----:R-:W4:Y:S04]  /*3d0a0*/  LDL.LU.64 R10, [R1+0x2558] ;  /* 0x00255800010a7983 */ /* 0x001f280000300a00 */
[----:B------:R-:W4:Y:S04]  /*3d0b0*/  LDL.LU.64 R8, [R1+0x2550] ;  /* 0x0025500001087983 */ /* 0x000f280000300a00 */
[----:B------:R-:W3:Y:S04]  /*3d0c0*/  LDL.LU R26, [R1+0x1c04] ;  /* 0x001c0400011a7983 */ /* 0x000ee80000300800 */
[----:B------:R-:W3:Y:S04]  /*3d0d0*/  LDL.LU R27, [R1+0x1404] ;  /* 0x00140400011b7983 */ /* 0x000ee80000300800 */
[----:B------:R-:W-:Y:S04]  /*3d0e0*/  STL.64 [R1+0x1b0], R20 ;  /* 0x0001b01401007387 */ /* 0x000fe80000100a00 */
[----:B------:R0:W-:Y:S04]  /*3d0f0*/  STL.64 [R1+0x1b8], R22 ;  /* 0x0001b81601007387 */ /* 0x0001e80000100a00 */
[----:B0-----:R-:W2:Y:S04]  /*3d100*/  LDL.LU.64 R22, [R1+0x2548] ;  /* 0x0025480001167983 */ /* 0x001ea80000300a00 */
[----:B------:R-:W4:Y:S04]  /*3d110*/  LDL.LU.64 R20, [R1+0x2540] ;  /* 0x0025400001147983 */ /* 0x000f280000300a00 */
[----:B------:R-:W3:Y:S04]  /*3d120*/  LDL.LU R24, [R1+0x13e8] ;  /* 0x0013e80001187983 */ /* 0x000ee80000300800 */
[----:B------:R-:W3:Y:S01]  /*3d130*/  LDL.LU R25, [R1+0x140c] ;  /* 0x00140c0001197983 */ /* 0x000ee20000300800 */
[C---:B--2---:R-:W-:Y:S06]  /*3d140*/  HMMA.16816.F32 R4, R12.reuse, R22, R4 ;  /* 0x000000160c04723c */ /* 0x044fec0000001804 */
[----:B----4-:R-:W-:-:S15]  /*3d150*/  HMMA.16816.F32 R8, R12, R20, R8 ;  /* 0x000000140c08723c */ /* 0x010fde0000001808 */
[----:B------:R-:W-:-:S02]  /*3d160*/  NOP ;  /* 0x0000000000007918 */ /* 0x000fc40000000000 */
[----:B------:R-:W-:Y:S04]  /*3d170*/  STL.64 [R1+0x190], R4 ;  /* 0x0001900401007387 */ /* 0x000fe80000100a00 */
[----:B------:R0:W-:Y:S04]  /*3d180*/  STL.64 [R1+0x198], R6 ;  /* 0x0001980601007387 */ /* 0x0001e80000100a00 */
[----:B0-----:R-:W2:Y:S04]  /*3d190*/  LDL.LU.64 R6, [R1+0x2538] ;  /* 0x0025380001067983 */ /* 0x001ea80000300a00 */
[----:B------:R-:W2:Y:S04]  /*3d1a0*/  LDL.LU.64 R4, [R1+0x2530] ;  /* 0x0025300001047983 */ /* 0x000ea80000300a00 */
[----:B------:R-:W4:Y:S04]  /*3d1b0*/  LDL.LU R22, [R1+0x13f0] ;  /* 0x0013f00001167983 */ /* 0x000f280000300800 */
[----:B------:R-:W3:Y:S04]  /*3d1c0*/  LDL.LU R23, [R1+0x1414] ;  /* 0x0014140001177983 */ /* 0x000ee80000300800 */
[----:B------:R-:W-:Y:S04]  /*3d1d0*/  STL.64 [R1+0x170], R8 ;  /* 0x0001700801007387 */ /* 0x000fe80000100a00 */
[----:B------:R0:W-:Y:S04]  /*3d1e0*/  STL.64 [R1+0x178], R10 ;  /* 0x0001780a01007387 */ /* 0x0001e80000100a00 */
[----:B0-----:R-:W2:Y:S04]  /*3d1f0*/  LDL.LU.64 R10, [R1+0x2528] ;  /* 0x00252800010a7983 */ /* 0x001ea80000300a00 */
[----:B------:R-:W4:Y:S04]  /*3d200*/  LDL.LU.64 R8, [R1+0x2520] ;  /* 0x0025200001087983 */ /* 0x000f280000300a00 */
[----:B------:R-:W3:Y:S04]  /*3d210*/  LDL.LU R20, [R1+0x13f8] ;  /* 0x0013f80001147983 */ /* 0x000ee80000300800 */
[----:B------:R-:W3:Y:S01]  /*3d220*/  LDL.LU R21, [R1+0x141c] ;  /* 0x00141c0001157983 */ /* 0x000ee20000300800 */
[----:B--2---:R-:W-:-:S15]  /*3d230*/  HMMA.16816.F32 R4, R12, R10, R4 ;  /* 0x0000000a0c04723c */ /* 0x004fde0000001804 */
[----:B------:R-:W-:-:S08]  /*3d240*/  NOP ;  /* 0x0000000000007918 */ /* 0x000fd00000000000 */
[----:B------:R-:W-:Y:S04]  /*3d250*/  STL.64 [R1+0x150], R4 ;  /* 0x0001500401007387 */ /* 0x000fe80000100a00 */
[----:B------:R0:W-:Y:S04]  /*3d260*/  STL.64 [R1+0x158], R6 ;  /* 0x0001580601007387 */ /* 0x0001e80000100a00 */
[----:B0-----:R-:W4:Y:S04]  /*3d270*/  LDL.LU.64 R6, [R1+0x2518] ;  /* 0x0025180001067983 */ /* 0x001f280000300a00 */
[----:B------:R-:W4:Y:S04]  /*3d280*/  LDL.LU.64 R4, [R1+0x2510] ;  /* 0x0025100001047983 */ /* 0x000f280000300a00 */
[----:B------:R-:W2:Y:S04]  /*3d290*/  LDL.LU R10, [R1+0x1408] ;  /* 0x00140800010a7983 */ /* 0x000ea80000300800 */
[----:B------:R-:W3:Y:S01]  /*3d2a0*/  LDL.LU R11, [R1+0x1400] ;  /* 0x00140000010b7983 */ /* 0x000ee20000300800 */
[----:B----4-:R-:W-:-:S15]  /*3d2b0*/  HMMA.16816.F32 R4, R12, R8, R4 ;  /* 0x000000080c04723c */ /* 0x010fde0000001804 */
[----:B------:R-:W-:-:S08]  /*3d2c0*/  NOP ;  /* 0x0000000000007918 */ /* 0x000fd00000000000 */
[----:B------:R-:W-:Y:S04]  /*3d2d0*/  STL.64 [R1+0x130], R4 ;  /* 0x0001300401007387 */ /* 0x000fe80000100a00 */
[----:B------:R0:W-:Y:S04]  /*3d2e0*/  STL.64 [R1+0x138], R6 ;  /* 0x0001380601007387 */ /* 0x0001e80000100a00 */
[----:B0-----:R-:W4:Y:S04]  /*3d2f0*/  LDL.LU.64 R6, [R1+0x2508] ;  /* 0x0025080001067983 */ /* 0x001f280000300a00 */
[----:B------:R-:W2:Y:S04]  /*3d300*/  LDL.LU.64 R4, [R1+0x2500] ;  /* 0x0025000001047983 */ /* 0x000ea80000300a00 */
[----:B------:R-:W3:Y:S04]  /*3d310*/  LDL.LU R8, [R1+0x1418] ;  /* 0x0014180001087983 */ /* 0x000ee80000300800 */
[----:B------:R-:W3:Y:S01]  /*3d320*/  LDL.LU R9, [R1+0x1410] ;  /* 0x0014100001097983 */ /* 0x000ee20000300800 */
[----:B----4-:R-:W-:-:S15]  /*3d330*/  HMMA.16816.F32 R16, R12, R6, R16 ;  /* 0x000000060c10723c */ /* 0x010fde0000001810 */
[----:B------:R-:W-:-:S08]  /*3d340*/  NOP ;  /* 0x0000000000007918 */ /* 0x000fd00000000000 */
[----:B------:R-:W-:Y:S04]  /*3d350*/  STL.64 [R1+0x110], R16 ;  /* 0x0001101001007387 */ /* 0x000fe80000100a00 */
[----:B------:R0:W-:Y:S04]  /*3d360*/  STL.64 [R1+0x118], R18 ;  /* 0x0001181201007387 */ /* 0x0001e80000100a00 */
[----:B0-----:R-:W2:Y:S04]  /*3d370*/  LDL.LU.64 R18, [R1+0x24f8] ;  /* 0x0024f80001127983 */ /* 0x001ea80000300a00 */
[----:B------:R-:W2:Y:S04]  /*3d380*/  LDL.LU.64 R16, [R1+0x24f0] ;  /* 0x0024f00001107983 */ /* 0x000ea80000300a00 */
[----:B------:R-:W4:Y:S04]  /*3d390*/  LDL.LU R6, [R1+0x1424] ;  /* 0x0014240001067983 */ /* 0x000f280000300800 */
[----:B------:R-:W3:Y:S01]  /*3d3a0*/  LDL.LU R7, [R1+0x1420] ;  /* 0x0014200001077983 */ /* 0x000ee20000300800 */
[----:B--2---:R-:W-:-:S15]  /*3d3b0*/  HMMA.16816.F32 R16, R12, R4, R16 ;  /* 0x000000040c10723c */ /* 0x004fde0000001810 */
[----:B------:R-:W-:-:S08]  /*3d3c0*/  NOP ;  /* 0x0000000000007918 */ /* 0x000fd00000000000 */
[----:B------:R-:W-:Y:S04]  /*3d3d0*/  STL.64 [R1+0xf0], R16 ;  /* 0x0000f01001007387 */ /* 0x000fe80000100a00 */
[----:B------:R0:W-:Y:S04]  /*3d3e0*/  STL.64 [R1+0xf8], R18 ;  /* 0x0000f81201007387 */ /* 0x0001e80000100a00 */
[----:B0-----:R-:W2:Y:S04]  /*3d3f0*/  LDL.LU.64 R18, [R1+0x24e8] ;  /* 0x0024e80001127983 */ /* 0x001ea80000300a00 */
[----:B------:R-:W2:Y:S04]  /*3d400*/  LDL.LU.64 R16, [R1+0x24e0] ;  /* 0x0024e00001107983 */ /* 0x000ea80000300a00 */
[----:B------:R-:W2:Y:S01]  /*3d410*/  LDL R5, [R1+0x1f08] ;  /* 0x001f080001057983 */ /* 0x000ea20000100800 */
[----:B----4-:R-:W-:Y:S01]  /*3d420*/  VIADD R6, R6, 0x1 ;  /* 0x0000000106067836 */ /* 0x010fe20000000000 */
[----:B---3--:R-:W-:-:S02]  /*3d430*/  IADD3 R7, P6, R7, UR28, RZ ;  /* 0x0000001c07077c10 */ /* 0x008fc4000ffde0ff */
[----:B------:R-:W-:Y:S02]  /*3d440*/  IADD3 R8, P1, R8, UR28, RZ ;  /* 0x0000001c08087c10 */ /* 0x000fe4000ff3e0ff */
[----:B------:R-:W-:Y:S02]  /*3d450*/  IADD3 R9, P2, R9, UR28, RZ ;  /* 0x0000001c09097c10 */ /* 0x000fe4000ff5e0ff */
[----:B------:R-:W-:Y:S02]  /*3d460*/  IADD3 R10, P3, R10, UR28, RZ ;  /* 0x0000001c0a0a7c10 */ /* 0x000fe4000ff7e0ff */
[----:B------:R-:W-:Y:S02]  /*3d470*/  IADD3 R11, P4, R11, UR28, RZ ;  /* 0x0000001c0b0b7c10 */ /* 0x000fe4000ff9e0ff */
[----:B------:R-:W-:Y:S01]  /*3d480*/  IADD3 R20, P5, R20, UR28, RZ ;  /* 0x0000001c14147c10 */ /* 0x000fe2000ffbe0ff */
[----:B--2---:R-:W-:Y:S01]  /*3d490*/  HMMA.16816.F32 R12, R12, R2, R16 ;  /* 0x000000020c0c723c */ /* 0x004fe20000001810 */
[----:B------:R-:W2:Y:S04]  /*3d4a0*/  LDL.LU.64 R18, [R1+0x24d8] ;  /* 0x0024d80001127983 */ /* 0x000ea80000300a00 */
[----:B------:R-:W3:Y:S04]  /*3d4b0*/  LDL.LU.64 R16, [R1+0x24d0] ;  /* 0x0024d00001107983 */ /* 0x000ee80000300a00 */
[----:B------:R-:W-:Y:S01]  /*3d4c0*/  STL [R1+0x1424], R6 ;  /* 0x0014240601007387 */ /* 0x000fe20000100800 */
[----:B------:R-:W-:-:S02]  /*3d4d0*/  IADD3.X R21, R21, UR30, RZ, P6, !PT ;  /* 0x0000001e15157c10 */ /* 0x000fc4000b7fe4ff */
[----:B------:R-:W-:Y:S02]  /*3d4e0*/  IADD3 R22, P6, R22, UR28, RZ ;  /* 0x0000001c16167c10 */ /* 0x000fe4000ffde0ff */
[----:B------:R-:W-:Y:S02]  /*3d4f0*/  IADD3.X R23, R23, UR30, RZ, P1, !PT ;  /* 0x0000001e17177c10 */ /* 0x000fe40008ffe4ff */
[----:B------:R-:W-:Y:S02]  /*3d500*/  IADD3 R24, P1, R24, UR28, RZ ;  /* 0x0000001c18187c10 */ /* 0x000fe4000ff3e0ff */
[----:B------:R-:W-:Y:S02]  /*3d510*/  IADD3.X R25, R25, UR30, RZ, P2, !PT ;  /* 0x0000001e19197c10 */ /* 0x000fe400097fe4ff */
[----:B------:R-:W-:Y:S02]  /*3d520*/  IADD3 R26, P2, R26, UR28, RZ ;  /* 0x0000001c1a1a7c10 */ /* 0x000fe4000ff5e0ff */
[----:B------:R-:W-:-:S02]  /*3d530*/  IADD3.X R27, R27, UR30, RZ, P3, !PT ;  /* 0x0000001e1b1b7c10 */ /* 0x000fc40009ffe4ff */
[----:B------:R-:W-:Y:S02]  /*3d540*/  IADD3 R28, P3, R28, UR28, RZ ;  /* 0x0000001c1c1c7c10 */ /* 0x000fe4000ff7e0ff */
[----:B------:R-:W-:Y:S01]  /*3d550*/  IADD3.X R29, R29, UR30, RZ, P4, !PT ;  /* 0x0000001e1d1d7c10 */ /* 0x000fe2000a7fe4ff */
[----:B------:R0:W-:Y:S04]  /*3d560*/  STL.64 [R1+0xe0], R12 ;  /* 0x0000e00c01007387 */ /* 0x0001e80000100a00 */
[----:B------:R-:W-:Y:S04]  /*3d570*/  STL.64 [R1+0xe8], R14 ;  /* 0x0000e80e01007387 */ /* 0x000fe80000100a00 */
        /* <DEDUP_REMOVED lines=15> */
[----:B---3--:R-:W-:-:S02]  /*3d670*/  IADD3 R16, P4, R16, UR28, RZ ;  /* 0x0000001c10107c10 */ /* 0x008fc4000ff9e0ff */
[----:B------:R-:W-:-:S03]  /*3d680*/  IADD3.X R17, R17, UR30, RZ, P5, !PT ;  /* 0x0000001e11117c10 */ /* 0x000fc6000affe4ff */
[----:B------:R-:W-:Y:S04]  /*3d690*/  STL [R1+0x1bf4], R16 ;  /* 0x001bf41001007387 */ /* 0x000fe80000100800 */
[----:B------:R-:W-:Y:S04]  /*3d6a0*/  STL [R1+0x13f4], R17 ;  /* 0x0013f41101007387 */ /* 0x000fe80000100800 */
[----:B0-----:R-:W3:Y:S01]  /*3d6b0*/  LDL.LU R12, [R1+0x1c00] ;  /* 0x001c0000010c7983 */ /* 0x001ee20000300800 */
[----:B--2---:R-:W-:Y:S02]  /*3d6c0*/  IADD3 R18, P5, R18, UR28, RZ ;  /* 0x0000001c12127c10 */ /* 0x004fe4000ffbe0ff */
[----:B------:R-:W-:-:S03]  /*3d6d0*/  IADD3.X R19, R19, UR30, RZ, P6, !PT ;  /* 0x0000001e13137c10 */ /* 0x000fc6000b7fe4ff */
[----:B------:R-:W-:Y:S04]  /*3d6e0*/  STL [R1+0x1bec], R18 ;  /* 0x001bec1201007387 */ /* 0x000fe80000100800 */
[----:B---3--:R0:W-:Y:S04]  /*3d6f0*/  STL [R1+0x24c4], R12 ;  /* 0x0024c40c01007387 */ /* 0x0081e80000100800 */
[----:B------:R-:W-:Y:S04]  /*3d700*/  STL [R1+0x13ec], R19 ;  /* 0x0013ec1301007387 */ /* 0x000fe80000100800 */
[----:B0-----:R-:W2:Y:S01]  /*3d710*/  LDL.LU R12, [R1+0x1bdc] ;  /* 0x001bdc00010c7983 */ /* 0x001ea20000300800 */
[----:B------:R-:W-:-:S05]  /*3d720*/  IADD3 R0, P6, R0, UR28, RZ ;  /* 0x0000001c00007c10 */ /* 0x000fca000ffde0ff */
[----:B------:R-:W-:Y:S01]  /*3d730*/  STL [R1+0x1be4], R0 ;  /* 0x001be40001007387 */ /* 0x000fe20000100800 */
[----:B------:R-:W-:-:S03]  /*3d740*/  ISETP.NE.U32.AND P0, PT, R6, R5, PT ;  /* 0x000000050600720c */ /* 0x000fc60003f05070 */
[----:B--2---:R0:W-:Y:S04]  /*3d750*/  STL [R1+0x24c8], R12 ;  /* 0x0024c80c01007387 */ /* 0x0041e80000100800 */
[----:B0-----:R-:W2:Y:S04]  /*3d760*/  LDL.LU R12, [R1+0x13e4] ;  /* 0x0013e400010c7983 */ /* 0x001ea80000300800 */
[----:B------:R-:W3:Y:S04]  /*3d770*/  LDL.LU R13, [R1+0x1bd4] ;  /* 0x001bd400010d7983 */ /* 0x000ee80000300800 */
[----:B------:R-:W4:Y:S04]  /*3d780*/  LDL.LU R14, [R1+0x1bf8] ;  /* 0x001bf800010e7983 */ /* 0x000f280000300800 */
        /* <DEDUP_REMOVED lines=25> */
[----:B------:R-:W3:Y:S01]  /*3d920*/  LDL.LU R0, [R1+0x1b90] ;  /* 0x001b900001007983 */ /* 0x000ee20000300800 */
[----:B--2---:R-:W-:-:S05]  /*3d930*/  IADD3.X R12, R12, UR30, RZ, P1, !PT ;  /* 0x0000001e0c0c7c10 */ /* 0x004fca0008ffe4ff */
[----:B------:R0:W-:Y:S04]  /*3d940*/  STL [R1+0x13e4], R12 ;  /* 0x0013e40c01007387 */ /* 0x0001e80000100800 */
[----:B0-----:R-:W2:Y:S02]  /*3d950*/  LDL.LU R12, [R1+0x24c8] ;  /* 0x0024c800010c7983 */ /* 0x001ea40000300800 */
[----:B--2---:R-:W-:-:S05]  /*3d960*/  IADD3 R12, P1, R12, UR28, RZ ;  /* 0x0000001c0c0c7c10 */ /* 0x004fca000ff3e0ff */
[----:B------:R0:W-:Y:S04]  /*3d970*/  STL [R1+0x1bdc], R12 ;  /* 0x001bdc0c01007387 */ /* 0x0001e80000100800 */
[----:B0-----:R-:W2:Y:S01]  /*3d980*/  LDL.LU R12, [R1+0x24c4] ;  /* 0x0024c400010c7983 */ /* 0x001ea20000300800 */
[----:B----4-:R-:W-:Y:S02]  /*3d990*/  IADD3.X R14, R14, UR30, RZ, P3, !PT ;  /* 0x0000001e0e0e7c10 */ /* 0x010fe40009ffe4ff */
[----:B---3--:R-:W-:Y:S02]  /*3d9a0*/  IADD3 R15, P3, R15, UR28, RZ ;  /* 0x0000001c0f0f7c10 */ /* 0x008fe4000ff7e0ff */
[----:B------:R-:W-:Y:S02]  /*3d9b0*/  IADD3.X R2, R2, UR30, RZ, P4, !PT ;  /* 0x0000001e02027c10 */ /* 0x000fe4000a7fe4ff */
[----:B------:R-:W-:-:S02]  /*3d9c0*/  IADD3 R3, P4, R3, UR28, RZ ;  /* 0x0000001c03037c10 */ /* 0x000fc4000ff9e0ff */
[----:B------:R-:W-:Y:S02]  /*3d9d0*/  IADD3.X R4, R4, UR30, RZ, P5, !PT ;  /* 0x0000001e04047c10 */ /* 0x000fe4000affe4ff */
[----:B------:R-:W-:Y:S02]  /*3d9e0*/  IADD3 R5, P5, R5, UR28, RZ ;  /* 0x0000001c05057c10 */ /* 0x000fe4000ffbe0ff */
[----:B------:R-:W-:Y:S02]  /*3d9f0*/  IADD3.X R6, R6, UR30, RZ, P6, !PT ;  /* 0x0000001e06067c10 */ /* 0x000fe4000b7fe4ff */
[----:B------:R-:W-:Y:S02]  /*3da00*/  IADD3 R7, P6, R7, UR28, RZ ;  /* 0x0000001c07077c10 */ /* 0x000fe4000ffde0ff */
        /* <DEDUP_REMOVED lines=12> */
[----:B--2---:R-:W-:Y:S02]  /*3dad0*/  IADD3.X R12, R12, UR30, RZ, P2, !PT ;  /* 0x0000001e0c0c7c10 */ /* 0x004fe400097fe4ff */
[----:B------:R-:W-:-:S03]  /*3dae0*/  IADD3 R13, P2, R13, UR28, RZ ;  /* 0x0000001c0d0d7c10 */ /* 0x000fc6000ff5e0ff */
[----:B------:R0:W-:Y:S04]  /*3daf0*/  STL [R1+0x1c00], R12 ;  /* 0x001c000c01007387 */ /* 0x0001e80000100800 */
[----:B------:R-:W-:Y:S04]  /*3db00*/  STL [R1+0x1bd4], R13 ;  /* 0x001bd40d01007387 */ /* 0x000fe80000100800 */
[----:B------:R-:W-:Y:S04]  /*3db10*/  STL [R1+0x1bf8], R14 ;  /* 0x001bf80e01007387 */ /* 0x000fe80000100800 */
[----:B------:R-:W-:Y:S04]  /*3db20*/  STL [R1+0x1bcc], R15 ;  /* 0x001bcc0f01007387 */ /* 0x000fe80000100800 */
[----:B------:R-:W-:Y:S04]  /*3db30*/  STL [R1+0x1bf0], R2 ;  /* 0x001bf00201007387 */ /* 0x000fe80000100800 */
[----:B------:R-:W-:Y:S04]  /*3db40*/  STL [R1+0x1bc4], R3 ;  /* 0x001bc40301007387 */ /* 0x000fe80000100800 */
[----:B------:R-:W-:Y:S04]  /*3db50*/  STL [R1+0x1be8], R4 ;  /* 0x001be80401007387 */ /* 0x000fe80000100800 */
[----:B------:R-:W-:Y:S01]  /*3db60*/  STL [R1+0x1bbc], R5 ;  /* 0x001bbc0501007387 */ /* 0x000fe20000100800 */
[----:B------:R-:W-:-:S03]  /*3db70*/  IADD3.X R10, R10, UR30, RZ, P2, !PT ;  /* 0x0000001e0a0a7c10 */ /* 0x000fc600097fe4ff */
[----:B------:R-:W-:Y:S01]  /*3db80*/  STL [R1+0x1be0], R6 ;  /* 0x001be00601007387 */ /* 0x000fe20000100800 */
[----:B------:R-:W-:-:S03]  /*3db90*/  IADD3 R11, P2, R11, UR28, RZ ;  /* 0x0000001c0b0b7c10 */ /* 0x000fc6000ff5e0ff */
        /* <DEDUP_REMOVED lines=19> */
[----:B0-----:R-:W2:Y:S01]  /*3dcd0*/  LDL.LU R12, [R1+0x1b5c] ;  /* 0x001b5c00010c7983 */ /* 0x001ea20000300800 */
[----:B------:R-:W-:-:S02]  /*3dce0*/  IADD3.X R18, R18, UR30, RZ, P3, !PT ;  /* 0x0000001e12127c10 */ /* 0x000fc40009ffe4ff */
[----:B------:R-:W-:-:S03]  /*3dcf0*/  IADD3 R19, P3, R19, UR28, RZ ;  /* 0x0000001c13137c10 */ /* 0x000fc6000ff7e0ff */
[----:B------:R-:W-:Y:S04]  /*3dd00*/  STL [R1+0x1b98], R18 ;  /* 0x001b981201007387 */ /* 0x000fe80000100800 */
[----:B--2---:R0:W-:Y:S04]  /*3dd10*/  STL [R1+0x24bc], R12 ;  /* 0x0024bc0c01007387 */ /* 0x0041e80000100800 */
[----:B------:R-:W-:Y:S04]  /*3dd20*/  STL [R1+0x1b6c], R19 ;  /* 0x001b6c1301007387 */ /* 0x000fe80000100800 */
[----:B0-----:R-:W2:Y:S01]  /*3dd30*/  LDL.LU R12, [R1+0x1b88] ;  /* 0x001b8800010c7983 */ /* 0x001ea20000300800 */
[----:B------:R-:W-:-:S05]  /*3dd40*/  IADD3.X R0, R0, UR30, RZ, P4, !PT ;  /* 0x0000001e00007c10 */ /* 0x000fca000a7fe4ff */
[----:B------:R-:W-:Y:S04]  /*3dd50*/  STL [R1+0x1b90], R0 ;  /* 0x001b900001007387 */ /* 0x000fe80000100800 */
[----:B--2---:R0:W-:Y:S04]  /*3dd60*/  STL [R1+0x24c0], R12 ;  /* 0x0024c00c01007387 */ /* 0x0041e80000100800 */
[----:B0-----:R-:W2:Y:S04]  /*3dd70*/  LDL.LU R12, [R1+0x1b64] ;  /* 0x001b6400010c7983 */ /* 0x001ea80000300800 */
[----:B------:R-:W3:Y:S04]  /*3dd80*/  LDL.LU R13, [R1+0x1b80] ;  /* 0x001b8000010d7983 */ /* 0x000ee80000300800 */
        /* <DEDUP_REMOVED lines=26> */
[----:B------:R-:W4:Y:S01]  /*3df30*/  LDL.LU R0, [R1+0x1aec] ;  /* 0x001aec0001007983 */ /* 0x000f220000300800 */
[----:B--2---:R-:W-:-:S05]  /*3df40*/  IADD3 R12, P4, R12, UR28, RZ ;  /* 0x0000001c0c0c7c10 */ /* 0x004fca000ff9e0ff */
[----:B------:R0:W-:Y:S04]  /*3df50*/  STL [R1+0x1b64], R12 ;  /* 0x001b640c01007387 */ /* 0x0001e80000100800 */
[----:B0-----:R-:W2:Y:S02]  /*3df60*/  LDL.LU R12, [R1+0x24c0] ;  /* 0x0024c000010c7983 */ /* 0x001ea40000300800 */
[----:B--2---:R-:W-:-:S05]  /*3df70*/  IADD3.X R12, R12, UR30, RZ, P5, !PT ;  /* 0x0000001e0c0c7c10 */ /* 0x004fca000affe4ff */
[----:B------:R0:W-:Y:S04]  /*3df80*/  STL [R1+0x1b88], R12 ;  /* 0x001b880c01007387 */ /* 0x0001e80000100800 */
[----:B0-----:R-:W2:Y:S01]  /*3df90*/  LDL.LU R12, [R1+0x24bc] ;  /* 0x0024bc00010c7983 */ /* 0x001ea20000300800 */
[----:B---3--:R-:W-:Y:S02]  /*3dfa0*/  IADD3.X R13, R13, UR30, RZ, P6, !PT ;  /* 0x0000001e0d0d7c10 */ /* 0x008fe4000b7fe4ff */
[----:B----4-:R-:W-:Y:S02]  /*3dfb0*/  IADD3 R14, P6, R14, UR28, RZ ;  /* 0x0000001c0e0e7c10 */ /* 0x010fe4000ffde0ff */
        /* <DEDUP_REMOVED lines=19> */
[----:B--2---:R-:W-:-:S05]  /*3e0f0*/  IADD3 R12, P5, R12, UR28, RZ ;  /* 0x0000001c0c0c7c10 */ /* 0x004fca000ffbe0ff */
[----:B------:R0:W-:Y:S04]  /*3e100*/  STL [R1+0x1b5c], R12 ;  /* 0x001b5c0c01007387 */ /* 0x0001e80000100800 */
        /* <DEDUP_REMOVED lines=29> */
[----:B0-----:R-:W2:Y:S01]  /*3e2e0*/  LDL.LU R12, [R1+0x1b08] ;  /* 0x001b0800010c7983 */ /* 0x001ea20000300800 */
[----:B------:R-:W-:-:S02]  /*3e2f0*/  IADD3 R18, P6, R18, UR28, RZ ;  /* 0x0000001c12127c10 */ /* 0x000fc4000ffde0ff */
[----:B------:R-:W-:-:S03]  /*3e300*/  IADD3.X R19, R19, UR30, RZ, P1, !PT ;  /* 0x0000001e13137c10 */ /* 0x000fc60008ffe4ff */
[----:B------:R-:W-:Y:S04]  /*3e310*/  STL [R1+0x1af4], R18 ;  /* 0x001af41201007387 */ /* 0x000fe80000100800 */
[----:B--2---:R0:W-:Y:S04]  /*3e320*/  STL [R1+0x24b4], R12 ;  /* 0x0024b40c01007387 */ /* 0x0041e80000100800 */
[----:B------:R-:W-:Y:S04]  /*3e330*/  STL [R1+0x1b18], R19 ;  /* 0x001b181301007387 */ /* 0x000fe80000100800 */
[----:B0-----:R-:W2:Y:S01]  /*3e340*/  LDL.LU R12, [R1+0x1ae4] ;  /* 0x001ae400010c7983 */ /* 0x001ea20000300800 */
[----:B------:R-:W-:-:S05]  /*3e350*/  IADD3 R0, P1, R0, UR28, RZ ;  /* 0x0000001c00007c10 */ /* 0x000fca000ff3e0ff */
[----:B------:R-:W-:Y:S04]  /*3e360*/  STL [R1+0x1aec], R0 ;  /* 0x001aec0001007387 */ /* 0x000fe80000100800 */
        /* <DEDUP_REMOVED lines=1609> */
[----:B------:R-:W-:-:S02]  /*44800*/  IADD3.X R18, R18, UR48, RZ, P6, !PT ;  /* 0x0000003012127c10 */ /* 0x000fc4000b7fe4ff */
[----:B--2---:R-:W-:Y:S02]  /*44810*/  IADD3.X R12, R12, UR48, RZ, P5, !PT ;  /* 0x000000300c0c7c10 */ /* 0x004fe4000affe4ff */
        /* <DEDUP_REMOVED lines=31> */
[----:B------:R0:W-:Y:S04]  /*44a10*/  STL [R1+0x1d50], R0 ;  /* 0x001d500001007387 */ /* 0x0001e80000100800 */
[----:B------:R-:W-:Y:S04]  /*44a20*/  STL [R1+0x1d48], R18 ;  /* 0x001d481201007387 */ /* 0x000fe80000100800 */
[----:B0-----:R-:W2:Y:S01]  /*44a30*/  LDL.LU R0, [R1+0x1dc4] ;  /* 0x001dc40001007983 */ /* 0x001ea20000300800 */
[----:B------:R-:W-:-:S05]  /*44a40*/  IADD3 R19, P6, R19, UR5, RZ ;  /* 0x0000000513137c10 */ /* 0x000fca000ffde0ff */
[----:B------:R-:W-:Y:S04]  /*44a50*/  STL [R1+0x1db4], R19 ;  /* 0x001db41301007387 */ /* 0x000fe80000100800 */
[----:B--2---:R0:W-:Y:S04]  /*44a60*/  STL [R1+0x242c], R0 ;  /* 0x00242c0001007387 */ /* 0x0041e80000100800 */
[----:B0-----:R-:W2:Y:S04]  /*44a70*/  LDL.LU R0, [R1+0x1d58] ;  /* 0x001d580001007983 */ /* 0x001ea80000300800 */
        /* <DEDUP_REMOVED lines=58> */
[----:B------:R-:W-:Y:S02]  /*44e20*/  IADD3.X R17, R17, UR48, RZ, P5, !PT ;  /* 0x0000003011117c10 */ /* 0x000fe4000affe4ff */
[----:B------:R-:W-:Y:S02]  /*44e30*/  IADD3.X R19, R19, UR48, RZ, P1, !PT ;  /* 0x0000003013137c10 */ /* 0x000fe40008ffe4ff */
[----:B------:R-:W-:Y:S02]  /*44e40*/  IADD3.X R18, R18, UR48, RZ, P6, !PT ;  /* 0x0000003012127c10 */ /* 0x000fe4000b7fe4ff */
[----:B--2---:R-:W-:-:S05]  /*44e50*/  IADD3 R0, P2, R0, UR5, RZ ;  /* 0x0000000500007c10 */ /* 0x004fca000ff5e0ff */
[----:B------:R0:W-:Y:S01]  /*44e60*/  STL [R1+0x1dc4], R0 ;  /* 0x001dc40001007387 */ /* 0x0001e20000100800 */
[----:B------:R-:W-:Y:S02]  /*44e70*/  IADD3.X R8, R8, UR48, RZ, P2, !PT ;  /* 0x0000003008087c10 */ /* 0x000fe400097fe4ff */
[----:B------:R-:W-:Y:S01]  /*44e80*/  IADD3 R9, P2, R9, UR5, RZ ;  /* 0x0000000509097c10 */ /* 0x000fe2000ff5e0ff */
[----:B0-----:R1:W5:Y:S04]  /*44e90*/  LDL.LU R0, [R1+0x2428] ;  /* 0x0024280001007983 */ /* 0x0013680000300800 */
[----:B------:R1:W-:Y:S04]  /*44ea0*/  STL [R1+0x1d60], R12 ;  /* 0x001d600c01007387 */ /* 0x0003e80000100800 */
        /* <DEDUP_REMOVED lines=16> */
[----:B------:R1:W-:Y:S01]  /*44fb0*/  STL [R1+0x1df0], R23 ;  /* 0x001df01701007387 */ /* 0x0003e20000100800 */
[----:B------:R-:W-:-:S03]  /*44fc0*/  IADD3.X R28, R28, UR48, RZ, P2, !PT ;  /* 0x000000301c1c7c10 */ /* 0x000fc600097fe4ff */
        /* <DEDUP_REMOVED lines=10> */
[----:B------:R-:W-:Y:S05]  /*45070*/  @P0 BRA `(.L_x_2) ;  /* 0xfffffce400480947 */ /* 0x000fea000383ffff */
.L_x_1:
[----:B--2--5:R-:W2:Y:S01]  /*45080*/  LDL.LU R0, [R1+0x18c] ;  /* 0x00018c0001007983 */ /* 0x024ea20000300800 */
[----:B------:R-:W-:Y:S01]  /*45090*/  ULDC.64 UR36, c[0x0][0x228] ;  /* 0x00008a0000247ab9 */ /* 0x000fe20000000a00 */
[----:B------:R-:W-:Y:S01]  /*450a0*/  ULDC UR5, c[0x0][0x248] ;  /* 0x0000920000057ab9 */ /* 0x000fe20000000800 */
        /* <DEDUP_REMOVED lines=50> */
[----:B--2---:R2:W-:Y:S04]  /*453d0*/  STL [R1+0x2f54], R0 ;  /* 0x002f540001007387 */ /* 0x0045e80000100800 */
[----:B--2---:R-:W2:Y:S04]  /*453e0*/  LDL.LU R0, [R1+0x108] ;  /* 0x0001080001007983 */ /* 0x004ea80000300800 */
[----:B--2---:R2:W-:Y:S04]  /*453f0*/  STL [R1+0x2f58], R0 ;  /* 0x002f580001007387 */ /* 0x0045e80000100800 */
[----:B--2---:R-:W2:Y:S04]  /*45400*/  LDL.LU R0, [R1+0x104] ;  /* 0x0001040001007983 */ /* 0x004ea80000300800 */
[----:B-1----:R-:W3:Y:S04]  /*45410*/  LDL.LU R13, [R1+0x1a0] ;  /* 0x0001a000010d7983 */ /* 0x002ee80000300800 */
[----:B---3--:R1:W-:Y:S04]  /*45420*/  STL [R1+0x2f5c], R13 ;  /* 0x002f5c0d01007387 */ /* 0x0083e80000100800 */
[----:B-1----:R-:W2:Y:S04]  /*45430*/  LDL.LU R13, [R1+0x100] ;  /* 0x00010000010d7983 */ /* 0x002ea80000300800 */
        /* <DEDUP_REMOVED lines=11> */
[----:B------:R1:W-:Y:S04]  /*454f0*/  STL [R1+0x24a4], R14 ;  /* 0x0024a40e01007387 */ /* 0x0003e80000100800 */
[----:B-1----:R-:W4:Y:S04]  /*45500*/  LDL.LU R14, [R1+0x188] ;  /* 0x00018800010e7983 */ /* 0x002f280000300800 */
[----:B------:R1:W-:Y:S04]  /*45510*/  STL [R1+0x24a0], R29 ;  /* 0x0024a01d01007387 */ /* 0x0003e80000100800 */
[----:B-1----:R-:W4:Y:S04]  /*45520*/  LDL.LU R29, [R1+0x184] ;  /* 0x00018400011d7983 */ /* 0x002f280000300800 */
        /* <DEDUP_REMOVED lines=16> */
[----:B------:R0:W-:Y:S04]  /*45630*/  STL.64 [R1+0x2478], R20 ;  /* 0x0024781401007387 */ /* 0x0001e80000100a00 */
[----:B0-----:R-:W4:Y:S04]  /*45640*/  LDL.LU R20, [R1+0x12c] ;  /* 0x00012c0001147983 */ /* 0x001f280000300800 */
[----:B------:R-:W4:Y:S04]  /*45650*/  LDL.LU R21, [R1+0x140] ;  /* 0x0001400001157983 */ /* 0x000f280000300800 */
[----:B------:R0:W-:Y:S04]  /*45660*/  STL.64 [R1+0x2470], R18 ;  /* 0x0024701201007387 */ /* 0x0001e80000100a00 */
[----:B0-----:R-:W4:Y:S04]  /*45670*/  LDL.LU R18, [R1+0x124] ;  /* 0x0001240001127983 */ /* 0x001f280000300800 */
[----:B------:R-:W4:Y:S04]  /*45680*/  LDL.LU R19, [R1+0x128] ;  /* 0x0001280001137983 */ /* 0x000f280000300800 */
[----:B------:R0:W-:Y:S04]  /*45690*/  STL [R1+0x246c], R16 ;  /* 0x00246c1001007387 */ /* 0x0001e80000100800 */
[----:B0-----:R-:W4:Y:S04]  /*456a0*/  LDL.LU R16, [R1+0x120] ;  /* 0x0001200001107983 */ /* 0x001f280000300800 */
[----:B------:R0:W-:Y:S04]  /*456b0*/  STL [R1+0x2460], R15 ;  /* 0x0024600f01007387 */ /* 0x0001e80000100800 */
[----:B0-----:R-:W3:Y:S01]  /*456c0*/  LDL.LU R15, [R1+0x10c] ;  /* 0x00010c00010f7983 */ /* 0x001ee20000300800 */
[----:B--2---:R-:W-:-:S03]  /*456d0*/  F2FP.SATFINITE.E5M2.F32.PACK_AB_MERGE_C R0, R0, R13, RZ ;  /* 0x0000000d0000723e */ /* 0x004fc600048060ff */
[----:B------:R-:W2:Y:S04]  /*456e0*/  LDL.LU R13, [R1+0x2f5c] ;  /* 0x002f5c00010d7983 */ /* 0x000ea80000300800 */
[----:B------:R0:W-:Y:S04]  /*456f0*/  STL [R1+0x1164], R0 ;  /* 0x0011640001007387 */ /* 0x0001e80000100800 */
[----:B0-----:R-:W3:Y:S02]  /*45700*/  LDL.LU R0, [R1+0x2f58] ;  /* 0x002f580001007983 */ /* 0x001ee40000300800 */
[----:B---3--:R-:W-:-:S02]  /*45710*/  F2FP.SATFINITE.E5M2.F32.PACK_AB_MERGE_C R15, R15, R0, RZ ;  /* 0x000000000f0f723e */ /* 0x008fc400048060ff */
[----:B------:R-:W3:Y:S01]  /*45720*/  LDL.LU R0, [R1+0x2f54] ;  /* 0x002f540001007983 */ /* 0x000ee20000300800 */
[----:B--2---:R-:W-:Y:S02]  /*45730*/  F2FP.SATFINITE.E5M2.F32.PACK_AB_MERGE_C R12, R12, R13, RZ ;  /* 0x0000000d0c0c723e */ /* 0x004fe400048060ff */
[----:B----4-:R-:W-:Y:S01]  /*45740*/  F2FP.SATFINITE.E5M2.F32.PACK_AB_MERGE_C R10, R10, R11, RZ ;  /* 0x0000000b0a0a723e */ /* 0x010fe200048060ff */
[----:B------:R0:W-:Y:S01]  /*45750*/  STL [R1+0x1160], R15 ;  /* 0x0011600f01007387 */ /* 0x0001e20000100800 */
[----:B------:R-:W-:Y:S02]  /*45760*/  F2FP.SATFINITE.E5M2.F32.PACK_AB_MERGE_C R6, R6, R7, RZ ;  /* 0x000000070606723e */ /* 0x000fe400048060ff */
[----:B------:R-:W-:Y:S02]  /*45770*/  F2FP.SATFINITE.E5M2.F32.PACK_AB_MERGE_C R4, R4, R5, RZ ;  /* 0x000000050404723e */ /* 0x000fe400048060ff */
[----:B0-----:R-:W-:Y:S02]  /*45780*/  F2FP.SATFINITE.E5M2.F32.PACK_AB_MERGE_C R15, R18, R16, RZ ;  /* 0x00000010120f723e */ /* 0x001fe400048060ff */
[----:B------:R-:W-:-:S02]  /*45790*/  F2FP.SATFINITE.E5M2.F32.PACK_AB_MERGE_C R18, R20, R19, RZ ;  /* 0x000000131412723e */ /* 0x000fc400048060ff */
[----:B------:R-:W-:Y:S01]  /*457a0*/  F2FP.SATFINITE.E5M2.F32.PACK_AB_MERGE_C R16, R17, R21, RZ ;  /* 0x000000151110723e */ /* 0x000fe200048060ff */
[----:B------:R0:W-:Y:S01]  /*457b0*/  STL [R1+0x1158], R15 ;  /* 0x0011580f01007387 */ /* 0x0001e20000100800 */
[----:B------:R-:W-:-:S03]  /*457c0*/  F2FP.SATFINITE.E5M2.F32.PACK_AB_MERGE_C R17, R25, R24, RZ ;  /* 0x000000181911723e */ /* 0x000fc600048060ff */
[----:B------:R-:W-:Y:S04]  /*457d0*/  STL [R1+0x115c], R18 ;  /* 0x00115c1201007387 */ /* 0x000fe80000100800 */
[----:B------:R1:W-:Y:S01]  /*457e0*/  STL [R1+0x1150], R16 ;  /* 0x0011501001007387 */ /* 0x0003e20000100800 */
[----:B0-----:R-:W-:-:S05]  /*457f0*/  F2FP.SATFINITE.E5M2.F32.PACK_AB_MERGE_C R15, R23, R22, RZ ;  /* 0x00000016170f723e */ /* 0x001fca00048060ff */
[----:B------:R0:W-:Y:S01]  /*45800*/  STL [R1+0x114c], R15 ;  /* 0x00114c0f01007387 */ /* 0x0001e20000100800 */
[----:B-1----:R-:W-:-:S03]  /*45810*/  F2FP.SATFINITE.E5M2.F32.PACK_AB_MERGE_C R16, R27, R26, RZ ;  /* 0x0000001a1b10723e */ /* 0x002fc600048060ff */
[----:B------:R-:W-:Y:S04]  /*45820*/  STL [R1+0x1148], R17 ;  /* 0x0011481101007387 */ /* 0x000fe80000100800 */
[----:B------:R-:W-:Y:S01]  /*45830*/  STL [R1+0x1144], R16 ;  /* 0x0011441001007387 */ /* 0x000fe20000100800 */
[----:B0-----:R-:W-:-:S05]  /*45840*/  F2FP.SATFINITE.E5M2.F32.PACK_AB_MERGE_C R15, R29, R28, RZ ;  /* 0x0000001c1d0f723e */ /* 0x001fca00048060ff */
[----:B------:R-:W-:Y:S01]  /*45850*/  STL [R1+0x1140], R15 ;  /* 0x0011400f01007387 */ /* 0x000fe20000100800 */
[----:B---3--:R-:W-:-:S05]  /*45860*/  F2FP.SATFINITE.E5M2.F32.PACK_AB_MERGE_C R0, R0, R14, RZ ;  /* 0x0000000e0000723e */ /* 0x008fca00048060ff */
[----:B------:R0:W-:Y:S04]  /*45870*/  STL [R1+0x113c], R0 ;  /* 0x00113c0001007387 */ /* 0x0001e80000100800 */
[----:B------:R-:W-:Y:S04]  /*45880*/  STL [R1+0x1138], R12 ;  /* 0x0011380c01007387 */ /* 0x000fe80000100800 */
[----:B------:R-:W-:Y:S01]  /*45890*/  STL [R1+0x1134], R10 ;  /* 0x0011340a01007387 */ /* 0x000fe20000100800 */
[----:B0-----:R-:W-:-:S05]  /*458a0*/  F2FP.SATFINITE.E5M2.F32.PACK_AB_MERGE_C R0, R8, R9, RZ ;  /* 0x000000090800723e */ /* 0x001fca00048060ff */
[----:B------:R0:W-:Y:S04]  /*458b0*/  STL [R1+0x1130], R0 ;  /* 0x0011300001007387 */ /* 0x0001e80000100800 */
[----:B------:R-:W-:Y:S04]  /*458c0*/  STL [R1+0x112c], R6 ;  /* 0x00112c0601007387 */ /* 0x000fe80000100800 */
[----:B------:R-:W2:Y:S01]  /*458d0*/  LDL.LU R15, [R1+0x10b4] ;  /* 0x0010b400010f7983 */ /* 0x000ea20000300800 */
[----:B0-----:R-:W-:-:S03]  /*458e0*/  F2FP.SATFINITE.E5M2.F32.PACK_AB_MERGE_C R0, R2, R3, RZ ;  /* 0x000000030200723e */ /* 0x001fc600048060ff */
        /* <DEDUP_REMOVED lines=34> */
[----:B------:R-:W3:Y:S04]  /*45b10*/  LDL.LU R16, [R1+0x10b8] ;  /* 0x0010b80001107983 */ /* 0x000ee80000300800 */
[----:B---3--:R0:W-:Y:S04]  /*45b20*/  STL [R1+0x2ed0], R16 ;  /* 0x002ed01001007387 */ /* 0x0081e80000100800 */
[----:B0-----:R-:W3:Y:S04]  /*45b30*/  LDL.LU R16, [R1+0x10b0] ;  /* 0x0010b00001107983 */ /* 0x001ee80000300800 */
        /* <DEDUP_REMOVED lines=45> */
[----:B------:R-:W3:Y:S04]  /*45e10*/  LDL.LU R14, [R1+0x1070] ;  /* 0x00107000010e7983 */ /* 0x000ee80000300800 */
        /* <DEDUP_REMOVED lines=13> */
[----:B--2---:R-:W-:-:S03]  /*45ef0*/  F2FP.SATFINITE.E5M2.F32.PACK_AB_MERGE_C R15, R15, R16, RZ ;  /* 0x000000100f0f723e */ /* 0x004fc600048060ff */
[----:B------:R-:W2:Y:S04]  /*45f00*/  LDL.LU R16, [R1+0x2f50] ;  /* 0x002f500001107983 */ /* 0x000ea80000300800 */
[----:B------:R0:W-:Y:S04]  /*45f10*/  STL [R1+0x1120], R15 ;  /* 0x0011200f01007387 */ /* 0x0001e80000100800 */
[----:B0-----:R-:W2:Y:S02]  /*45f20*/  LDL.LU R15, [R1+0x2f4c] ;  /* 0x002f4c00010f7983 */ /* 0x001ea40000300800 */
[----:B--2---:R-:W-:-:S02]  /*45f30*/  F2FP.SATFINITE.E5M2.F32.PACK_AB_MERGE_C R15, R15, R16, RZ ;  /* 0x000000100f0f723e */ /* 0x004fc400048060ff */
        /* <DEDUP_REMOVED lines=61> */
[----:B------:R2:W-:Y:S01]  /*46310*/  STL [R1+0x10b4], R15 ;  /* 0x0010b40f01007387 */ /* 0x0005e20000100800 */
[----:B---3--:R-:W-:Y:S02]  /*46320*/  F2FP.SATFINITE.E5M2.F32.PACK_AB_MERGE_C R0, R0, R14, RZ ;  /* 0x0000000e0000723e */ /* 0x008fe400048060ff */
[----:B----4-:R-:W-:Y:S02]  /*46330*/  F2FP.SATFINITE.E5M2.F32.PACK_AB_MERGE_C R12, R12, R13, RZ ;  /* 0x0000000d0c0c723e */ /* 0x010fe400048060ff */
[----:B------:R-:W-:Y:S02]  /*46340*/  F2FP.SATFINITE.E5M2.F32.PACK_AB_MERGE_C R10, R10, R11, RZ ;  /* 0x0000000b0a0a723e */ /* 0x000fe400048060ff */
[----:B------:R-:W-:-:S02]  /*46350*/  F2FP.SATFINITE.E5M2.F32.PACK_AB_MERGE_C R6, R6, R7, RZ ;  /* 0x000000070606723e */ /* 0x000fc400048060ff */
[----:B--2---:R-:W-:Y:S02]  /*46360*/  F2FP.SATFINITE.E5M2.F32.PACK_AB_MERGE_C R15, R18, R16, RZ ;  /* 0x00000010120f723e */ /* 0x004fe400048060ff */
[----:B------:R-:W-:Y:S02]  /*46370*/  F2FP.SATFINITE.E5M2.F32.PACK_AB_MERGE_C R18, R20, R19, RZ ;  /* 0x000000131412723e */ /* 0x000fe400048060ff */
[----:B------:R-:W-:Y:S01]  /*46380*/  F2FP.SATFINITE.E5M2.F32.PACK_AB_MERGE_C R16, R17, R21, RZ ;  /* 0x000000151110723e */ /* 0x000fe200048060ff */
[----:B------:R0:W-:Y:S01]  /*46390*/  STL [R1+0x10b0], R15 ;  /* 0x0010b00f01007387 */ /* 0x0001e20000100800 */
[----:B------:R-:W-:-:S03]  /*463a0*/  F2FP.SATFINITE.E5M2.F32.PACK_AB_MERGE_C R17, R25, R24, RZ ;  /* 0x000000181911723e */ /* 0x000fc600048060ff */
[----:B------:R-:W-:Y:S01]  /*463b0*/  STL [R1+0x10a0], R18 ;  /* 0x0010a01201007387 */ /* 0x000fe20000100800 */
[----:B0-----:R-:W-:-:S03]  /*463c0*/  F2FP.SATFINITE.E5M2.F32.PACK_AB_MERGE_C R15, R23, R22, RZ ;  /* 0x00000016170f723e */ /* 0x001fc600048060ff */
[----:B------:R0:W-:Y:S04]  /*463d0*/  STL [R1+0x10a4], R16 ;  /* 0x0010a41001007387 */ /* 0x0001e80000100800 */
[----:B------:R1:W-:Y:S01]  /*463e0*/  STL [R1+0x1090], R15 ;  /* 0x0010900f01007387 */ /* 0x0003e20000100800 */
[----:B0-----:R-:W-:-:S03]  /*463f0*/  F2FP.SATFINITE.E5M2.F32.PACK_AB_MERGE_C R16, R27, R26, RZ ;  /* 0x0000001a1b10723e */ /* 0x001fc600048060ff */
[----:B------:R-:W-:Y:S01]  /*46400*/  STL [R1+0x1094], R17 ;  /* 0x0010941101007387 */ /* 0x000fe20000100800 */
[----:B-1----:R-:W-:-:S03]  /*46410*/  F2FP.SATFINITE.E5M2.F32.PACK_AB_MERGE_C R15, R29, R28, RZ ;  /* 0x0000001c1d0f723e */ /* 0x002fc600048060ff */
[----:B------:R-:W-:Y:S04]  /*46420*/  STL [R1+0x1084], R16 ;  /* 0x0010841001007387 */ /* 0x000fe80000100800 */
[----:B------:R-:W-:Y:S04]  /*46430*/  STL [R1+0x1080], R15 ;  /* 0x0010800f01007387 */ /* 0x000fe80000100800 */
[----:B------:R0:W-:Y:S04]  /*46440*/  STL [R1+0x1070], R0 ;  /* 0x0010700001007387 */ /* 0x0001e80000100800 */
[----:B------:R-:W-:Y:S01]  /*46450*/  STL [R1+0x1074], R12 ;  /* 0x0010740c01007387 */ /* 0x000fe20000100800 */
[----:B0-----:R-:W-:-:S03]  /*46460*/  F2FP.SATFINITE.E5M2.F32.PACK_AB_MERGE_C R0, R8, R9, RZ ;  /* 0x000000090800723e */ /* 0x001fc600048060ff */
[----:B------:R-:W-:Y:S04]  /*46470*/  STL [R1+0x1060], R10 ;  /* 0x0010600a01007387 */ /* 0x000fe80000100800 */
[----:B------:R0:W-:Y:S04]  /*46480*/  STL [R1+0x1064], R0 ;  /* 0x0010640001007387 */ /* 0x0001e80000100800 */
[----:B------:R-:W-:Y:S04]  /*46490*/  STL [R1+0x1050], R6 ;  /* 0x0010500601007387 */ /* 0x000fe80000100800 */
[----:B------:R-:W2:Y:S01]  /*464a0*/  LDL.LU R15, [R1+0x38c] ;  /* 0x00038c00010f7983 */ /* 0x000ea20000300800 */
[----:B------:R-:W-:-:S02]  /*464b0*/  F2FP.SATFINITE.E5M2.F32.PACK_AB_MERGE_C R4, R4, R5, RZ ;  /* 0x000000050404723e */ /* 0x000fc400048060ff */
        /* <DEDUP_REMOVED lines=437> */
[----:B---3--:R0:W-:Y:S04]  /*48010*/  STL [R1+0x2d60], R16 ;  /* 0x002d601001007387 */ /* 0x0081e80000100800 */
[----:B0-----:R-:W3:Y:S01]  /*48020*/  LDL.LU R16, [R1+0xe00] ;  /* 0x000e000001107983 */ /* 0x001ee20000300800 */
[----:B--2---:R-:W-:-:S03]  /*48030*/  F2FP.SATFINITE.E5M2.F32.PACK_AB_MERGE_C R17, R17, R15, RZ ;  /* 0x0000000f1111723e */ /* 0x004fc600048060ff */
[----:B---3--:R0:W-:Y:S04]  /*48040*/  STL [R1+0x2d68], R16 ;  /* 0x002d681001007387 */ /* 0x0081e80000100800 */
[----:B0-----:R-:W2:Y:S04]  /*48050*/  LDL.LU R16, [R1+0xe18] ;  /* 0x000e180001107983 */ /* 0x001ea80000300800 */
        /* <DEDUP_REMOVED lines=72> */
[----:B0-----:R-:W3:Y:S01]  /*484e0*/  LDL.LU R17, [R1+0xe0c] ;  /* 0x000e0c0001117983 */ /* 0x001ee20000300800 */
[----:B--2---:R-:W-:-:S03]  /*484f0*/  F2FP.SATFINITE.E5M2.F32.PACK_AB_MERGE_C R15, R15, R16, RZ ;  /* 0x000000100f0f723e */ /* 0x004fc600048060ff */
[----:B------:R-:W2:Y:S04]  /*48500*/  LDL.LU R16, [R1+0x2d68] ;  /* 0x002d680001107983 */ /* 0x000ea80000300800 */
[----:B------:R0:W-:Y:S04]  /*48510*/  STL [R1+0xe10], R15 ;  /* 0x000e100f01007387 */ /* 0x0001e80000100800 */
[----:B0-----:R-:W2:Y:S02]  /*48520*/  LDL.LU R15, [R1+0x2d64] ;  /* 0x002d6400010f7983 */ /* 0x001ea40000300800 */
[----:B--2---:R-:W-:-:S02]  /*48530*/  F2FP.SATFINITE.E5M2.F32.PACK_AB_MERGE_C R15, R15, R16, RZ ;  /* 0x000000100f0f723e */ /* 0x004fc400048060ff */
[----:B------:R-:W2:Y:S04]  /*48540*/  LDL.LU R16, [R1+0x2d60] ;  /* 0x002d600001107983 */ /* 0x000ea80000300800 */
[----:B------:R0:W-:Y:S04]  /*48550*/  STL [R1+0xe04], R15 ;  /* 0x000e040f01007387 */ /* 0x0001e80000100800 */
[----:B0-----:R-:W3:Y:S02]  /*48560*/  LDL.LU R15, [R1+0x2d5c] ;  /* 0x002d5c00010f7983 */ /* 0x001ee40000300800 */
[----:B---3--:R-:W-:-:S02]  /*48570*/  F2FP.SATFINITE.E5M2.F32.PACK_AB_MERGE_C R17, R17, R15, RZ ;  /* 0x0000000f1111723e */ /* 0x008fc400048060ff */
[----:B------:R-:W2:Y:S04]  /*48580*/  LDL.LU R15, [R1+0x2d58] ;  /* 0x002d5800010f7983 */ /* 0x000ea80000300800 */
[----:B------:R0:W-:Y:S01]  /*48590*/  STL [R1+0xe00], R17 ;  /* 0x000e001101007387 */ /* 0x0001e20000100800 */
[----:B------:R-:W-:Y:S02]  /*485a0*/  F2FP.SATFINITE.E5M2.F32.PACK_AB_MERGE_C R14, R0, R14, RZ ;  /* 0x0000000e000e723e */ /* 0x000fe400048060ff */
[----:B0-----:R-:W-:Y:S02]  /*485b0*/  F2FP.SATFINITE.E5M2.F32.PACK_AB_MERGE_C R17, R19, R18, RZ ;  /* 0x000000121311723e */ /* 0x001fe400048060ff */
[----:B----4-:R-:W-:Y:S02]  /*485c0*/  F2FP.SATFINITE.E5M2.F32.PACK_AB_MERGE_C R0, R12, R13, RZ ;  /* 0x0000000d0c00723e */ /* 0x010fe400048060ff */
[----:B------:R-:W-:-:S02]  /*485d0*/  F2FP.SATFINITE.E5M2.F32.PACK_AB_MERGE_C R10, R10, R11, RZ ;  /* 0x0000000b0a0a723e */ /* 0x000fc400048060ff */
[----:B------:R-:W-:Y:S02]  /*485e0*/  F2FP.SATFINITE.E5M2.F32.PACK_AB_MERGE_C R8, R8, R9, RZ ;  /* 0x000000090808723e */ /* 0x000fe400048060ff */
[----:B--2---:R-:W-:Y:S02]  /*485f0*/  F2FP.SATFINITE.E5M2.F32.PACK_AB_MERGE_C R15, R16, R15, RZ ;  /* 0x0000000f100f723e */ /* 0x004fe400048060ff */
[----:B------:R-:W-:-:S03]  /*48600*/  F2FP.SATFINITE.E5M2.F32.PACK_AB_MERGE_C R16, R21, R20, RZ ;  /* 0x000000141510723e */ /* 0x000fc600048060ff */
[----:B------:R0:W-:Y:S04]  /*48610*/  STL [R1+0xdf4], R15 ;  /* 0x000df40f01007387 */ /* 0x0001e80000100800 */
[----:B------:R1:W-:Y:S01]  /*48620*/  STL [R1+0xdfc], R17 ;  /* 0x000dfc1101007387 */ /* 0x0003e20000100800 */
[----:B0-----:R-:W-:-:S03]  /*48630*/  F2FP.SATFINITE.E5M2.F32.PACK_AB_MERGE_C R15, R23, R22, RZ ;  /* 0x00000016170f723e */ /* 0x001fc600048060ff */
[----:B------:R0:W-:Y:S01]  /*48640*/  STL [R1+0xdf0], R16 ;  /* 0x000df01001007387 */ /* 0x0001e20000100800 */
[----:B-1----:R-:W-:-:S03]  /*48650*/  F2FP.SATFINITE.E5M2.F32.PACK_AB_MERGE_C R17, R25, R24, RZ ;  /* 0x000000181911723e */ /* 0x002fc600048060ff */
[----:B------:R1:W-:Y:S01]  /*48660*/  STL [R1+0xdf8], R15 ;  /* 0x000df80f01007387 */ /* 0x0003e20000100800 */
[----:B0-----:R-:W-:-:S03]  /*48670*/  F2FP.SATFINITE.E5M2.F32.PACK_AB_MERGE_C R16, R27, R26, RZ ;  /* 0x0000001a1b10723e */ /* 0x001fc600048060ff */
[----:B------:R-:W-:Y:S01]  /*48680*/  STL [R1+0xde4], R17 ;  /* 0x000de41101007387 */ /* 0x000fe20000100800 */
[----:B-1----:R-:W-:-:S03]  /*48690*/  F2FP.SATFINITE.E5M2.F32.PACK_AB_MERGE_C R15, R29, R28, RZ ;  /* 0x0000001c1d0f723e */ /* 0x002fc600048060ff */
[----:B------:R-:W-:Y:S01]  /*486a0*/  STL [R1+0xde0], R16 ;  /* 0x000de01001007387 */ /* 0x000fe20000100800 */
[----:B------:R-:W-:-:S03]  /*486b0*/  F2FP.SATFINITE.E5M2.F32.PACK_AB_MERGE_C R29, R4, R5, RZ ;  /* 0x00000005041d723e */ /* 0x000fc600048060ff */
[----:B------:R-:W-:Y:S04]  /*486c0*/  STL [R1+0xdd4], R15 ;  /* 0x000dd40f01007387 */ /* 0x000fe80000100800 */
[----:B------:R-:W-:Y:S04]  /*486d0*/  STL [R1+0xdd8], R14 ;  /* 0x000dd80e01007387 */ /* 0x000fe80000100800 */
[----:B------:R0:W-:Y:S04]  /*486e0*/  STL [R1+0xdd0], R0 ;  /* 0x000dd00001007387 */ /* 0x0001e80000100800 */
[----:B------:R-:W-:Y:S01]  /*486f0*/  STL [R1+0xdc4], R10 ;  /* 0x000dc40a01007387 */ /* 0x000fe20000100800 */
[----:B0-----:R-:W-:-:S03]  /*48700*/  F2FP.SATFINITE.E5M2.F32.PACK_AB_MERGE_C R0, R6, R7, RZ ;  /* 0x000000070600723e */ /* 0x001fc600048060ff */
[----:B------:R-:W-:Y:S04]  /*48710*/  STL [R1+0xdc0], R8 ;  /* 0x000dc00801007387 */ /* 0x000fe80000100800 */
[----:B------:R-:W-:Y:S04]  /*48720*/  STL [R1+0x2760], R29 ;  /* 0x0027601d01007387 */ /* 0x000fe80000100800 */
[----:B------:R0:W-:Y:S04]  /*48730*/  STL [R1+0xdb4], R0 ;  /* 0x000db40001007387 */ /* 0x0001e80000100800 */
[----:B------:R-:W2:Y:S01]  /*48740*/  LDL.LU R28, [R1+0xd7c] ;  /* 0x000d7c00011c7983 */ /* 0x000ea20000300800 */
[----:B0-----:R-:W-:-:S03]  /*48750*/  F2FP.SATFINITE.E5M2.F32.PACK_AB_MERGE_C R0, R2, R3, RZ ;  /* 0x000000030200723e */ /* 0x001fc600048060ff */
        /* <DEDUP_REMOVED lines=104> */
[----:B0-----:R-:W4:Y:S01]  /*48de0*/  LDL.LU R28, [R1+0xd20] ;  /* 0x000d2000011c7983 */ /* 0x001f220000300800 */
        /* <DEDUP_REMOVED lines=29> */
[----:B------:R-:W2:Y:S01]  /*48fc0*/  LDL.LU R29, [R1+0x2cf0] ;  /* 0x002cf000011d7983 */ /* 0x000ea20000300800 */
[----:B---3--:R-:W-:-:S03]  /*48fd0*/  F2FP.SATFINITE.E5M2.F32.PACK_AB_MERGE_C R15, R15, R17, RZ ;  /* 0x000000110f0f723e */ /* 0x008fc600048060ff */
[----:B------:R2:W-:Y:S01]  /*48fe0*/  STL [R1+0x27b8], R24 ;  /* 0x0027b81801007387 */ /* 0x0005e20000100800 */
[----:B----4-:R-:W-:Y:S02]  /*48ff0*/  F2FP.SATFINITE.E5M2.F32.PACK_AB_MERGE_C R16, R18, R16, RZ ;  /* 0x000000101210723e */ /* 0x010fe400048060ff */
[----:B------:R-:W-:Y:S02]  /*49000*/  F2FP.SATFINITE.E5M2.F32.PACK_AB_MERGE_C R17, R20, R19, RZ ;  /* 0x000000131411723e */ /* 0x000fe400048060ff */
[----:B------:R-:W-:Y:S02]  /*49010*/  F2FP.SATFINITE.E5M2.F32.PACK_AB_MERGE_C R0, R0, R14, RZ ;  /* 0x0000000e0000723e */ /* 0x000fe400048060ff */
[----:B------:R-:W-:Y:S02]  /*49020*/  F2FP.SATFINITE.E5M2.F32.PACK_AB_MERGE_C R12, R12, R13, RZ ;  /* 0x0000000d0c0c723e */ /* 0x000fe400048060ff */
[----:B------:R-:W-:Y:S02]  /*49030*/  F2FP.SATFINITE.E5M2.F32.PACK_AB_MERGE_C R10, R10, R11, RZ ;  /* 0x0000000b0a0a723e */ /* 0x000fe400048060ff */
[----:B------:R-:W-:-:S02]  /*49040*/  F2FP.SATFINITE.E5M2.F32.PACK_AB_MERGE_C R6, R6, R7, RZ ;  /* 0x000000070606723e */ /* 0x000fc400048060ff */
[----:B------:R-:W-:Y:S02]  /*49050*/  F2FP.SATFINITE.E5M2.F32.PACK_AB_MERGE_C R4, R4, R5, RZ ;  /* 0x000000050404723e */ /* 0x000fe400048060ff */
[----:B--2---:R-:W-:-:S05]  /*49060*/  F2FP.SATFINITE.E5M2.F32.PACK_AB_MERGE_C R24, R29, R28, RZ ;  /* 0x0000001c1d18723e */ /* 0x004fca00048060ff */
[----:B------:R-:W-:Y:S04]  /*49070*/  STL [R1+0xd30], R24 ;  /* 0x000d301801007387 */ /* 0x000fe80000100800 */
[----:B------:R0:W-:Y:S04]  /*49080*/  STL [R1+0xd24], R15 ;  /* 0x000d240f01007387 */ /* 0x0001e80000100800 */
[----:B------:R1:W-:Y:S01]  /*49090*/  STL [R1+0xd20], R16 ;  /* 0x000d201001007387 */ /* 0x0003e20000100800 */
[----:B0-----:R-:W-:Y:S02]  /*490a0*/  F2FP.SATFINITE.E5M2.F32.PACK_AB_MERGE_C R15, R22, R21, RZ ;  /* 0x00000015160f723e */ /* 0x001fe400048060ff */
[----:B-1----:R-:W-:Y:S01]  /*490b0*/  F2FP.SATFINITE.E5M2.F32.PACK_AB_MERGE_C R16, R25, R23, RZ ;  /* 0x000000171910723e */ /* 0x002fe200048060ff */
[----:B------:R-:W-:Y:S04]  /*490c0*/  STL [R1+0xd14], R17 ;  /* 0x000d141101007387 */ /* 0x000fe80000100800 */
[----:B------:R-:W-:Y:S04]  /*490d0*/  STL [R1+0x27ec], R16 ;  /* 0x0027ec1001007387 */ /* 0x000fe80000100800 */
[----:B------:R0:W-:Y:S02]  /*490e0*/  STL [R1+0xd10], R15 ;  /* 0x000d100f01007387 */ /* 0x0001e40000100800 */
[----:B0-----:R-:W-:-:S05]  /*490f0*/  F2FP.SATFINITE.E5M2.F32.PACK_AB_MERGE_C R15, R27, R26, RZ ;  /* 0x0000001a1b0f723e */ /* 0x001fca00048060ff */
[----:B------:R-:W-:Y:S04]  /*49100*/  STL [R1+0xd00], R15 ;  /* 0x000d000f01007387 */ /* 0x000fe80000100800 */
[----:B------:R0:W-:Y:S04]  /*49110*/  STL [R1+0xd04], R0 ;  /* 0x000d040001007387 */ /* 0x0001e80000100800 */
[----:B------:R-:W-:Y:S01]  /*49120*/  STL [R1+0xcf4], R12 ;  /* 0x000cf40c01007387 */ /* 0x000fe20000100800 */
[----:B0-----:R-:W-:-:S03]  /*49130*/  F2FP.SATFINITE.E5M2.F32.PACK_AB_MERGE_C R0, R8, R9, RZ ;  /* 0x000000090800723e */ /* 0x001fc600048060ff */
[----:B------:R-:W-:Y:S04]  /*49140*/  STL [R1+0xcf0], R10 ;  /* 0x000cf00a01007387 */ /* 0x000fe80000100800 */
[----:B------:R0:W-:Y:S04]  /*49150*/  STL [R1+0xce0], R0 ;  /* 0x000ce00001007387 */ /* 0x0001e80000100800 */
[----:B------:R-:W-:Y:S04]  /*49160*/  STL [R1+0xce4], R6 ;  /* 0x000ce40601007387 */ /* 0x000fe80000100800 */
[----:B------:R-:W2:Y:S04]  /*49170*/  LDL.LU R15, [R1+0xcc4] ;  /* 0x000cc400010f7983 */ /* 0x000ea80000300800 */
[----:B------:R-:W-:Y:S04]  /*49180*/  STL [R1+0xcd0], R4 ;  /* 0x000cd00401007387 */ /* 0x000fe80000100800 */
[----:B------:R-:W3:Y:S01]  /*49190*/  LDL.LU R14, [R1+0xc94] ;  /* 0x000c9400010e7983 */ /* 0x000ee20000300800 */
[----:B0-----:R-:W-:-:S05]  /*491a0*/  F2FP.SATFINITE.E5M2.F32.PACK_AB_MERGE_C R0, R2, R3, RZ ;  /* 0x000000030200723e */ /* 0x001fca00048060ff */
[----:B------:R-:W-:Y:S04]  /*491b0*/  STL [R1+0xcd4], R0 ;  /* 0x000cd40001007387 */ /* 0x000fe80000100800 */
        /* <DEDUP_REMOVED lines=41> */
[----:B------:R-:W4:Y:S04]  /*49450*/  LDL.LU R24, [R1+0xc40] ;  /* 0x000c400001187983 */ /* 0x000f280000300800 */
[----:B----4-:R0:W-:Y:S04]  /*49460*/  STL [R1+0x2c8c], R24 ;  /* 0x002c8c1801007387 */ /* 0x0101e80000100800 */
[----:B0-----:R-:W4:Y:S04]  /*49470*/  LDL.LU R24, [R1+0xc68] ;  /* 0x000c680001187983 */ /* 0x001f280000300800 */
        /* <DEDUP_REMOVED lines=9> */
[----:B0-----:R-:W4:Y:S01]  /*49510*/  LDL.LU R24, [R1+0xc80] ;  /* 0x000c800001187983 */ /* 0x001f220000300800 */
[----:B--2---:R-:W-:-:S03]  /*49520*/  F2FP.SATFINITE.E5M2.F32.PACK_AB_MERGE_C R15, R15, R14, RZ ;  /* 0x0000000e0f0f723e */ /* 0x004fc600048060ff */
[----:B----4-:R0:W-:Y:S04]  /*49530*/  STL [R1+0x2cbc], R24 ;  /* 0x002cbc1801007387 */ /* 0x0101e80000100800 */
        /* <DEDUP_REMOVED lines=27> */
[----:B------:R0:W-:Y:S04]  /*496f0*/  STL [R1+0x2754], R15 ;  /* 0x0027540f01007387 */ /* 0x0001e80000100800 */
[----:B0-----:R-:W4:Y:S01]  /*49700*/  LDL.LU R15, [R1+0xc58] ;  /* 0x000c5800010f7983 */ /* 0x001f220000300800 */
[----:B---3--:R-:W-:-:S03]  /*49710*/  F2FP.SATFINITE.E5M2.F32.PACK_AB_MERGE_C R14, R14, R16, RZ ;  /* 0x000000100e0e723e */ /* 0x008fc600048060ff */
[----:B------:R-:W3:Y:S04]  /*49720*/  LDL.LU R16, [R1+0x2ce8] ;  /* 0x002ce80001107983 */ /* 0x000ee80000300800 */
[----:B------:R0:W-:Y:S04]  /*49730*/  STL [R1+0xcc0], R14 ;  /* 0x000cc00e01007387 */ /* 0x0001e80000100800 */
[----:B0-----:R-:W3:Y:S02]  /*49740*/  LDL.LU R14, [R1+0x2ce4] ;  /* 0x002ce400010e7983 */ /* 0x001ee40000300800 */
[----:B---3--:R-:W-:-:S02]  /*49750*/  F2FP.SATFINITE.E5M2.F32.PACK_AB_MERGE_C R14, R14, R16, RZ ;  /* 0x000000100e0e723e */ /* 0x008fc400048060ff */
        /* <DEDUP_REMOVED lines=48> */
[----:B------:R-:W3:Y:S04]  /*49a60*/  LDL.LU R16, [R1+0x2c84] ;  /* 0x002c840001107983 */ /* 0x000ee80000300800 */
[----:B------:R3:W-:Y:S01]  /*49a70*/  STL [R1+0xc50], R14 ;  /* 0x000c500e01007387 */ /* 0x0007e20000100800 */
[----:B----4-:R-:W-:Y:S02]  /*49a80*/  F2FP.SATFINITE.E5M2.F32.PACK_AB_MERGE_C R22, R22, R20, RZ ;  /* 0x000000141616723e */ /* 0x010fe400048060ff */
[----:B------:R-:W-:Y:S02]  /*49a90*/  F2FP.SATFINITE.E5M2.F32.PACK_AB_MERGE_C R20, R23, R21, RZ ;  /* 0x000000151714723e */ /* 0x000fe400048060ff */
[----:B------:R-:W-:Y:S02]  /*49aa0*/  F2FP.SATFINITE.E5M2.F32.PACK_AB_MERGE_C R0, R0, R27, RZ ;  /* 0x0000001b0000723e */ /* 0x000fe400048060ff */
[----:B------:R-:W-:-:S02]  /*49ab0*/  F2FP.SATFINITE.E5M2.F32.PACK_AB_MERGE_C R12, R12, R13, RZ ;  /* 0x0000000d0c0c723e */ /* 0x000fc400048060ff */
[----:B------:R-:W-:Y:S02]  /*49ac0*/  F2FP.SATFINITE.E5M2.F32.PACK_AB_MERGE_C R10, R10, R11, RZ ;  /* 0x0000000b0a0a723e */ /* 0x000fe400048060ff */
[----:B------:R-:W-:Y:S02]  /*49ad0*/  F2FP.SATFINITE.E5M2.F32.PACK_AB_MERGE_C R6, R6, R7, RZ ;  /* 0x000000070606723e */ /* 0x000fe400048060ff */
[----:B---3--:R-:W-:Y:S02]  /*49ae0*/  F2FP.SATFINITE.E5M2.F32.PACK_AB_MERGE_C R14, R16, R15, RZ ;  /* 0x0000000f100e723e */ /* 0x008fe400048060ff */
[----:B--2---:R-:W-:Y:S02]  /*49af0*/  F2FP.SATFINITE.E5M2.F32.PACK_AB_MERGE_C R16, R28, R24, RZ ;  /* 0x000000181c10723e */ /* 0x004fe400048060ff */
[----:B------:R-:W-:Y:S01]  /*49b00*/  F2FP.SATFINITE.E5M2.F32.PACK_AB_MERGE_C R15, R17, R29, RZ ;  /* 0x0000001d110f723e */ /* 0x000fe200048060ff */
[----:B------:R0:W-:Y:S04]  /*49b10*/  STL [R1+0xc54], R14 ;  /* 0x000c540e01007387 */ /* 0x0001e80000100800 */
[----:B------:R-:W-:Y:S01]  /*49b20*/  STL [R1+0xc40], R16 ;  /* 0x000c401001007387 */ /* 0x000fe20000100800 */
[----:B0-----:R-:W-:-:S03]  /*49b30*/  F2FP.SATFINITE.E5M2.F32.PACK_AB_MERGE_C R14, R19, R18, RZ ;  /* 0x00000012130e723e */ /* 0x001fc600048060ff */
[----:B------:R-:W-:Y:S04]  /*49b40*/  STL [R1+0xc44], R15 ;  /* 0x000c440f01007387 */ /* 0x000fe80000100800 */
[----:B------:R-:W-:Y:S04]  /*49b50*/  STL [R1+0x27c4], R22 ;  /* 0x0027c41601007387 */ /* 0x000fe80000100800 */
[----:B------:R0:W-:Y:S04]  /*49b60*/  STL [R1+0xc34], R14 ;  /* 0x000c340e01007387 */ /* 0x0001e80000100800 */
[----:B------:R-:W-:Y:S01]  /*49b70*/  STL [R1+0x27d8], R20 ;  /* 0x0027d81401007387 */ /* 0x000fe20000100800 */
        /* <DEDUP_REMOVED lines=173> */
[----:B----4-:R-:W-:-:S03]  /*4a650*/  F2FP.SATFINITE.E5M2.F32.PACK_AB_MERGE_C R16, R16, R15, RZ ;  /* 0x0000000f1010723e */ /* 0x010fc600048060ff */
[----:B------:R-:W-:Y:S01]  /*4a660*/  STL [R1+0xb70], R20 ;  /* 0x000b701401007387 */ /* 0x000fe20000100800 */
[----:B---3--:R-:W-:Y:S02]  /*4a670*/  F2FP.SATFINITE.E5M2.F32.PACK_AB_MERGE_C R15, R28, R24, RZ ;  /* 0x000000181c0f723e */ /* 0x008fe400048060ff */
[----:B------:R-:W-:Y:S02]  /*4a680*/  F2FP.SATFINITE.E5M2.F32.PACK_AB_MERGE_C R0, R0, R27, RZ ;  /* 0x0000001b0000723e */ /* 0x000fe400048060ff */
[----:B------:R-:W-:Y:S02]  /*4a690*/  F2FP.SATFINITE.E5M2.F32.PACK_AB_MERGE_C R12, R12, R13, RZ ;  /* 0x0000000d0c0c723e */ /* 0x000fe400048060ff */
[----:B------:R-:W-:Y:S02]  /*4a6a0*/  F2FP.SATFINITE.E5M2.F32.PACK_AB_MERGE_C R10, R10, R11, RZ ;  /* 0x0000000b0a0a723e */ /* 0x000fe400048060ff */
[----:B------:R-:W-:Y:S02]  /*4a6b0*/  F2FP.SATFINITE.E5M2.F32.PACK_AB_MERGE_C R6, R6, R7, RZ ;  /* 0x000000070606723e */ /* 0x000fe400048060ff */
[----:B--2---:R-:W-:-:S05]  /*4a6c0*/  F2FP.SATFINITE.E5M2.F32.PACK_AB_MERGE_C R14, R14, R22, RZ ;  /* 0x000000160e0e723e */ /* 0x004fca00048060ff */
[----:B------:R0:W-:Y:S04]  /*4a6d0*/  STL [R1+0xb64], R14 ;  /* 0x000b640e01007387 */ /* 0x0001e80000100800 */
[----:B------:R1:W-:Y:S04]  /*4a6e0*/  STL [R1+0xb60], R16 ;  /* 0x000b601001007387 */ /* 0x0003e80000100800 */
[----:B------:R2:W-:Y:S01]  /*4a6f0*/  STL [R1+0xb54], R15 ;  /* 0x000b540f01007387 */ /* 0x0005e20000100800 */
[----:B0-----:R-:W-:Y:S02]  /*4a700*/  F2FP.SATFINITE.E5M2.F32.PACK_AB_MERGE_C R14, R17, R29, RZ ;  /* 0x0000001d110e723e */ /* 0x001fe400048060ff */
[----:B-1----:R-:W-:-:S02]  /*4a710*/  F2FP.SATFINITE.E5M2.F32.PACK_AB_MERGE_C R16, R19, R18, RZ ;  /* 0x000000121310723e */ /* 0x002fc400048060ff */
[----:B--2---:R-:W-:Y:S01]  /*4a720*/  F2FP.SATFINITE.E5M2.F32.PACK_AB_MERGE_C R15, R23, R21, RZ ;  /* 0x00000015170f723e */ /* 0x004fe200048060ff */
[----:B------:R0:W-:Y:S04]  /*4a730*/  STL [R1+0xb50], R14 ;  /* 0x000b500e01007387 */ /* 0x0001e80000100800 */
[----:B------:R-:W-:Y:S04]  /*4a740*/  STL [R1+0xb44], R16 ;  /* 0x000b441001007387 */ /* 0x000fe80000100800 */
[----:B------:R-:W-:Y:S01]  /*4a750*/  STL [R1+0xb40], R15 ;  /* 0x000b400f01007387 */ /* 0x000fe20000100800 */
[----:B0-----:R-:W-:-:S05]  /*4a760*/  F2FP.SATFINITE.E5M2.F32.PACK_AB_MERGE_C R14, R26, R25, RZ ;  /* 0x000000191a0e723e */ /* 0x001fca00048060ff */
[----:B------:R-:W-:Y:S04]  /*4a770*/  STL [R1+0xb34], R14 ;  /* 0x000b340e01007387 */ /* 0x000fe80000100800 */
[----:B------:R0:W-:Y:S04]  /*4a780*/  STL [R1+0xb30], R0 ;  /* 0x000b300001007387 */ /* 0x0001e80000100800 */
[----:B------:R-:W-:Y:S04]  /*4a790*/  STL [R1+0xb24], R12 ;  /* 0x000b240c01007387 */ /* 0x000fe80000100800 */
[----:B------:R-:W-:Y:S01]  /*4a7a0*/  STL [R1+0xb20], R10 ;  /* 0x000b200a01007387 */ /* 0x000fe20000100800 */
[----:B0-----:R-:W-:-:S05]  /*4a7b0*/  F2FP.SATFINITE.E5M2.F32.PACK_AB_MERGE_C R0, R8, R9, RZ ;  /* 0x000000090800723e */ /* 0x001fca00048060ff */
[----:B------:R0:W-:Y:S04]  /*4a7c0*/  STL [R1+0xb2c], R0 ;  /* 0x000b2c0001007387 */ /* 0x0001e80000100800 */
[----:B------:R-:W-:Y:S04]  /*4a7d0*/  STL [R1+0xb28], R6 ;  /* 0x000b280601007387 */ /* 0x000fe80000100800 */
[----:B------:R-:W2:Y:S01]  /*4a7e0*/  LDL.LU R20, [R1+0xa84] ;  /* 0x000a840001147983 */ /* 0x000ea20000300800 */
[----:B------:R-:W-:Y:S02]  /*4a7f0*/  F2FP.SATFINITE.E5M2.F32.PACK_AB_MERGE_C R4, R4, R5, RZ ;  /* 0x000000050404723e */ /* 0x000fe400048060ff */
        /* <DEDUP_REMOVED lines=552> */
[----:B------:R-:W-:-:S02]  /*4ca80*/  F2FP.SATFINITE.E5M2.F32.PACK_AB_MERGE_C R21, R6, R7, RZ ;  /* 0x000000070615723e */ /* 0x000fc400048060ff */
[----:B0-----:R-:W-:-:S05]  /*4ca90*/  F2FP.SATFINITE.E5M2.F32.PACK_AB_MERGE_C R14, R26, R25, RZ ;  /* 0x000000191a0e723e */ /* 0x001fca00048060ff */
[----:B------:R-:W-:Y:S04]  /*4caa0*/  STL [R1+0x268], R14 ;  /* 0x0002680e01007387 */ /* 0x000fe80000100800 */
[----:B------:R0:W-:Y:S04]  /*4cab0*/  STL [R1+0x264], R0 ;  /* 0x0002640001007387 */ /* 0x0001e80000100800 */
[----:B------:R-:W-:Y:S04]  /*4cac0*/  STL [R1+0x208], R12 ;  /* 0x0002080c01007387 */ /* 0x000fe80000100800 */
[----:B------:R-:W-:Y:S04]  /*4cad0*/  STL [R1+0x200], R10 ;  /* 0x0002000a01007387 */ /* 0x000fe80000100800 */
[----:B------:R1:W-:Y:S01]  /*4cae0*/  STL [R1+0x27dc], R21 ;  /* 0x0027dc1501007387 */ /* 0x0003e20000100800 */
[----:B0-----:R-:W-:-:S05]  /*4caf0*/  F2FP.SATFINITE.E5M2.F32.PACK_AB_MERGE_C R0, R8, R9, RZ ;  /* 0x000000090800723e */ /* 0x001fca00048060ff */
[----:B------:R0:W-:Y:S04]  /*4cb00*/  STL [R1+0x1c0], R0 ;  /* 0x0001c00001007387 */ /* 0x0001e80000100800 */
[----:B------:R-:W2:Y:S04]  /*4cb10*/  LDL.LU R8, [R1+0x304] ;  /* 0x0003040001087983 */ /* 0x000ea80000300800 */
[----:B------:R-:W-:Y:S04]  /*4cb20*/  STL [R1+0x164], R4 ;  /* 0x0001640401007387 */ /* 0x000fe80000100800 */
[----:B-1----:R-:W3:Y:S01]  /*4cb30*/  LDL.LU R21, [R1+0x7f0] ;  /* 0x0007f00001157983 */ /* 0x002ee20000300800 */
        /* <DEDUP_REMOVED lines=121> */
[----:B----4-:R-:W-:Y:S02]  /*4d2d0*/  F2FP.SATFINITE.E5M2.F32.PACK_AB_MERGE_C R6, R6, R7, RZ ;  /* 0x000000070606723e */ /* 0x010fe400048060ff */
[----:B--2---:R-:W-:Y:S02]  /*4d2e0*/  F2FP.SATFINITE.E5M2.F32.PACK_AB_MERGE_C R8, R20, R21, RZ ;  /* 0x000000151408723e */ /* 0x004fe400048060ff */
[----:B------:R-:W-:-:S02]  /*4d2f0*/  F2FP.SATFINITE.E5M2.F32.PACK_AB_MERGE_C R20, R14, R22, RZ ;  /* 0x000000160e14723e */ /* 0x000fc400048060ff */
[----:B------:R-:W-:Y:S01]  /*4d300*/  F2FP.SATFINITE.E5M2.F32.PACK_AB_MERGE_C R14, R16, R15, RZ ;  /* 0x0000000f100e723e */ /* 0x000fe200048060ff */
[----:B------:R0:W-:Y:S04]  /*4d310*/  STL [R1+0x304], R8 ;  /* 0x0003040801007387 */ /* 0x0001e80000100800 */
[----:B------:R-:W-:Y:S04]  /*4d320*/  STL [R1+0x300], R20 ;  /* 0x0003001401007387 */ /* 0x000fe80000100800 */
[----:B------:R-:W-:Y:S01]  /*4d330*/  STL [R1+0x288], R14 ;  /* 0x0002880e01007387 */ /* 0x000fe20000100800 */
[----:B0-----:R-:W-:-:S02]  /*4d340*/  F2FP.SATFINITE.E5M2.F32.PACK_AB_MERGE_C R8, R28, R24, RZ ;  /* 0x000000181c08723e */ /* 0x001fc400048060ff */
[----:B------:R-:W-:-:S05]  /*4d350*/  F2FP.SATFINITE.E5M2.F32.PACK_AB_MERGE_C R28, R17, R29, RZ ;  /* 0x0000001d111c723e */ /* 0x000fca00048060ff */
[----:B------:R0:W-:Y:S04]  /*4d360*/  STL [R1+0x2788], R28 ;  /* 0x0027881c01007387 */ /* 0x0001e80000100800 */
[----:B------:R1:W-:Y:S01]  /*4d370*/  STL [R1+0x284], R8 ;  /* 0x0002840801007387 */ /* 0x0003e20000100800 */
[----:B0-----:R-:W-:Y:S02]  /*4d380*/  F2FP.SATFINITE.E5M2.F32.PACK_AB_MERGE_C R28, R25, R23, RZ ;  /* 0x00000017191c723e */ /* 0x001fe400048060ff */
[----:B-1----:R-:W-:Y:S02]  /*4d390*/  F2FP.SATFINITE.E5M2.F32.PACK_AB_MERGE_C R8, R19, R18, RZ ;  /* 0x000000121308723e */ /* 0x002fe400048060ff */
[----:B------:R-:W-:Y:S01]  /*4d3a0*/  F2FP.SATFINITE.E5M2.F32.PACK_AB_MERGE_C R25, R13, R0, RZ ;  /* 0x000000000d19723e */ /* 0x000fe200048060ff */
[----:B------:R0:W-:Y:S04]  /*4d3b0*/  STL [R1+0x2794], R28 ;  /* 0x0027941c01007387 */ /* 0x0001e80000100800 */
[----:B------:R-:W-:Y:S04]  /*4d3c0*/  STL [R1+0x260], R8 ;  /* 0x0002600801007387 */ /* 0x000fe80000100800 */
[----:B------:R-:W-:Y:S04]  /*4d3d0*/  STL [R1+0x2798], R26 ;  /* 0x0027981a01007387 */ /* 0x000fe80000100800 */
[----:B------:R-:W-:Y:S01]  /*4d3e0*/  STL [R1+0x27a8], R25 ;  /* 0x0027a81901007387 */ /* 0x000fe20000100800 */
[----:B0-----:R-:W-:-:S05]  /*4d3f0*/  F2FP.SATFINITE.E5M2.F32.PACK_AB_MERGE_C R28, R11, R12, RZ ;  /* 0x0000000c0b1c723e */ /* 0x001fca00048060ff */
[----:B------:R0:W-:Y:S02]  /*4d400*/  STL [R1+0x27a0], R28 ;  /* 0x0027a01c01007387 */ /* 0x0001e40000100800 */
[----:B0-----:R-:W-:-:S05]  /*4d410*/  F2FP.SATFINITE.E5M2.F32.PACK_AB_MERGE_C R28, R9, R10, RZ ;  /* 0x0000000a091c723e */ /* 0x001fca00048060ff */
[----:B------:R-:W-:Y:S04]  /*4d420*/  STL [R1+0x27b0], R28 ;  /* 0x0027b01c01007387 */ /* 0x000fe80000100800 */
[----:B------:R-:W-:Y:S04]  /*4d430*/  STL [R1+0x188], R6 ;  /* 0x0001880601007387 */ /* 0x000fe80000100800 */
[----:B------:R-:W2:Y:S01]  /*4d440*/  LDL.LU R21, [R1+0x77c] ;  /* 0x00077c0001157983 */ /* 0x000ea20000300800 */
[----:B------:R-:W-:Y:S02]  /*4d450*/  F2FP.SATFINITE.E5M2.F32.PACK_AB_MERGE_C R4, R4, R5, RZ ;  /* 0x000000050404723e */ /* 0x000fe400048060ff */
[----:B------:R-:W-:-:S03]  /*4d460*/  F2FP.SATFINITE.E5M2.F32.PACK_AB_MERGE_C R0, R2, R3, RZ ;  /* 0x000000030200723e */ /* 0x000fc600048060ff */
        /* <DEDUP_REMOVED lines=39> */
[----:B------:R-:W2:Y:S04]  /*4d6e0*/  LDL.LU R18, [R1+0x73c] ;  /* 0x00073c0001127983 */ /* 0x000ea80000300800 */
[----:B--2---:R0:W-:Y:S04]  /*4d6f0*/  STL [R1+0x29dc], R18 ;  /* 0x0029dc1201007387 */ /* 0x0041e80000100800 */
[----:B0-----:R-:W2:Y:S04]  /*4d700*/  LDL.LU R18, [R1+0x740] ;  /* 0x0007400001127983 */ /* 0x001ea80000300800 */
[----:B--2---:R0:W-:Y:S04]  /*4d710*/  STL [R1+0x29e4], R18 ;  /* 0x0029e41201007387 */ /* 0x0041e80000100800 */
[----:B0-----:R-:W2:Y:S01]  /*4d720*/  LDL.LU R18, [R1+0x758] ;  /* 0x0007580001127983 */ /* 0x001ea20000300800 */
[----:B------:R-:W-:-:S03]  /*4d730*/  F2FP.SATFINITE.E5M2.F32.PACK_AB_MERGE_C R21, R21, R7, RZ ;  /* 0x000000071515723e */ /* 0x000fc600048060ff */
[----:B--2---:R0:W-:Y:S04]  /*4d740*/  STL [R1+0x29ec], R18 ;  /* 0x0029ec1201007387 */ /* 0x0041e80000100800 */
[----:B0-----:R-:W2:Y:S04]  /*4d750*/  LDL.LU R18, [R1+0x750] ;  /* 0x0007500001127983 */ /* 0x001ea80000300800 */
        /* <DEDUP_REMOVED lines=38> */
[----:B0-----:R-:W2:Y:S01]  /*4d9c0*/  LDL.LU R21, [R1+0x734] ;  /* 0x0007340001157983 */ /* 0x001ea20000300800 */
        /* <DEDUP_REMOVED lines=9> */
[----:B------:R-:W4:Y:S04]  /*4da60*/  LDL.LU R6, [R1+0x29f4] ;  /* 0x0029f40001067983 */ /* 0x000f280000300800 */
[----:B------:R0:W-:Y:S04]  /*4da70*/  STL [R1+0x280c], R7 ;  /* 0x00280c0701007387 */ /* 0x0001e80000100800 */
[----:B0-----:R-:W3:Y:S01]  /*4da80*/  LDL.LU R7, [R1+0x730] ;  /* 0x0007300001077983 */ /* 0x001ee20000300800 */
[----:B----4-:R-:W-:-:S03]  /*4da90*/  F2FP.SATFINITE.E5M2.F32.PACK_AB_MERGE_C R6, R6, R28, RZ ;  /* 0x0000001c0606723e */ /* 0x010fc600048060ff */
        /* <DEDUP_REMOVED lines=14> */
[----:B0-----:R-:W4:Y:S02]  /*4db80*/  LDL.LU R28, [R1+0x29d8] ;  /* 0x0029d800011c7983 */ /* 0x001f240000300800 */
[----:B----4-:R-:W-:-:S02]  /*4db90*/  F2FP.SATFINITE.E5M2.F32.PACK_AB_MERGE_C R6, R6, R28, RZ ;  /* 0x0000001c0606723e */ /* 0x010fc400048060ff */
[----:B------:R-:W2:Y:S04]  /*4dba0*/  LDL.LU R28, [R1+0x29d4] ;  /* 0x0029d400011c7983 */ /* 0x000ea80000300800 */
[----:B------:R3:W-:Y:S01]  /*4dbb0*/  STL [R1+0x2f0], R6 ;  /* 0x0002f00601007387 */ /* 0x0007e20000100800 */
[----:B------:R-:W-:Y:S02]  /*4dbc0*/  F2FP.SATFINITE.E5M2.F32.PACK_AB_MERGE_C R8, R20, R8, RZ ;  /* 0x000000081408723e */ /* 0x000fe400048060ff */
[----:B---3--:R-:W-:Y:S02]  /*4dbd0*/  F2FP.SATFINITE.E5M2.F32.PACK_AB_MERGE_C R6, R21, R7, RZ ;  /* 0x000000071506723e */ /* 0x008fe400048060ff */
[----:B------:R-:W-:Y:S02]  /*4dbe0*/  F2FP.SATFINITE.E5M2.F32.PACK_AB_MERGE_C R7, R14, R22, RZ ;  /* 0x000000160e07723e */ /* 0x000fe400048060ff */
[----:B------:R-:W-:-:S02]  /*4dbf0*/  F2FP.SATFINITE.E5M2.F32.PACK_AB_MERGE_C R14, R13, R0, RZ ;  /* 0x000000000d0e723e */ /* 0x000fc400048060ff */
[----:B------:R-:W-:Y:S02]  /*4dc00*/  F2FP.SATFINITE.E5M2.F32.PACK_AB_MERGE_C R0, R11, R12, RZ ;  /* 0x0000000c0b00723e */ /* 0x000fe400048060ff */
[----:B------:R-:W-:Y:S02]  /*4dc10*/  F2FP.SATFINITE.E5M2.F32.PACK_AB_MERGE_C R4, R4, R5, RZ ;  /* 0x000000050404723e */ /* 0x000fe400048060ff */
[----:B--2---:R-:W-:-:S05]  /*4dc20*/  F2FP.SATFINITE.E5M2.F32.PACK_AB_MERGE_C R18, R18, R28, RZ ;  /* 0x0000001c1212723e */ /* 0x004fca00048060ff */
[----:B------:R-:W-:Y:S04]  /*4dc30*/  STL [R1+0x2758], R18 ;  /* 0x0027581201007387 */ /* 0x000fe80000100800 */
[----:B------:R0:W-:Y:S02]  /*4dc40*/  STL [R1+0x2ac], R6 ;  /* 0x0002ac0601007387 */ /* 0x0001e40000100800 */
[----:B0-----:R-:W-:-:S05]  /*4dc50*/  F2FP.SATFINITE.E5M2.F32.PACK_AB_MERGE_C R6, R26, R25, RZ ;  /* 0x000000191a06723e */ /* 0x001fca00048060ff */
        /* <DEDUP_REMOVED lines=8> */
[----:B------:R-:W-:Y:S04]  /*4dce0*/  STL [R1+0x1cc], R7 ;  /* 0x0001cc0701007387 */ /* 0x000fe80000100800 */
[----:B------:R-:W-:Y:S01]  /*4dcf0*/  STL [R1+0x2778], R14 ;  /* 0x0027780e01007387 */ /* 0x000fe20000100800 */
[----:B0-----:R-:W-:-:S05]  /*4dd00*/  F2FP.SATFINITE.E5M2.F32.PACK_AB_MERGE_C R6, R27, R23, RZ ;  /* 0x000000171b06723e */ /* 0x001fca00048060ff */
[----:B------:R0:W-:Y:S04]  /*4dd10*/  STL [R1+0x1a4], R6 ;  /* 0x0001a40601007387 */ /* 0x0001e80000100800 */
[----:B------:R1:W-:Y:S01]  /*4dd20*/  STL [R1+0x144], R0 ;  /* 0x0001440001007387 */ /* 0x0003e20000100800 */
[----:B0-----:R-:W-:-:S05]  /*4dd30*/  F2FP.SATFINITE.E5M2.F32.PACK_AB_MERGE_C R6, R9, R10, RZ ;  /* 0x0000000a0906723e */ /* 0x001fca00048060ff */
[----:B------:R-:W-:Y:S04]  /*4dd40*/  STL [R1+0x2f8], R6 ;  /* 0x0002f80601007387 */ /* 0x000fe80000100800 */
[----:B------:R-:W2:Y:S04]  /*4dd50*/  LDL.LU R26, [R1+0x6c4] ;  /* 0x0006c400011a7983 */ /* 0x000ea80000300800 */
[----:B------:R-:W-:Y:S04]  /*4dd60*/  STL [R1+0xd8], R4 ;  /* 0x0000d80401007387 */ /* 0x000fe80000100800 */
[----:B------:R-:W3:Y:S01]  /*4dd70*/  LDL.LU R23, [R1+0x6ac] ;  /* 0x0006ac0001177983 */ /* 0x000ee20000300800 */
[----:B-1----:R-:W-:-:S05]  /*4dd80*/  F2FP.SATFINITE.E5M2.F32.PACK_AB_MERGE_C R0, R2, R3, RZ ;  /* 0x000000030200723e */ /* 0x002fca00048060ff */
        /* <DEDUP_REMOVED lines=25> */
[----:B------:R-:W2:Y:S04]  /*4df20*/  LDL.LU R20, [R1+0x68c] ;  /* 0x00068c0001147983 */ /* 0x000ea80000300800 */
[----:B--2---:R0:W-:Y:S04]  /*4df30*/  STL [R1+0x299c], R20 ;  /* 0x00299c1401007387 */ /* 0x0041e80000100800 */
[----:B0-----:R-:W2:Y:S04]  /*4df40*/  LDL.LU R20, [R1+0x684] ;  /* 0x0006840001147983 */ /* 0x001ea80000300800 */
[----:B--2---:R0:W-:Y:S04]  /*4df50*/  STL [R1+0x29a4], R20 ;  /* 0x0029a41401007387 */ /* 0x0041e80000100800 */
[----:B0-----:R-:W2:Y:S04]  /*4df60*/  LDL.LU R20, [R1+0x698] ;  /* 0x0006980001147983 */ /* 0x001ea80000300800 */
[----:B------:R-:W3:Y:S04]  /*4df70*/  LDL.LU R21, [R1+0x674] ;  /* 0x0006740001157983 */ /* 0x000ee80000300800 */
[----:B---3--:R0:W-:Y:S04]  /*4df80*/  STL [R1+0x2998], R21 ;  /* 0x0029981501007387 */ /* 0x0081e80000100800 */
[----:B0-----:R-:W3:Y:S01]  /*4df90*/  LDL.LU R21, [R1+0x688] ;  /* 0x0006880001157983 */ /* 0x001ee20000300800 */
[----:B------:R-:W-:-:S03]  /*4dfa0*/  F2FP.SATFINITE.E5M2.F32.PACK_AB_MERGE_C R26, R26, R23, RZ ;  /* 0x000000171a1a723e */ /* 0x000fc600048060ff */
[----:B---3--:R0:W-:Y:S04]  /*4dfb0*/  STL [R1+0x29a0], R21 ;  /* 0x0029a01501007387 */ /* 0x0081e80000100800 */
        /* <DEDUP_REMOVED lines=24> */
[----:B------:R-:W4:Y:S04]  /*4e140*/  LDL.LU R23, [R1+0x29d0] ;  /* 0x0029d00001177983 */ /* 0x000f280000300800 */
[----:B------:R0:W-:Y:S04]  /*4e150*/  STL [R1+0x27a4], R26 ;  /* 0x0027a41a01007387 */ /* 0x0001e80000100800 */
[----:B0-----:R-:W3:Y:S01]  /*4e160*/  LDL.LU R26, [R1+0x2e0] ;  /* 0x0002e000011a7983 */ /* 0x001ee20000300800 */
[----:B----4-:R-:W-:-:S03]  /*4e170*/  F2FP.SATFINITE.E5M2.F32.PACK_AB_MERGE_C R23, R23, R22, RZ ;  /* 0x000000161717723e */ /* 0x010fc600048060ff */
[----:B------:R-:W4:Y:S04]  /*4e180*/  LDL.LU R22, [R1+0x29cc] ;  /* 0x0029cc0001167983 */ /* 0x000f280000300800 */
[----:B------:R0:W-:Y:S04]  /*4e190*/  STL [R1+0x31c], R23 ;  /* 0x00031c1701007387 */ /* 0x0001e80000100800 */
[----:B0-----:R-:W4:Y:S02]  /*4e1a0*/  LDL.LU R23, [R1+0x29c8] ;  /* 0x0029c80001177983 */ /* 0x001f240000300800 */
[----:B----4-:R-:W-:-:S02]  /*4e1b0*/  F2FP.SATFINITE.E5M2.F32.PACK_AB_MERGE_C R23, R23, R22, RZ ;  /* 0x000000161717723e */ /* 0x010fc400048060ff */
        /* <DEDUP_REMOVED lines=28> */
[----:B------:R-:W2:Y:S01]  /*4e380*/  LDL.LU R21, [R1+0x2998] ;  /* 0x0029980001157983 */ /* 0x000ea20000300800 */
[----:B------:R-:W-:-:S03]  /*4e390*/  F2FP.SATFINITE.E5M2.F32.PACK_AB_MERGE_C R5, R5, R26, RZ ;  /* 0x0000001a0505723e */ /* 0x000fc600048060ff */
[----:B------:R-:W-:Y:S01]  /*4e3a0*/  STL [R1+0x27e0], R20 ;  /* 0x0027e01401007387 */ /* 0x000fe20000100800 */
[----:B------:R-:W-:Y:S02]  /*4e3b0*/  F2FP.SATFINITE.E5M2.F32.PACK_AB_MERGE_C R7, R7, R6, RZ ;  /* 0x000000060707723e */ /* 0x000fe400048060ff */
[----:B------:R-:W-:Y:S02]  /*4e3c0*/  F2FP.SATFINITE.E5M2.F32.PACK_AB_MERGE_C R6, R25, R28, RZ ;  /* 0x0000001c1906723e */ /* 0x000fe400048060ff */
[----:B--2---:R-:W-:Y:S02]  /*4e3d0*/  F2FP.SATFINITE.E5M2.F32.PACK_AB_MERGE_C R21, R21, R17, RZ ;  /* 0x000000111515723e */ /* 0x004fe400048060ff */
[----:B----4-:R-:W-:-:S03]  /*4e3e0*/  F2FP.SATFINITE.E5M2.F32.PACK_AB_MERGE_C R17, R23, R22, RZ ;  /* 0x000000161711723e */ /* 0x010fc600048060ff */
[----:B------:R-:W-:Y:S04]  /*4e3f0*/  STL [R1+0x27f8], R21 ;  /* 0x0027f81501007387 */ /* 0x000fe80000100800 */
[----:B------:R-:W-:Y:S04]  /*4e400*/  STL [R1+0x27fc], R17 ;  /* 0x0027fc1101007387 */ /* 0x000fe80000100800 */
[----:B------:R0:W-:Y:S02]  /*4e410*/  STL [R1+0x2814], R5 ;  /* 0x0028140501007387 */ /* 0x0001e40000100800 */
[----:B0-----:R-:W-:-:S05]  /*4e420*/  F2FP.SATFINITE.E5M2.F32.PACK_AB_MERGE_C R5, R18, R14, RZ ;  /* 0x0000000e1205723e */ /* 0x001fca00048060ff */
[----:B------:R0:W-:Y:S04]  /*4e430*/  STL [R1+0x38], R5 ;  /* 0x0000380501007387 */ /* 0x0001e80000100800 */
[----:B------:R1:W-:Y:S04]  /*4e440*/  STL [R1+0x248], R7 ;  /* 0x0002480701007387 */ /* 0x0003e80000100800 */
[----:B------:R2:W-:Y:S01]  /*4e450*/  STL [R1+0x240], R6 ;  /* 0x0002400601007387 */ /* 0x0005e20000100800 */
[----:B------:R-:W-:Y:S02]  /*4e460*/  F2FP.SATFINITE.E5M2.F32.PACK_AB_MERGE_C R18, R10, R11, RZ ;  /* 0x0000000b0a12723e */ /* 0x000fe400048060ff */
[----:B0-----:R-:W-:-:S02]  /*4e470*/  F2FP.SATFINITE.E5M2.F32.PACK_AB_MERGE_C R5, R15, R8, RZ ;  /* 0x000000080f05723e */ /* 0x001fc400048060ff */
[----:B-1----:R-:W-:Y:S02]  /*4e480*/  F2FP.SATFINITE.E5M2.F32.PACK_AB_MERGE_C R7, R24, R16, RZ ;  /* 0x000000101807723e */ /* 0x002fe400048060ff */
[----:B--2---:R-:W-:Y:S01]  /*4e490*/  F2FP.SATFINITE.E5M2.F32.PACK_AB_MERGE_C R6, R19, R29, RZ ;  /* 0x0000001d1306723e */ /* 0x004fe200048060ff */
[----:B------:R0:W-:Y:S04]  /*4e4a0*/  STL [R1+0x1e4], R5 ;  /* 0x0001e40501007387 */ /* 0x0001e80000100800 */
[----:B------:R-:W-:Y:S04]  /*4e4b0*/  STL [R1+0x20c], R7 ;  /* 0x00020c0701007387 */ /* 0x000fe80000100800 */
[----:B------:R-:W-:Y:S01]  /*4e4c0*/  STL [R1+0x1c8], R6 ;  /* 0x0001c80601007387 */ /* 0x000fe20000100800 */
[----:B0-----:R-:W-:-:S02]  /*4e4d0*/  F2FP.SATFINITE.E5M2.F32.PACK_AB_MERGE_C R5, R0, R27, RZ ;  /* 0x0000001b0005723e */ /* 0x001fc400048060ff */
[----:B------:R-:W-:-:S03]  /*4e4e0*/  F2FP.SATFINITE.E5M2.F32.PACK_AB_MERGE_C R0, R12, R13, RZ ;  /* 0x0000000d0c00723e */ /* 0x000fc600048060ff */
[----:B------:R-:W-:Y:S04]  /*4e4f0*/  STL [R1+0x1c4], R5 ;  /* 0x0001c40501007387 */ /* 0x000fe80000100800 */
[----:B------:R-:W-:Y:S04]  /*4e500*/  STL [R1+0x275c], R18 ;  /* 0x00275c1201007387 */ /* 0x000fe80000100800 */
[----:B------:R0:W-:Y:S04]  /*4e510*/  STL [R1+0x180], R0 ;  /* 0x0001800001007387 */ /* 0x0001e80000100800 */
[----:B------:R-:W2:Y:S01]  /*4e520*/  LDL.LU R14, [R1+0x60c] ;  /* 0x00060c00010e7983 */ /* 0x000ea20000300800 */
[----:B------:R-:W-:-:S05]  /*4e530*/  F2FP.SATFINITE.E5M2.F32.PACK_AB_MERGE_C R4, R4, R9, RZ ;  /* 0x000000090404723e */ /* 0x000fca00048060ff */
[----:B------:R-:W-:Y:S01]  /*4e540*/  STL [R1+0x108], R4 ;  /* 0x0001080401007387 */ /* 0x000fe20000100800 */
        /* <DEDUP_REMOVED lines=71> */
[----:B0-----:R-:W4:Y:S01]  /*4e9c0*/  LDL.LU R14, [R1+0x5d0] ;  /* 0x0005d000010e7983 */ /* 0x001f220000300800 */
[----:B---3--:R-:W-:-:S03]  /*4e9d0*/  F2FP.SATFINITE.E5M2.F32.PACK_AB_MERGE_C R27, R27, R26, RZ ;  /* 0x0000001a1b1b723e */ /* 0x008fc600048060ff */
        /* <DEDUP_REMOVED lines=8> */
[----:B------:R-:W4:Y:S04]  /*4ea60*/  LDL.LU R18, [R1+0x296c] ;  /* 0x00296c0001127983 */ /* 0x000f280000300800 */
[----:B------:R0:W-:Y:S04]  /*4ea70*/  STL [R1+0x7c], R26 ;  /* 0x00007c1a01007387 */ /* 0x0001e80000100800 */
[----:B0-----:R-:W3:Y:S02]  /*4ea80*/  LDL.LU R26, [R1+0x2968] ;  /* 0x00296800011a7983 */ /* 0x001ee40000300800 */
[----:B---3--:R-:W-:-:S02]  /*4ea90*/  F2FP.SATFINITE.E5M2.F32.PACK_AB_MERGE_C R27, R27, R26, RZ ;  /* 0x0000001a1b1b723e */ /* 0x008fc400048060ff */
[----:B------:R-:W2:Y:S01]  /*4eaa0*/  LDL.LU R26, [R1+0x2964] ;  /* 0x00296400011a7983 */ /* 0x000ea20000300800 */
[----:B----4-:R-:W-:Y:S02]  /*4eab0*/  F2FP.SATFINITE.E5M2.F32.PACK_AB_MERGE_C R18, R5, R18, RZ ;  /* 0x000000120512723e */ /* 0x010fe400048060ff */
[----:B------:R-:W-:Y:S02]  /*4eac0*/  F2FP.SATFINITE.E5M2.F32.PACK_AB_MERGE_C R23, R6, R23, RZ ;  /* 0x000000170617723e */ /* 0x000fe400048060ff */
[----:B------:R-:W-:Y:S02]  /*4ead0*/  F2FP.SATFINITE.E5M2.F32.PACK_AB_MERGE_C R5, R22, R20, RZ ;  /* 0x000000141605723e */ /* 0x000fe400048060ff */
[----:B------:R-:W-:Y:S02]  /*4eae0*/  F2FP.SATFINITE.E5M2.F32.PACK_AB_MERGE_C R24, R24, R7, RZ ;  /* 0x000000071818723e */ /* 0x000fe400048060ff */
[----:B------:R-:W-:Y:S02]  /*4eaf0*/  F2FP.SATFINITE.E5M2.F32.PACK_AB_MERGE_C R20, R10, R11, RZ ;  /* 0x0000000b0a14723e */ /* 0x000fe400048060ff */
[----:B------:R-:W-:-:S02]  /*4eb00*/  F2FP.SATFINITE.E5M2.F32.PACK_AB_MERGE_C R4, R4, R9, RZ ;  /* 0x000000090404723e */ /* 0x000fc400048060ff */
[----:B--2---:R-:W-:Y:S02]  /*4eb10*/  F2FP.SATFINITE.E5M2.F32.PACK_AB_MERGE_C R26, R26, R14, RZ ;  /* 0x0000000e1a1a723e */ /* 0x004fe400048060ff */
[----:B------:R-:W-:-:S03]  /*4eb20*/  F2FP.SATFINITE.E5M2.F32.PACK_AB_MERGE_C R14, R21, R17, RZ ;  /* 0x00000011150e723e */ /* 0x000fc600048060ff */
[----:B------:R-:W-:Y:S04]  /*4eb30*/  STL [R1+0x27ac], R26 ;  /* 0x0027ac1a01007387 */ /* 0x000fe80000100800 */
[----:B------:R-:W-:Y:S04]  /*4eb40*/  STL [R1+0x74], R27 ;  /* 0x0000741b01007387 */ /* 0x000fe80000100800 */
[----:B------:R-:W-:Y:S04]  /*4eb50*/  STL [R1+0x6c], R18 ;  /* 0x00006c1201007387 */ /* 0x000fe80000100800 */
[----:B------:R-:W-:Y:S04]  /*4eb60*/  STL [R1+0x50], R14 ;  /* 0x0000500e01007387 */ /* 0x000fe80000100800 */
[----:B------:R-:W-:Y:S04]  /*4eb70*/  STL [R1+0x27c8], R23 ;  /* 0x0027c81701007387 */ /* 0x000fe80000100800 */
[----:B------:R0:W-:Y:S04]  /*4eb80*/  STL [R1+0x4c], R5 ;  /* 0x00004c0501007387 */ /* 0x0001e80000100800 */
[----:B------:R1:W-:Y:S01]  /*4eb90*/  STL [R1+0x27d4], R24 ;  /* 0x0027d41801007387 */ /* 0x0003e20000100800 */
[----:B0-----:R-:W-:-:S02]  /*4eba0*/  F2FP.SATFINITE.E5M2.F32.PACK_AB_MERGE_C R5, R25, R28, RZ ;  /* 0x0000001c1905723e */ /* 0x001fc400048060ff */
[----:B-1----:R-:W-:Y:S02]  /*4ebb0*/  F2FP.SATFINITE.E5M2.F32.PACK_AB_MERGE_C R24, R15, R8, RZ ;  /* 0x000000080f18723e */ /* 0x002fe400048060ff */
[----:B------:R-:W-:-:S03]  /*4ebc0*/  F2FP.SATFINITE.E5M2.F32.PACK_AB_MERGE_C R14, R0, R19, RZ ;  /* 0x00000013000e723e */ /* 0x000fc600048060ff */
[----:B------:R-:W-:Y:S04]  /*4ebd0*/  STL [R1+0x27e4], R24 ;  /* 0x0027e41801007387 */ /* 0x000fe80000100800 */
[----:B------:R0:W-:Y:S01]  /*4ebe0*/  STL [R1+0x2c], R5 ;  /* 0x00002c0501007387 */ /* 0x0001e20000100800 */
[----:B------:R-:W-:-:S03]  /*4ebf0*/  F2FP.SATFINITE.E5M2.F32.PACK_AB_MERGE_C R0, R12, R13, RZ ;  /* 0x0000000d0c00723e */ /* 0x000fc600048060ff */
[----:B------:R-:W-:Y:S01]  /*4ec00*/  STL [R1+0x27f4], R14 ;  /* 0x0027f40e01007387 */ /* 0x000fe20000100800 */
[----:B0-----:R-:W-:-:S05]  /*4ec10*/  F2FP.SATFINITE.E5M2.F32.PACK_AB_MERGE_C R5, R29, R16, RZ ;  /* 0x000000101d05723e */ /* 0x001fca00048060ff */
[----:B------:R-:W-:Y:S04]  /*4ec20*/  STL [R1+0x20], R5 ;  /* 0x0000200501007387 */ /* 0x000fe80000100800 */
[----:B------:R-:W-:Y:S04]  /*4ec30*/  STL [R1+0x2800], R20 ;  /* 0x0028001401007387 */ /* 0x000fe80000100800 */
[----:B------:R-:W-:Y:S04]  /*4ec40*/  STL [R1+0x8], R0 ;  /* 0x0000080001007387 */ /* 0x000fe80000100800 */
[----:B------:R0:W-:Y:S04]  /*4ec50*/  STL [R1+0x2818], R4 ;  /* 0x0028180401007387 */ /* 0x0001e80000100800 */
        /* <DEDUP_REMOVED lines=22> */
[----:B------:R-:W-:-:S03]  /*4edc0*/  F2FP.SATFINITE.E5M2.F32.PACK_AB_MERGE_C R3, R2, R3, RZ ;  /* 0x000000030203723e */ /* 0x000fc600048060ff */
[----:B---3--:R0:W-:Y:S04]  /*4edd0*/  STL [R1+0x2960], R15 ;  /* 0x0029600f01007387 */ /* 0x0081e80000100800 */
[----:B0-----:R-:W2:Y:S04]  /*4ede0*/  LDL.LU R15, [R1+0x570] ;  /* 0x00057000010f7983 */ /* 0x001ea80000300800 */
[----:B------:R-:W3:Y:S04]  /*4edf0*/  LDL.LU R20, [R1+0x548] ;  /* 0x0005480001147983 */ /* 0x000ee80000300800 */
        /* <DEDUP_REMOVED lines=48> */
[----:B------:R-:W2:Y:S01]  /*4f100*/  LDL.LU R4, [R1+0x2938] ;  /* 0x0029380001047983 */ /* 0x000ea20000300800 */
[----:B------:R-:W-:Y:S02]  /*4f110*/  F2FP.SATFINITE.E5M2.F32.PACK_AB_MERGE_C R29, R29, R24, RZ ;  /* 0x000000181d1d723e */ /* 0x000fe400048060ff */
[----:B---3--:R-:W-:Y:S02]  /*4f120*/  F2FP.SATFINITE.E5M2.F32.PACK_AB_MERGE_C R18, R18, R23, RZ ;  /* 0x000000171212723e */ /* 0x008fe400048060ff */
[----:B--2---:R-:W-:-:S05]  /*4f130*/  F2FP.SATFINITE.E5M2.F32.PACK_AB_MERGE_C R15, R15, R4, RZ ;  /* 0x000000040f0f723e */ /* 0x004fca00048060ff */
[----:B------:R-:W-:Y:S04]  /*4f140*/  STL [R1+0x2764], R15 ;  /* 0x0027640f01007387 */ /* 0x000fe80000100800 */
[----:B------:R0:W-:Y:S04]  /*4f150*/  STL [R1+0xbc], R3 ;  /* 0x0000bc0301007387 */ /* 0x0001e80000100800 */
[----:B------:R1:W-:Y:S01]  /*4f160*/  STL [R1+0x2768], R29 ;  /* 0x0027681d01007387 */ /* 0x0003e20000100800 */
[----:B0-----:R-:W-:Y:S02]  /*4f170*/  F2FP.SATFINITE.E5M2.F32.PACK_AB_MERGE_C R3, R14, R20, RZ ;  /* 0x000000140e03723e */ /* 0x001fe400048060ff */
[----:B-1----:R-:W-:-:S03]  /*4f180*/  F2FP.SATFINITE.E5M2.F32.PACK_AB_MERGE_C R29, R27, R26, RZ ;  /* 0x0000001a1b1d723e */ /* 0x002fc600048060ff */
[----:B------:R-:W-:Y:S04]  /*4f190*/  STL [R1+0x168], R3 ;  /* 0x0001680301007387 */ /* 0x000fe80000100800 */
[----:B------:R0:W-:Y:S04]  /*4f1a0*/  STL [R1+0x276c], R18 ;  /* 0x00276c1201007387 */ /* 0x0001e80000100800 */
[----:B------:R1:W-:Y:S01]  /*4f1b0*/  STL [R1+0x2774], R29 ;  /* 0x0027741d01007387 */ /* 0x0003e20000100800 */
[----:B------:R-:W-:Y:S02]  /*4f1c0*/  F2FP.SATFINITE.E5M2.F32.PACK_AB_MERGE_C R15, R7, R6, RZ ;  /* 0x00000006070f723e */ /* 0x000fe400048060ff */
[----:B0-----:R-:W-:-:S02]  /*4f1d0*/  F2FP.SATFINITE.E5M2.F32.PACK_AB_MERGE_C R18, R17, R5, RZ ;  /* 0x000000051112723e */ /* 0x001fc400048060ff */
[----:B-1----:R-:W-:Y:S02]  /*4f1e0*/  F2FP.SATFINITE.E5M2.F32.PACK_AB_MERGE_C R29, R22, R21, RZ ;  /* 0x00000015161d723e */ /* 0x002fe400048060ff */
[----:B------:R-:W-:Y:S01]  /*4f1f0*/  F2FP.SATFINITE.E5M2.F32.PACK_AB_MERGE_C R3, R16, R8, RZ ;  /* 0x000000081003723e */ /* 0x000fe200048060ff */
[----:B------:R0:W-:Y:S04]  /*4f200*/  STL [R1+0x2780], R18 ;  /* 0x0027801201007387 */ /* 0x0001e80000100800 */
[----:B------:R1:W-:Y:S04]  /*4f210*/  STL [R1+0x2790], R29 ;  /* 0x0027901d01007387 */ /* 0x0003e80000100800 */
[----:B------:R2:W-:Y:S01]  /*4f220*/  STL [R1+0x279c], R15 ;  /* 0x00279c0f01007387 */ /* 0x0005e20000100800 */
[----:B0-----:R-:W-:-:S02]  /*4f230*/  F2FP.SATFINITE.E5M2.F32.PACK_AB_MERGE_C R18, R25, R28, RZ ;  /* 0x0000001c1912723e */ /* 0x001fc400048060ff */
[----:B-1----:R-:W-:Y:S02]  /*4f240*/  F2FP.SATFINITE.E5M2.F32.PACK_AB_MERGE_C R29, R0, R19, RZ ;  /* 0x00000013001d723e */ /* 0x002fe400048060ff */
[----:B--2---:R-:W-:Y:S02]  /*4f250*/  F2FP.SATFINITE.E5M2.F32.PACK_AB_MERGE_C R15, R10, R11, RZ ;  /* 0x0000000b0a0f723e */ /* 0x004fe400048060ff */
[----:B------:R-:W-:Y:S01]  /*4f260*/  F2FP.SATFINITE.E5M2.F32.PACK_AB_MERGE_C R0, R12, R13, RZ ;  /* 0x0000000d0c00723e */ /* 0x000fe200048060ff */
[----:B------:R0:W-:Y:S04]  /*4f270*/  STL [R1+0x27b4], R18 ;  /* 0x0027b41201007387 */ /* 0x0001e80000100800 */
[----:B------:R-:W-:Y:S04]  /*4f280*/  STL [R1+0x27e8], R29 ;  /* 0x0027e81d01007387 */ /* 0x000fe80000100800 */
[----:B------:R-:W-:Y:S04]  /*4f290*/  STL [R1+0x10c], R3 ;  /* 0x00010c0301007387 */ /* 0x000fe80000100800 */
[----:B------:R-:W-:Y:S04]  /*4f2a0*/  STL [R1+0x2804], R15 ;  /* 0x0028040f01007387 */ /* 0x000fe80000100800 */
[----:B------:R1:W-:Y:S04]  /*4f2b0*/  STL [R1+0x140], R0 ;  /* 0x0001400001007387 */ /* 0x0003e80000100800 */
[----:B------:R-:W2:Y:S04]  /*4f2c0*/  LDL.LU R26, [R1+0x4d4] ;  /* 0x0004d400011a7983 */ /* 0x000ea80000300800 */
[----:B0-----:R-:W3:Y:S01]  /*4f2d0*/  LDL.LU R18, [R1+0x4c4] ;  /* 0x0004c40001127983 */ /* 0x001ee20000300800 */
[----:B-1----:R-:W-:-:S05]  /*4f2e0*/  F2FP.SATFINITE.E5M2.F32.PACK_AB_MERGE_C R0, R2, R9, RZ ;  /* 0x000000090200723e */ /* 0x002fca00048060ff */
[----:B------:R-:W-:Y:S04]  /*4f2f0*/  STL [R1+0x12c], R0 ;  /* 0x00012c0001007387 */ /* 0x000fe80000100800 */
        /* <DEDUP_REMOVED lines=15> */
[----:B------:R-:W3:Y:S04]  /*4f3f0*/  LDL.LU R13, [R1+0x4a4] ;  /* 0x0004a400010d7983 */ /* 0x000ee80000300800 */
[----:B---3--:R0:W-:Y:S04]  /*4f400*/  STL [R1+0x291c], R13 ;  /* 0x00291c0d01007387 */ /* 0x0081e80000100800 */
[----:B0-----:R-:W3:Y:S04]  /*4f410*/  LDL.LU R13, [R1+0x4b8] ;  /* 0x0004b800010d7983 */ /* 0x001ee80000300800 */
[----:B------:R-:W4:Y:S04]  /*4f420*/  LDL.LU R12, [R1+0x4ac] ;  /* 0x0004ac00010c7983 */ /* 0x000f280000300800 */
[----:B----4-:R0:W-:Y:S04]  /*4f430*/  STL [R1+0x2918], R12 ;  /* 0x0029180c01007387 */ /* 0x0101e80000100800 */
[----:B0-----:R-:W4:Y:S04]  /*4f440*/  LDL.LU R12, [R1+0x4a0] ;  /* 0x0004a000010c7983 */ /* 0x001f280000300800 */
[----:B------:R-:W2:Y:S01]  /*4f450*/  LDL.LU R11, [R1+0x494] ;  /* 0x00049400010b7983 */ /* 0x000ea20000300800 */
        /* <DEDUP_REMOVED lines=52> */
[----:B------:R-:W4:Y:S01]  /*4f7a0*/  LDL.LU R11, [R1+0x2914] ;  /* 0x00291400010b7983 */ /* 0x000f220000300800 */
[----:B---3--:R-:W-:Y:S02]  /*4f7b0*/  F2FP.SATFINITE.E5M2.F32.PACK_AB_MERGE_C R10, R10, R23, RZ ;  /* 0x000000170a0a723e */ /* 0x008fe400048060ff */
[----:B------:R-:W-:Y:S02]  /*4f7c0*/  F2FP.SATFINITE.E5M2.F32.PACK_AB_MERGE_C R2, R2, R27, RZ ;  /* 0x0000001b0202723e */ /* 0x000fe400048060ff */
[----:B------:R-:W-:Y:S01]  /*4f7d0*/  F2FP.SATFINITE.E5M2.F32.PACK_AB_MERGE_C R9, R9, R28, RZ ;  /* 0x0000001c0909723e */ /* 0x000fe200048060ff */
[----:B------:R-:W-:Y:S01]  /*4f7e0*/  STL [R1+0x2838], R12 ;  /* 0x0028380c01007387 */ /* 0x000fe20000100800 */
[----:B----4-:R-:W-:-:S05]  /*4f7f0*/  F2FP.SATFINITE.E5M2.F32.PACK_AB_MERGE_C R11, R11, R13, RZ ;  /* 0x0000000d0b0b723e */ /* 0x010fca00048060ff */
[----:B------:R-:W-:Y:S04]  /*4f800*/  STL [R1+0x283c], R11 ;  /* 0x00283c0b01007387 */ /* 0x000fe80000100800 */
[----:B------:R0:W-:Y:S04]  /*4f810*/  STL [R1+0x2840], R10 ;  /* 0x0028400a01007387 */ /* 0x0001e80000100800 */
[----:B------:R1:W-:Y:S04]  /*4f820*/  STL [R1+0x2844], R2 ;  /* 0x0028440201007387 */ /* 0x0003e80000100800 */
[----:B------:R2:W-:Y:S01]  /*4f830*/  STL [R1+0x2848], R9 ;  /* 0x0028480901007387 */ /* 0x0005e20000100800 */
[----:B0-----:R-:W-:-:S02]  /*4f840*/  F2FP.SATFINITE.E5M2.F32.PACK_AB_MERGE_C R10, R26, R18, RZ ;  /* 0x000000121a0a723e */ /* 0x001fc400048060ff */
[----:B-1----:R-:W-:Y:S02]  /*4f850*/  F2FP.SATFINITE.E5M2.F32.PACK_AB_MERGE_C R2, R4, R3, RZ ;  /* 0x000000030402723e */ /* 0x002fe400048060ff */
[----:B--2---:R-:W-:Y:S02]  /*4f860*/  F2FP.SATFINITE.E5M2.F32.PACK_AB_MERGE_C R9, R29, R15, RZ ;  /* 0x0000000f1d09723e */ /* 0x004fe400048060ff */
[----:B------:R-:W-:Y:S02]  /*4f870*/  F2FP.SATFINITE.E5M2.F32.PACK_AB_MERGE_C R4, R14, R20, RZ ;  /* 0x000000140e04723e */ /* 0x000fe400048060ff */
[----:B------:R-:W-:Y:S01]  /*4f880*/  F2FP.SATFINITE.E5M2.F32.PACK_AB_MERGE_C R3, R5, R24, RZ ;  /* 0x000000180503723e */ /* 0x000fe200048060ff */
[----:B------:R-:W-:Y:S04]  /*4f890*/  STL [R1+0x7c4], R10 ;  /* 0x0007c40a01007387 */ /* 0x000fe80000100800 */
[----:B------:R-:W-:Y:S04]  /*4f8a0*/  STL [R1+0x7c0], R9 ;  /* 0x0007c00901007387 */ /* 0x000fe80000100800 */
[----:B------:R0:W-:Y:S04]  /*4f8b0*/  STL [R1+0x7e4], R2 ;  /* 0x0007e40201007387 */ /* 0x0001e80000100800 */
[----:B------:R1:W-:Y:S04]  /*4f8c0*/  STL [R1+0x7e0], R4 ;  /* 0x0007e00401007387 */ /* 0x0003e80000100800 */
[----:B------:R2:W-:Y:S01]  /*4f8d0*/  STL [R1+0x800], R3 ;  /* 0x0008000301007387 */ /* 0x0005e20000100800 */
[----:B0-----:R-:W-:-:S02]  /*4f8e0*/  F2FP.SATFINITE.E5M2.F32.PACK_AB_MERGE_C R2, R21, R17, RZ ;  /* 0x000000111502723e */ /* 0x001fc400048060ff */
[----:B-1----:R-:W-:Y:S02]  /*4f8f0*/  F2FP.SATFINITE.E5M2.F32.PACK_AB_MERGE_C R4, R6, R22, RZ ;  /* 0x000000160604723e */ /* 0x002fe400048060ff */
[----:B--2---:R-:W-:Y:S01]  /*4f900*/  F2FP.SATFINITE.E5M2.F32.PACK_AB_MERGE_C R3, R25, R7, RZ ;  /* 0x000000071903723e */ /* 0x004fe200048060ff */
[----:B------:R0:W-:Y:S04]  /*4f910*/  STL [R1+0x7fc], R2 ;  /* 0x0007fc0201007387 */ /* 0x0001e80000100800 */
[----:B------:R-:W-:Y:S04]  /*4f920*/  STL [R1+0x81c], R4 ;  /* 0x00081c0401007387 */ /* 0x000fe80000100800 */
[----:B------:R-:W-:Y:S04]  /*4f930*/  STL [R1+0x818], R3 ;  /* 0x0008180301007387 */ /* 0x000fe80000100800 */
[----:B------:R-:W2:Y:S01]  /*4f940*/  LDL.LU R9, [R1+0x10d4] ;  /* 0x0010d40001097983 */ /* 0x000ea20000300800 */
[----:B------:R-:W-:-:S02]  /*4f950*/  F2FP.SATFINITE.E5M2.F32.PACK_AB_MERGE_C R0, R0, R19, RZ ;  /* 0x000000130000723e */ /* 0x000fc400048060ff */
[----:B0-----:R-:W-:-:S05]  /*4f960*/  F2FP.SATFINITE.E5M2.F32.PACK_AB_MERGE_C R2, R16, R8, RZ ;  /* 0x000000081002723e */ /* 0x001fca00048060ff */
        /* <DEDUP_REMOVED lines=162> */
[----:B------:R3:W-:Y:S02]  /*50390*/  STL [R1+0x958], R9 ;  /* 0x0009580901007387 */ /* 0x0007e40000100800 */
[----:B---3--:R-:W-:Y:S02]  /*503a0*/  F2FP.SATFINITE.E5M2.F32.PACK_AB_MERGE_C R9, R23, R13, RZ ;  /* 0x0000000d1709723e */ /* 0x008fe400048060ff */
[----:B----4-:R-:W-:Y:S02]  /*503b0*/  F2FP.SATFINITE.E5M2.F32.PACK_AB_MERGE_C R0, R0, R19, RZ ;  /* 0x000000130000723e */ /* 0x010fe400048060ff */
[----:B--2---:R-:W-:-:S02]  /*503c0*/  F2FP.SATFINITE.E5M2.F32.PACK_AB_MERGE_C R2, R10, R2, RZ ;  /* 0x000000020a02723e */ /* 0x004fc400048060ff */
[----:B------:R-:W-:-:S03]  /*503d0*/  F2FP.SATFINITE.E5M2.F32.PACK_AB_MERGE_C R10, R12, R11, RZ ;  /* 0x0000000b0c0a723e */ /* 0x000fc600048060ff */
        /* <DEDUP_REMOVED lines=9> */
[----:B0-----:R-:W-:-:S02]  /*50470*/  F2FP.SATFINITE.E5M2.F32.PACK_AB_MERGE_C R2, R4, R3, RZ ;  /* 0x000000030402723e */ /* 0x001fc400048060ff */
[----:B------:R-:W-:Y:S02]  /*50480*/  F2FP.SATFINITE.E5M2.F32.PACK_AB_MERGE_C R4, R14, R20, RZ ;  /* 0x000000140e04723e */ /* 0x000fe400048060ff */
[----:B------:R-:W-:Y:S01]  /*50490*/  F2FP.SATFINITE.E5M2.F32.PACK_AB_MERGE_C R3, R5, R24, RZ ;  /* 0x000000180503723e */ /* 0x000fe200048060ff */
        /* <DEDUP_REMOVED lines=10> */
[----:B0-----:R-:W-:-:S05]  /*50540*/  F2FP.SATFINITE.E5M2.F32.PACK_AB_MERGE_C R2, R16, R8, RZ ;  /* 0x000000081002723e */ /* 0x001fca00048060ff */
[----:B------:R-:W-:Y:S04]  /*50550*/  STL [R1+0x7ec], R2 ;  /* 0x0007ec0201007387 */ /* 0x000fe80000100800 */
[----:B------:R-:W2:Y:S04]  /*50560*/  LDL.LU R21, [R1+0x23c] ;  /* 0x00023c0001157983 */ /* 0x000ea80000300800 */
[----:B------:R-:W-:Y:S04]  /*50570*/  STL [R1+0x80c], R0 ;  /* 0x00080c0001007387 */ /* 0x000fe80000100800 */
[----:B------:R-:W3:Y:S04]  /*50580*/  LDL.LU R22, [R1+0x210] ;  /* 0x0002100001167983 */ /* 0x000ee80000300800 */
[----:B------:R-:W3:Y:S04]  /*50590*/  LDL.LU R16, [R1+0x214] ;  /* 0x0002140001107983 */ /* 0x000ee80000300800 */
[----:B------:R-:W4:Y:S04]  /*505a0*/  LDL.LU R25, [R1+0x1fc] ;  /* 0x0001fc0001197983 */ /* 0x000f280000300800 */
        /* <DEDUP_REMOVED lines=8> */
[----:B0-----:R-:W2:Y:S04]  /*50630*/  LDL.LU R19, [R1+0x1f0] ;  /* 0x0001f00001137983 */ /* 0x001ea80000300800 */
[----:B--2---:R0:W-:Y:S04]  /*50640*/  STL [R1+0x288c], R19 ;  /* 0x00288c1301007387 */ /* 0x0041e80000100800 */
[----:B0-----:R-:W4:Y:S04]  /*50650*/  LDL.LU R19, [R1+0x218] ;  /* 0x0002180001137983 */ /* 0x001f280000300800 */
[----:B------:R-:W2:Y:S04]  /*50660*/  LDL.LU R9, [R1+0x174] ;  /* 0x0001740001097983 */ /* 0x000ea80000300800 */
        /* <DEDUP_REMOVED lines=23> */
[----:B------:R-:W-:-:S02]  /*507e0*/  F2FP.SATFINITE.E5M2.F32.PACK_AB_MERGE_C R14, R21, R17, RZ ;  /* 0x00000011150e723e */ /* 0x000fc400048060ff */
[----:B------:R-:W-:Y:S02]  /*507f0*/  F2FP.SATFINITE.E5M2.F32.PACK_AB_MERGE_C R21, R16, R22, RZ ;  /* 0x000000161015723e */ /* 0x000fe400048060ff */
[----:B----4-:R-:W-:Y:S01]  /*50800*/  F2FP.SATFINITE.E5M2.F32.PACK_AB_MERGE_C R25, R25, R19, RZ ;  /* 0x000000131919723e */ /* 0x010fe200048060ff */
[----:B---3--:R0:W-:Y:S04]  /*50810*/  STL [R1+0x2874], R2 ;  /* 0x0028740201007387 */ /* 0x0081e80000100800 */
[----:B0-----:R-:W3:Y:S04]  /*50820*/  LDL.LU R2, [R1+0x1d8] ;  /* 0x0001d80001027983 */ /* 0x001ee80000300800 */
        /* <DEDUP_REMOVED lines=20> */
[----:B0-----:R-:W4:Y:S04]  /*50970*/  LDL.LU R14, [R1+0xe8] ;  /* 0x0000e800010e7983 */ /* 0x001f280000300800 */
[----:B------:R-:W4:Y:S04]  /*50980*/  LDL.LU R24, [R1+0xec] ;  /* 0x0000ec0001187983 */ /* 0x000f280000300800 */
[----:B------:R-:W4:Y:S04]  /*50990*/  LDL.LU R16, [R1+0x10e0] ;  /* 0x0010e00001107983 */ /* 0x000f280000300800 */
[----:B------:R-:W4:Y:S04]  /*509a0*/  LDL.LU R17, [R1+0xee0] ;  /* 0x000ee00001117983 */ /* 0x000f280000300800 */
[----:B------:R0:W-:Y:S04]  /*509b0*/  STL [R1+0x830], R21 ;  /* 0x0008301501007387 */ /* 0x0001e80000100800 */
[----:B0-----:R-:W4:Y:S04]  /*509c0*/  LDL.LU R21, [R1+0xd00] ;  /* 0x000d000001157983 */ /* 0x001f280000300800 */
        /* <DEDUP_REMOVED lines=13> */
[----:B------:R-:W3:Y:S04]  /*50aa0*/  LDL.LU R9, [R1+0x2878] ;  /* 0x0028780001097983 */ /* 0x000ee80000300800 */
[----:B------:R0:W-:Y:S04]  /*50ab0*/  STL [R1+0x86c], R19 ;  /* 0x00086c1301007387 */ /* 0x0001e80000100800 */
[----:B0-----:R-:W2:Y:S01]  /*50ac0*/  LDL R19, [R1+0x111c] ;  /* 0x00111c0001137983 */ /* 0x001ea20000100800 */
        /* <DEDUP_REMOVED lines=22> */
[----:B------:R0:W-:Y:S01]  /*50c30*/  STL [R1+0x8d0], R9 ;  /* 0x0008d00901007387 */ /* 0x0001e20000100800 */
[----:B----4-:R-:W-:Y:S02]  /*50c40*/  F2FP.SATFINITE.E5M2.F32.PACK_AB_MERGE_C R12, R12, R11, RZ ;  /* 0x0000000b0c0c723e */ /* 0x010fe400048060ff */
[----:B------:R-:W-:Y:S02]  /*50c50*/  F2FP.SATFINITE.E5M2.F32.PACK_AB_MERGE_C R23, R23, R13, RZ ;  /* 0x0000000d1717723e */ /* 0x000fe400048060ff */
[----:B------:R-:W-:Y:S01]  /*50c60*/  F2FP.SATFINITE.E5M2.F32.PACK_AB_MERGE_C R28, R28, R27, RZ ;  /* 0x0000001b1c1c723e */ /* 0x000fe200048060ff */
[----:B0-----:R-:W4:Y:S01]  /*50c70*/  LDL.LU R9, [R1+0x2848] ;  /* 0x0028480001097983 */ /* 0x001f220000300800 */
[----:B------:R-:W-:-:S02]  /*50c80*/  F2FP.SATFINITE.E5M2.F32.PACK_AB_MERGE_C R26, R26, R18, RZ ;  /* 0x000000121a1a723e */ /* 0x000fc400048060ff */
[----:B------:R-:W-:Y:S02]  /*50c90*/  F2FP.SATFINITE.E5M2.F32.PACK_AB_MERGE_C R4, R4, R3, RZ ;  /* 0x000000030404723e */ /* 0x000fe400048060ff */
[----:B------:R-:W-:Y:S02]  /*50ca0*/  F2FP.SATFINITE.E5M2.F32.PACK_AB_MERGE_C R6, R6, R5, RZ ;  /* 0x000000050606723e */ /* 0x000fe400048060ff */
[----:B------:R-:W-:Y:S02]  /*50cb0*/  F2FP.SATFINITE.E5M2.F32.PACK_AB_MERGE_C R8, R8, R7, RZ ;  /* 0x000000070808723e */ /* 0x000fe400048060ff */
[----:B---3--:R-:W-:Y:S02]  /*50cc0*/  F2FP.SATFINITE.E5M2.F32.PACK_AB_MERGE_C R10, R10, R2, RZ ;  /* 0x000000020a0a723e */ /* 0x008fe400048060ff */
[----:B------:R-:W3:Y:S04]  /*50cd0*/  LDL.LU R2, [R1+0x2844] ;  /* 0x0028440001027983 */ /* 0x000ee80000300800 */
[----:B------:R0:W-:Y:S04]  /*50ce0*/  STL [R1+0x8cc], R10 ;  /* 0x0008cc0a01007387 */ /* 0x0001e80000100800 */
[----:B0-----:R-:W4:Y:S04]  /*50cf0*/  LDL.LU R10, [R1+0x2840] ;  /* 0x00284000010a7983 */ /* 0x001f280000300800 */
[----:B------:R-:W4:Y:S04]  /*50d00*/  LDL.LU R11, [R1+0x283c] ;  /* 0x00283c00010b7983 */ /* 0x000f280000300800 */
        /* <DEDUP_REMOVED lines=19> */
[----:B0-----:R-:W4:Y:S01]  /*50e40*/  LDL.LU R8, [R1+0x2808] ;  /* 0x0028080001087983 */ /* 0x001f220000300800 */
[----:B------:R-:W-:-:S03]  /*50e50*/  F2FP.SATFINITE.E5M2.F32.PACK_AB_MERGE_C R15, R0, R15, RZ ;  /* 0x0000000f000f723e */ /* 0x000fc600048060ff */
[----:B--2---:R-:W-:Y:S04]  /*50e60*/  STL [R1+0x24e8], R19 ;  /* 0x0024e81301007387 */ /* 0x004fe80000100800 */
[----:B------:R0:W-:Y:S01]  /*50e70*/  STL [R1+0x940], R15 ;  /* 0x0009400f01007387 */ /* 0x0001e20000100800 */
[----:B------:R-:W-:Y:S01]  /*50e80*/  F2FP.SATFINITE.E5M2.F32.PACK_AB_MERGE_C R14, R24, R14, RZ ;  /* 0x0000000e180e723e */ /* 0x000fe200048060ff */
[----:B------:R-:W-:Y:S01]  /*50e90*/  VIADD R0, R19, 0x55 ;  /* 0x0000005513007836 */ /* 0x000fe20000000000 */
[----:B------:R-:W-:Y:S02]  /*50ea0*/  LOP3.LUT R16, R16, 0xffff, RZ, 0xc0, !PT ;  /* 0x0000ffff10107812 */ /* 0x000fe400078ec0ff */
[----:B0-----:R-:W-:Y:S02]  /*50eb0*/  F2FP.SATFINITE.E5M2.F32.PACK_AB_MERGE_C R15, R20, R29, RZ ;  /* 0x0000001d140f723e */ /* 0x001fe400048060ff */
[----:B------:R-:W-:-:S02]  /*50ec0*/  LOP3.LUT R19, R17, 0xffff, RZ, 0xc0, !PT ;  /* 0x0000ffff11137812 */ /* 0x000fc400078ec0ff */
[----:B------:R-:W-:Y:S01]  /*50ed0*/  LOP3.LUT R29, R22, 0xffff, RZ, 0xc0, !PT ;  /* 0x0000ffff161d7812 */ /* 0x000fe200078ec0ff */
[----:B------:R0:W-:Y:S04]  /*50ee0*/  STL [R1+0x968], R15 ;  /* 0x0009680f01007387 */ /* 0x0001e80000100800 */
[----:B------:R1:W-:Y:S04]  /*50ef0*/  STL [R1+0x964], R14 ;  /* 0x0009640e01007387 */ /* 0x0003e80000100800 */
[----:B------:R-:W-:Y:S04]  /*50f00*/  STL [R1+0x154], R16 ;  /* 0x0001541001007387 */ /* 0x000fe80000100800 */
[----:B------:R-:W-:Y:S01]  /*50f10*/  STL [R1+0x174], R19 ;  /* 0x0001741301007387 */ /* 0x000fe20000100800 */
[----:B------:R-:W-:-:S02]  /*50f20*/  LOP3.LUT R25, R25, 0xffff, RZ, 0xc0, !PT ;  /* 0x0000ffff19197812 */ /* 0x000fc400078ec0ff */
[----:B0-----:R-:W-:Y:S02]  /*50f30*/  LOP3.LUT R15, R21, 0xffff, RZ, 0xc0, !PT ;  /* 0x0000ffff150f7812 */ /* 0x001fe400078ec0ff */
[----:B------:R-:W-:Y:S01]  /*50f40*/  ISETP.GE.AND P0, PT, R0, UR37, PT ;  /* 0x0000002500007c0c */ /* 0x000fe2000bf06270 */
[----:B------:R-:W-:Y:S02]  /*50f50*/  ULDC UR37, c[0x0][0x228] ;  /* 0x00008a0000257ab9 */ /* 0x000fe40000000800 */
[----:B------:R-:W-:Y:S04]  /*50f60*/  STL [R1+0x1d0], R15 ;  /* 0x0001d00f01007387 */ /* 0x000fe80000100800 */
[----:B------:R-:W-:Y:S04]  /*50f70*/  STL [R1+0xf4], R29 ;  /* 0x0000f41d01007387 */ /* 0x000fe80000100800 */
[----:B-1----:R-:W2:Y:S04]  /*50f80*/  LDL.LU R14, [R1+0x10e4] ;  /* 0x0010e400010e7983 */ /* 0x002ea80000300800 */
[----:B------:R-:W2:Y:S04]  /*50f90*/  LDL.LU R24, [R1+0xfd0] ;  /* 0x000fd00001187983 */ /* 0x000ea80000300800 */
[----:B------:R-:W2:Y:S04]  /*50fa0*/  LDL.LU R17, [R1+0xee4] ;  /* 0x000ee40001117983 */ /* 0x000ea80000300800 */
[----:B------:R-:W-:Y:S04]  /*50fb0*/  STL [R1+0xf0], R25 ;  /* 0x0000f01901007387 */ /* 0x000fe80000100800 */
[----:B------:R-:W2:Y:S01]  /*50fc0*/  LDL.LU R21, [R1+0xdf0] ;  /* 0x000df00001157983 */ /* 0x000ea20000300800 */
[----:B---3--:R-:W-:-:S02]  /*50fd0*/  LOP3.LUT R3, R3, 0xffff, RZ, 0xc0, !PT ;  /* 0x0000ffff03037812 */ /* 0x008fc400078ec0ff */
[----:B----4-:R-:W-:Y:S02]  /*50fe0*/  LOP3.LUT R0, R4, 0xffff, RZ, 0xc0, !PT ;  /* 0x0000ffff04007812 */ /* 0x010fe400078ec0ff */
[----:B------:R-:W-:Y:S02]  /*50ff0*/  LOP3.LUT R20, R5, 0xffff, RZ, 0xc0, !PT ;  /* 0x0000ffff05147812 */ /* 0x000fe400078ec0ff */
[----:B------:R-:W-:Y:S02]  /*51000*/  LOP3.LUT R4, R2, 0xffff, RZ, 0xc0, !PT ;  /* 0x0000ffff02047812 */ /* 0x000fe400078ec0ff */
[----:B------:R-:W-:Y:S02]  /*51010*/  PRMT R2, R3, 0x3340, R1 ;  /* 0x0000334003027816 */ /* 0x000fe40000000001 */
[----:B------:R-:W-:Y:S02]  /*51020*/  LOP3.LUT R7, R7, 0xffff, RZ, 0xc0, !PT ;  /* 0x0000ffff07077812 */ /* 0x000fe400078ec0ff */
[----:B------:R-:W-:-:S02]  /*51030*/  LOP3.LUT R6, R6, 0xffff, RZ, 0xc0, !PT ;  /* 0x0000ffff06067812 */ /* 0x000fc400078ec0ff */
[----:B------:R-:W-:Y:S02]  /*51040*/  LOP3.LUT R8, R8, 0xffff, RZ, 0xc0, !PT ;  /* 0x0000ffff08087812 */ /* 0x000fe400078ec0ff */
[----:B------:R-:W-:-:S03]  /*51050*/  PRMT R5, R29, 0x3340, R7 ;  /* 0x000033401d057816 */ /* 0x000fc60000000007 */
[----:B------:R-:W-:Y:S04]  /*51060*/  STL [R1+0xec], R8 ;  /* 0x0000ec0801007387 */ /* 0x000fe80000100800 */
[----:B------:R-:W-:Y:S04]  /*51070*/  STL [R1+0xfc], R7 ;  /* 0x0000fc0701007387 */ /* 0x000fe80000100800 */
[----:B------:R0:W-:Y:S04]  /*51080*/  STL [R1+0xe4], R0 ;  /* 0x0000e40001007387 */ /* 0x0001e80000100800 */
[----:B------:R-:W-:Y:S04]  /*51090*/  STL [R1+0xf8], R6 ;  /* 0x0000f80601007387 */ /* 0x000fe80000100800 */
[----:B------:R1:W-:Y:S04]  /*510a0*/  STL [R1+0x130], R3 ;  /* 0x0001300301007387 */ /* 0x0003e80000100800 */
[----:B------:R-:W3:Y:S04]  /*510b0*/  LDL.LU R22, [R1+0xd04] ;  /* 0x000d040001167983 */ /* 0x000ee80000300800 */
[----:B------:R4:W-:Y:S04]  /*510c0*/  STL [R1+0x118], R4 ;  /* 0x0001180401007387 */ /* 0x0009e80000100800 */
[----:B------:R4:W-:Y:S01]  /*510d0*/  STL [R1+0xe8], R20 ;  /* 0x0000e81401007387 */ /* 0x0009e20000100800 */
[----:B0-----:R-:W-:-:S02]  /*510e0*/  PRMT R0, R0, 0x3340, R1 ;  /* 0x0000334000007816 */ /* 0x001fc40000000001 */
[----:B------:R-:W-:Y:S02]  /*510f0*/  PRMT R7, R8, 0x3340, R20 ;  /* 0x0000334008077816 */ /* 0x000fe40000000014 */
[----:B------:R-:W-:Y:S02]  /*51100*/  PRMT R8, R16, 0x3340, R19 ;  /* 0x0000334010087816 */ /* 0x000fe40000000013 */
[--C-:B-1----:R-:W-:Y:S02]  /*51110*/  PRMT R3, R4, 0x3340, R1.reuse ;  /* 0x0000334004037816 */ /* 0x102fe40000000001 */
[----:B------:R-:W-:Y:S02]  /*51120*/  PRMT R16, R5, 0x5410, R0 ;  /* 0x0000541005107816 */ /* 0x000fe40000000000 */
[----:B----4-:R-:W-:Y:S02]  /*51130*/  PRMT R4, R15, 0x3340, R1 ;  /* 0x000033400f047816 */ /* 0x010fe40000000001 */
[----:B------:R-:W-:Y:S01]  /*51140*/  PRMT R6, R25, 0x3340, R6 ;  /* 0x0000334019067816 */ /* 0x000fe20000000006 */
[----:B------:R-:W4:Y:S04]  /*51150*/  LDL.LU R15, [R1+0x2804] ;  /* 0x00280400010f7983 */ /* 0x000f280000300800 */
[----:B------:R-:W4:Y:S04]  /*51160*/  LDL.LU R5, [R1+0x24c] ;  /* 0x00024c0001057983 */ /* 0x000f280000300800 */
[----:B------:R-:W4:Y:S04]  /*51170*/  LDL.LU R0, [R1+0x124] ;  /* 0x0001240001007983 */ /* 0x000f280000300800 */
[----:B------:R-:W-:Y:S04]  /*51180*/  STL [R1+0xb58], R16 ;  /* 0x000b581001007387 */ /* 0x000fe80000100800 */
[----:B------:R-:W4:Y:S01]  /*51190*/  LDL.LU R19, [R1+0x90] ;  /* 0x0000900001137983 */ /* 0x000f220000300800 */
[----:B------:R-:W-:-:S03]  /*511a0*/  PRMT R2, R6, 0x5410, R2 ;  /* 0x0000541006027816 */ /* 0x000fc60000000002 */
[----:B------:R-:W4:Y:S01]  /*511b0*/  LDL.LU R20, [R1+0x38] ;  /* 0x0000380001147983 */ /* 0x000f220000300800 */
[----:B------:R-:W-:-:S03]  /*511c0*/  PRMT R6, R7, 0x5410, R3 ;  /* 0x0000541007067816 */ /* 0x000fc60000000003 */
[----:B------:R-:W4:Y:S04]  /*511d0*/  LDL.LU R3, [R1+0xc10] ;  /* 0x000c100001037983 */ /* 0x000f280000300800 */
[----:B------:R0:W-:Y:S04]  /*511e0*/  STL [R1+0xb4c], R2 ;  /* 0x000b4c0201007387 */ /* 0x0001e80000100800 */
[----:B------:R2:W-:Y:S01]  /*511f0*/  STL [R1+0xb48], R6 ;  /* 0x000b480601007387 */ /* 0x0005e20000100800 */
[----:B0-----:R-:W-:-:S03]  /*51200*/  PRMT R2, R8, 0x5410, R4 ;  /* 0x0000541008027816 */ /* 0x001fc60000000004 */
[----:B------:R-:W4:Y:S01]  /*51210*/  LDL.LU R4, [R1+0x8] ;  /* 0x0000080001047983 */ /* 0x000f220000300800 */
[----:B--2---:R-:W-:-:S03]  /*51220*/  LOP3.LUT R6, R14, 0xffff, RZ, 0xc0, !PT ;  /* 0x0000ffff0e067812 */ /* 0x004fc600078ec0ff */
[----:B------:R-:W2:Y:S01]  /*51230*/  LDL.LU R25, [R1+0x10e8] ;  /* 0x0010e80001197983 */ /* 0x000ea20000300800 */
[----:B------:R-:W-:-:S03]  /*51240*/  LOP3.LUT R17, R17, 0xffff, RZ, 0xc0, !PT ;  /* 0x0000ffff11117812 */ /* 0x000fc600078ec0ff */
[----:B------:R-:W-:Y:S01]  /*51250*/  STL [R1+0xb3c], R2 ;  /* 0x000b3c0201007387 */ /* 0x000fe20000100800 */
[----:B------:R-:W-:-:S03]  /*51260*/  LOP3.LUT R7, R24, 0xffff, RZ, 0xc0, !PT ;  /* 0x0000ffff18077812 */ /* 0x000fc600078ec0ff */
[----:B------:R-:W2:Y:S01]  /*51270*/  LDL.LU R16, [R1+0xef0] ;  /* 0x000ef00001107983 */ /* 0x000ea20000300800 */
[----:B------:R-:W-:-:S03]  /*51280*/  LOP3.LUT R21, R21, 0xffff, RZ, 0xc0, !PT ;  /* 0x0000ffff15157812 */ /* 0x000fc600078ec0ff */
[----:B------:R0:W-:Y:S04]  /*51290*/  STL [R1+0x110], R6 ;  /* 0x0001100601007387 */ /* 0x0001e80000100800 */
[----:B------:R-:W2:Y:S04]  /*512a0*/  LDL.LU R29, [R1+0x26c] ;  /* 0x00026c00011d7983 */ /* 0x000ea80000300800 */
[----:B------:R-:W-:Y:S04]  /*512b0*/  STL [R1+0x11c], R17 ;  /* 0x00011c1101007387 */ /* 0x000fe80000100800 */
[----:B------:R1:W-:Y:S04]  /*512c0*/  STL [R1+0x114], R7 ;  /* 0x0001140701007387 */ /* 0x0003e80000100800 */
[----:B------:R-:W2:Y:S04]  /*512d0*/  LDL.LU R14, [R1+0x164] ;  /* 0x00016400010e7983 */ /* 0x000ea80000300800 */
[----:B------:R-:W-:Y:S04]  /*512e0*/  STL [R1+0x138], R21 ;  /* 0x0001381501007387 */ /* 0x000fe80000100800 */
[----:B------:R-:W2:Y:S01]  /*512f0*/  LDL.LU R24, [R1+0x14c] ;  /* 0x00014c0001187983 */ /* 0x000ea20000300800 */
[----:B0-----:R-:W-:-:S02]  /*51300*/  PRMT R6, R6, 0x3340, R17 ;  /* 0x0000334006067816 */ /* 0x001fc40000000011 */
[----:B-1----:R-:W-:Y:S02]  /*51310*/  PRMT R7, R7, 0x3340, R21 ;  /* 0x0000334007077816 */ /* 0x002fe40000000015 */
[----:B---3--:R-:W-:Y:S02]  /*51320*/  LOP3.LUT R2, R22, 0xffff, RZ, 0xc0, !PT ;  /* 0x0000ffff16027812 */ /* 0x008fe400078ec0ff */
[----:B------:R-:W3:Y:S04]  /*51330*/  LDL.LU R22, [R1+0xa0] ;  /* 0x0000a00001167983 */ /* 0x000ee80000300800 */
[----:B------:R-:W-:Y:S01]  /*51340*/  STL [R1+0x194], R2 ;  /* 0x0001940201007387 */ /* 0x000fe20000100800 */
[----:B----4-:R-:W-:Y:S02]  /*51350*/  LOP3.LUT R8, R5, 0xffff, RZ, 0xc0, !PT ;  /* 0x0000ffff05087812 */ /* 0x010fe400078ec0ff */
[----:B------:R-:W-:-:S02]  /*51360*/  LOP3.LUT R5, R0, 0xffff, RZ, 0xc0, !PT ;  /* 0x0000ffff00057812 */ /* 0x000fc400078ec0ff */
[----:B------:R-:W-:Y:S02]  /*51370*/  LOP3.LUT R0, R9, 0xffff, RZ, 0xc0, !PT ;  /* 0x0000ffff09007812 */ /* 0x000fe400078ec0ff */
[----:B------:R-:W-:Y:S02]  /*51380*/  LOP3.LUT R19, R19, 0xffff, RZ, 0xc0, !PT ;  /* 0x0000ffff13137812 */ /* 0x000fe400078ec0ff */
[----:B------:R-:W-:Y:S02]  /*51390*/  LOP3.LUT R3, R3, 0xffff, RZ, 0xc0, !PT ;  /* 0x0000ffff03037812 */ /* 0x000fe400078ec0ff */
[----:B------:R-:W-:-:S03]  /*513a0*/  LOP3.LUT R20, R20, 0xffff, RZ, 0xc0, !PT ;  /* 0x0000ffff14147812 */ /* 0x000fc600078ec0ff */
[----:B------:R-:W-:Y:S04]  /*513b0*/  STL [R1+0x134], R3 ;  /* 0x0001340301007387 */ /* 0x000fe80000100800 */
[----:B------:R-:W4:Y:S04]  /*513c0*/  LDL.LU R9, [R1+0xd10] ;  /* 0x000d100001097983 */ /* 0x000f280000300800 */
[----:B------:R-:W-:Y:S04]  /*513d0*/  STL [R1+0x190], R8 ;  /* 0x0001900801007387 */ /* 0x000fe80000100800 */
[----:B------:R-:W-:Y:S04]  /*513e0*/  STL [R1+0xa30], R0 ;  /* 0x000a300001007387 */ /* 0x000fe80000100800 */
[----:B------:R0:W-:Y:S04]  /*513f0*/  STL [R1+0xe0], R5 ;  /* 0x0000e00501007387 */ /* 0x0001e80000100800 */
[----:B------:R-:W-:Y:S01]  /*51400*/  STL [R1+0x17c], R19 ;  /* 0x00017c1301007387 */ /* 0x000fe20000100800 */
[----:B------:R-:W-:-:S03]  /*51410*/  LOP3.LUT R4, R4, 0xffff, RZ, 0xc0, !PT ;  /* 0x0000ffff04047812 */ /* 0x000fc600078ec0ff */
[----:B------:R1:W-:Y:S04]  /*51420*/  STL [R1+0x90], R20 ;  /* 0x0000901401007387 */ /* 0x0003e80000100800 */
[----:B------:R2:W-:Y:S01]  /*51430*/  STL [R1+0x178], R4 ;  /* 0x0001780401007387 */ /* 0x0005e20000100800 */
[----:B0-----:R-:W-:-:S03]  /*51440*/  PRMT R5, R5, 0x3340, R20 ;  /* 0x0000334005057816 */ /* 0x001fc60000000014 */
[----:B-1----:R-:W4:Y:S04]  /*51450*/  LDL.LU R20, [R1+0x2800] ;  /* 0x0028000001147983 */ /* 0x002f280000300800 */
[----:B------:R-:W4:Y:S04]  /*51460*/  LDL.LU R17, [R1+0x27fc] ;  /* 0x0027fc0001117983 */ /* 0x000f280000300800 */
[----:B------:R-:W4:Y:S01]  /*51470*/  LDL.LU R21, [R1+0x27f8] ;  /* 0x0027f80001157983 */ /* 0x000f220000300800 */
[--C-:B------:R-:W-:Y:S02]  /*51480*/  PRMT R0, R0, 0x3340, R1.reuse ;  /* 0x0000334000007816 */ /* 0x100fe40000000001 */
[----:B------:R-:W-:-:S02]  /*51490*/  PRMT R2, R2, 0x3340, R1 ;  /* 0x0000334002027816 */ /* 0x000fc40000000001 */
[--C-:B------:R-:W-:Y:S02]  /*514a0*/  PRMT R3, R3, 0x3340, R1.reuse ;  /* 0x0000334003037816 */ /* 0x100fe40000000001 */
[----:B------:R-:W-:Y:S02]  /*514b0*/  PRMT R0, R5, 0x5410, R0 ;  /* 0x0000541005007816 */ /* 0x000fe40000000000 */
[----:B--2---:R-:W-:Y:S02]  /*514c0*/  PRMT R4, R4, 0x3340, R1 ;  /* 0x0000334004047816 */ /* 0x004fe40000000001 */
[----:B------:R-:W-:Y:S02]  /*514d0*/  PRMT R8, R8, 0x3340, R19 ;  /* 0x0000334008087816 */ /* 0x000fe40000000013 */
[----:B------:R-:W-:Y:S02]  /*514e0*/  PRMT R5, R6, 0x5410, R2 ;  /* 0x0000541006057816 */ /* 0x000fe40000000002 */
[----:B------:R-:W-:Y:S01]  /*514f0*/  PRMT R2, R7, 0x5410, R3 ;  /* 0x0000541007027816 */ /* 0x000fe20000000003 */
[----:B------:R0:W-:Y:S04]  /*51500*/  STL [R1+0xb38], R0 ;  /* 0x000b380001007387 */ /* 0x0001e80000100800 */
[----:B------:R1:W-:Y:S01]  /*51510*/  STL [R1+0xb1c], R5 ;  /* 0x000b1c0501007387 */ /* 0x0003e20000100800 */
[----:B------:R-:W-:-:S03]  /*51520*/  LOP3.LUT R16, R16, 0xffff, RZ, 0xc0, !PT ;  /* 0x0000ffff10107812 */ /* 0x000fc600078ec0ff */
[----:B------:R2:W-:Y:S01]  /*51530*/  STL [R1+0xb18], R2 ;  /* 0x000b180201007387 */ /* 0x0005e20000100800 */
[----:B0-----:R-:W-:Y:S02]  /*51540*/  PRMT R0, R8, 0x5410, R4 ;  /* 0x0000541008007816 */ /* 0x001fe40000000004 */
[----:B------:R-:W-:Y:S02]  /*51550*/  LOP3.LUT R8, R25, 0xffff, RZ, 0xc0, !PT ;  /* 0x0000ffff19087812 */ /* 0x000fe400078ec0ff */
[----:B-1----:R-:W-:Y:S02]  /*51560*/  LOP3.LUT R5, R29, 0xffff, RZ, 0xc0, !PT ;  /* 0x0000ffff1d057812 */ /* 0x002fe400078ec0ff */
[----:B------:R-:W-:Y:S01]  /*51570*/  LOP3.LUT R6, R14, 0xffff, RZ, 0xc0, !PT ;  /* 0x0000ffff0e067812 */ /* 0x000fe200078ec0ff */
[----:B------:R-:W-:Y:S04]  /*51580*/  STL [R1+0xb0c], R0 ;  /* 0x000b0c0001007387 */ /* 0x000fe80000100800 */
[----:B------:R-:W4:Y:S04]  /*51590*/  LDL.LU R19, [R1+0x10ec] ;  /* 0x0010ec0001137983 */ /* 0x000f280000300800 */
[----:B------:R-:W4:Y:S04]  /*515a0*/  LDL.LU R25, [R1+0xfd4] ;  /* 0x000fd40001197983 */ /* 0x000f280000300800 */
[----:B------:R0:W-:Y:S04]  /*515b0*/  STL [R1+0x1b8], R8 ;  /* 0x0001b80801007387 */ /* 0x0001e80000100800 */
[----:B------:R-:W-:Y:S01]  /*515c0*/  STL [R1+0x1dc], R16 ;  /* 0x0001dc1001007387 */ /* 0x000fe20000100800 */
[----:B------:R-:W-:-:S02]  /*515d0*/  LOP3.LUT R7, R24, 0xffff, RZ, 0xc0, !PT ;  /* 0x0000ffff18077812 */ /* 0x000fc400078ec0ff */
[----:B--2---:R-:W-:Y:S02]  /*515e0*/  LOP3.LUT R2, R11, 0xffff, RZ, 0xc0, !PT ;  /* 0x0000ffff0b027812 */ /* 0x004fe400078ec0ff */
[----:B------:R-:W-:Y:S02]  /*515f0*/  LOP3.LUT R3, R10, 0xffff, RZ, 0xc0, !PT ;  /* 0x0000ffff0a037812 */ /* 0x000fe400078ec0ff */
[----:B0-----:R-:W-:Y:S02]  /*51600*/  PRMT R8, R8, 0x3340, R16 ;  /* 0x0000334008087816 */ /* 0x001fe40000000010 */
[----:B---3--:R-:W-:Y:S02]  /*51610*/  LOP3.LUT R14, R22, 0xffff, RZ, 0xc0, !PT ;  /* 0x0000ffff160e7812 */ /* 0x008fe400078ec0ff */
[----:B----4-:R-:W-:-:S05]  /*51620*/  LOP3.LUT R4, R9, 0xffff, RZ, 0xc0, !PT ;  /* 0x0000ffff09047812 */ /* 0x010fca00078ec0ff */
[----:B------:R-:W-:Y:S04]  /*51630*/  STL [R1+0x1f8], R4 ;  /* 0x0001f80401007387 */ /* 0x000fe80000100800 */
[----:B------:R0:W-:Y:S04]  /*51640*/  STL [R1+0x170], R5 ;  /* 0x0001700501007387 */ /* 0x0001e80000100800 */
[----:B------:R1:W-:Y:S04]  /*51650*/  STL [R1+0x15c], R6 ;  /* 0x00015c0601007387 */ /* 0x0003e80000100800 */
[----:B------:R2:W-:Y:S04]  /*51660*/  STL [R1+0x150], R14 ;  /* 0x0001500e01007387 */ /* 0x0005e80000100800 */
[----:B------:R-:W3:Y:S04]  /*51670*/  LDL.LU R29, [R1+0xee8] ;  /* 0x000ee800011d7983 */ /* 0x000ee80000300800 */
[----:B------:R-:W-:Y:S01]  /*51680*/  STL [R1+0x1bc], R7 ;  /* 0x0001bc0701007387 */ /* 0x000fe20000100800 */
[----:B------:R-:W-:-:S02]  /*51690*/  LOP3.LUT R21, R21, 0xffff, RZ, 0xc0, !PT ;  /* 0x0000ffff15157812 */ /* 0x000fc400078ec0ff */
[----:B------:R-:W-:Y:S02]  /*516a0*/  LOP3.LUT R0, R20, 0xffff, RZ, 0xc0, !PT ;  /* 0x0000ffff14007812 */ /* 0x000fe400078ec0ff */
[----:B------:R-:W-:Y:S01]  /*516b0*/  LOP3.LUT R11, R17, 0xffff, RZ, 0xc0, !PT ;  /* 0x0000ffff110b7812 */ /* 0x000fe200078ec0ff */
[----:B------:R-:W-:Y:S04]  /*516c0*/  STL [R1+0x14c], R21 ;  /* 0x00014c1501007387 */ /* 0x000fe80000100800 */
[----:B------:R-:W4:Y:S04]  /*516d0*/  LDL.LU R24, [R1+0xdf4] ;  /* 0x000df40001187983 */ /* 0x000f280000300800 */
[----:B------:R-:W4:Y:S04]  /*516e0*/  LDL.LU R22, [R1+0xc14] ;  /* 0x000c140001167983 */ /* 0x000f280000300800 */
[----:B------:R2:W-:Y:S04]  /*516f0*/  STL [R1+0x158], R0 ;  /* 0x0001580001007387 */ /* 0x0005e80000100800 */
[----:B------:R2:W-:Y:S04]  /*51700*/  STL [R1+0x13c], R2 ;  /* 0x00013c0201007387 */ /* 0x0005e80000100800 */
[----:B------:R-:W4:Y:S04]  /*51710*/  LDL.LU R9, [R1+0x2a4] ;  /* 0x0002a40001097983 */ /* 0x000f280000300800 */
[----:B------:R2:W-:Y:S04]  /*51720*/  STL [R1+0xa08], R3 ;  /* 0x000a080301007387 */ /* 0x0005e80000100800 */
[----:B------:R-:W4:Y:S04]  /*51730*/  LDL.LU R20, [R1+0x2a0] ;  /* 0x0002a00001147983 */ /* 0x000f280000300800 */
[----:B------:R-:W-:Y:S04]  /*51740*/  STL [R1+0x19c], R11 ;  /* 0x00019c0b01007387 */ /* 0x000fe80000100800 */
[----:B------:R-:W4:Y:S01]  /*51750*/  LDL.LU R17, [R1+0xb8] ;  /* 0x0000b80001117983 */ /* 0x000f220000300800 */
[----:B0-----:R-:W-:-:S02]  /*51760*/  PRMT R5, R5, 0x3340, R14 ;  /* 0x0000334005057816 */ /* 0x001fc4000000000e */
[----:B-1----:R-:W-:Y:S01]  /*51770*/  PRMT R6, R6, 0x3340, R21 ;  /* 0x0000334006067816 */ /* 0x002fe20000000015 */
[----:B--2---:R-:W2:Y:S01]  /*51780*/  LDL.LU R14, [R1+0x27f4] ;  /* 0x0027f400010e7983 */ /* 0x004ea20000300800 */
[----:B------:R-:W-:-:S03]  /*51790*/  PRMT R0, R0, 0x3340, R1 ;  /* 0x0000334000007816 */ /* 0x000fc60000000001 */
[----:B------:R-:W2:Y:S04]  /*517a0*/  LDL.LU R21, [R1+0x27f0] ;  /* 0x0027f00001157983 */ /* 0x000ea80000300800 */
[----:B------:R-:W2:Y:S01]  /*517b0*/  LDL.LU R16, [R1+0x27ec] ;  /* 0x0027ec0001107983 */ /* 0x000ea20000300800 */
[----:B------:R-:W-:-:S03]  /*517c0*/  PRMT R10, R5, 0x5410, R0 ;  /* 0x00005410050a7816 */ /* 0x000fc60000000000 */
[----:B------:R-:W2:Y:S01]  /*517d0*/  LDL.LU R0, [R1+0x20] ;  /* 0x0000200001007983 */ /* 0x000ea20000300800 */
[--C-:B------:R-:W-:Y:S02]  /*517e0*/  PRMT R2, R2, 0x3340, R1.reuse ;  /* 0x0000334002027816 */ /* 0x100fe40000000001 */
[----:B------:R-:W-:Y:S02]  /*517f0*/  PRMT R3, R3, 0x3340, R1 ;  /* 0x0000334003037816 */ /* 0x000fe40000000001 */
[----:B------:R-:W-:Y:S02]  /*51800*/  PRMT R7, R7, 0x3340, R11 ;  /* 0x0000334007077816 */ /* 0x000fe4000000000b */
[----:B------:R-:W-:Y:S02]  /*51810*/  PRMT R4, R4, 0x3340, R1 ;  /* 0x0000334004047816 */ /* 0x000fe40000000001 */
[----:B------:R-:W-:Y:S02]  /*51820*/  PRMT R5, R6, 0x5410, R2 ;  /* 0x0000541006057816 */ /* 0x000fe40000000002 */
[----:B------:R-:W-:-:S02]  /*51830*/  PRMT R3, R7, 0x5410, R3 ;  /* 0x0000541007037816 */ /* 0x000fc40000000003 */
[----:B------:R-:W-:Y:S01]  /*51840*/  PRMT R2, R8, 0x5410, R4 ;  /* 0x0000541008027816 */ /* 0x000fe20000000004 */
[----:B------:R0:W-:Y:S04]  /*51850*/  STL [R1+0xafc], R10 ;  /* 0x000afc0a01007387 */ /* 0x0001e80000100800 */
[----:B------:R1:W-:Y:S04]  /*51860*/  STL [R1+0xaf8], R5 ;  /* 0x000af80501007387 */ /* 0x0003e80000100800 */
[----:B------:R-:W-:Y:S01]  /*51870*/  STL [R1+0xb08], R3 ;  /* 0x000b080301007387 */ /* 0x000fe20000100800 */
[----:B------:R-:W-:-:S03]  /*51880*/  LOP3.LUT R6, R25, 0xffff, RZ, 0xc0, !PT ;  /* 0x0000ffff19067812 */ /* 0x000fc600078ec0ff */
[----:B------:R4:W-:Y:S04]  /*51890*/  STL [R1+0xaec], R2 ;  /* 0x000aec0201007387 */ /* 0x0009e80000100800 */
[----:B0-----:R-:W2:Y:S01]  /*518a0*/  LDL.LU R10, [R1+0x10f4] ;  /* 0x0010f400010a7983 */ /* 0x001ea20000300800 */
[----:B-1----:R-:W-:-:S03]  /*518b0*/  LOP3.LUT R5, R19, 0xffff, RZ, 0xc0, !PT ;  /* 0x0000ffff13057812 */ /* 0x002fc600078ec0ff */
[----:B------:R-:W2:Y:S04]  /*518c0*/  LDL.LU R11, [R1+0x10f0] ;  /* 0x0010f000010b7983 */ /* 0x000ea80000300800 */
[----:B------:R0:W-:Y:S04]  /*518d0*/  STL [R1+0xa0], R5 ;  /* 0x0000a00501007387 */ /* 0x0001e80000100800 */
[----:B------:R-:W2:Y:S04]  /*518e0*/  LDL.LU R19, [R1+0xf00] ;  /* 0x000f000001137983 */ /* 0x000ea80000300800 */
[----:B------:R1:W-:Y:S04]  /*518f0*/  STL [R1+0x164], R6 ;  /* 0x0001640601007387 */ /* 0x0003e80000100800 */
[----:B------:R-:W2:Y:S01]  /*51900*/  LDL.LU R25, [R1+0xef4] ;  /* 0x000ef40001197983 */ /* 0x000ea20000300800 */
[----:B---3--:R-:W-:-:S05]  /*51910*/  LOP3.LUT R29, R29, 0xffff, RZ, 0xc0, !PT ;  /* 0x0000ffff1d1d7812 */ /* 0x008fca00078ec0ff */
[----:B------:R3:W-:Y:S01]  /*51920*/  STL [R1+0x124], R29 ;  /* 0x0001241d01007387 */ /* 0x0007e20000100800 */
[----:B----4-:R-:W-:Y:S02]  /*51930*/  LOP3.LUT R24, R24, 0xffff, RZ, 0xc0, !PT ;  /* 0x0000ffff18187812 */ /* 0x010fe400078ec0ff */
[----:B------:R-:W-:Y:S02]  /*51940*/  LOP3.LUT R2, R22, 0xffff, RZ, 0xc0, !PT ;  /* 0x0000ffff16027812 */ /* 0x000fe400078ec0ff */
[----:B------:R-:W4:Y:S01]  /*51950*/  LDL.LU R22, [R1+0xd20] ;  /* 0x000d200001167983 */ /* 0x000f220000300800 */
[----:B------:R-:W-:Y:S02]  /*51960*/  LOP3.LUT R7, R9, 0xffff, RZ, 0xc0, !PT ;  /* 0x0000ffff09077812 */ /* 0x000fe400078ec0ff */
[----:B------:R-:W-:Y:S01]  /*51970*/  LOP3.LUT R8, R20, 0xffff, RZ, 0xc0, !PT ;  /* 0x0000ffff14087812 */ /* 0x000fe200078ec0ff */
[----:B------:R3:W-:Y:S01]  /*51980*/  STL [R1+0x198], R24 ;  /* 0x0001981801007387 */ /* 0x0007e20000100800 */
[----:B------:R-:W-:-:S03]  /*51990*/  LOP3.LUT R20, R17, 0xffff, RZ, 0xc0, !PT ;  /* 0x0000ffff11147812 */ /* 0x000fc600078ec0ff */
[----:B------:R-:W-:Y:S04]  /*519a0*/  STL [R1+0x1b0], R2 ;  /* 0x0001b00201007387 */ /* 0x000fe80000100800 */
[----:B------:R3:W-:Y:S04]  /*519b0*/  STL [R1+0x224], R7 ;  /* 0x0002240701007387 */ /* 0x0007e80000100800 */
[----:B------:R-:W4:Y:S01]  /*519c0*/  LDL.LU R9, [R1+0xd14] ;  /* 0x000d140001097983 */ /* 0x000f220000300800 */
[----:B--2---:R-:W-:Y:S02]  /*519d0*/  LOP3.LUT R21, R21, 0xffff, RZ, 0xc0, !PT ;  /* 0x0000ffff15157812 */ /* 0x004fe400078ec0ff */
[----:B------:R-:W-:Y:S01]  /*519e0*/  LOP3.LUT R16, R16, 0xffff, RZ, 0xc0, !PT ;  /* 0x0000ffff10107812 */ /* 0x000fe200078ec0ff */
[----:B------:R-:W-:Y:S04]  /*519f0*/  STL [R1+0x21c], R20 ;  /* 0x00021c1401007387 */ /* 0x000fe80000100800 */
[----:B------:R2:W-:Y:S01]  /*51a00*/  STL [R1+0x220], R8 ;  /* 0x0002200801007387 */ /* 0x0005e20000100800 */
[----:B------:R-:W-:-:S02]  /*51a10*/  LOP3.LUT R4, R14, 0xffff, RZ, 0xc0, !PT ;  /* 0x0000ffff0e047812 */ /* 0x000fc400078ec0ff */
[----:B------:R-:W-:Y:S01]  /*51a20*/  LOP3.LUT R3, R0, 0xffff, RZ, 0xc0, !PT ;  /* 0x0000ffff00037812 */ /* 0x000fe200078ec0ff */
[----:B------:R-:W4:Y:S04]  /*51a30*/  LDL.LU R17, [R1+0x1c0] ;  /* 0x0001c00001117983 */ /* 0x000f280000300800 */
[----:B------:R2:W-:Y:S04]  /*51a40*/  STL [R1+0x218], R21 ;  /* 0x0002181501007387 */ /* 0x0005e80000100800 */
[----:B------:R-:W-:Y:S04]  /*51a50*/  STL [R1+0x2750], R16 ;  /* 0x0027501001007387 */ /* 0x000fe80000100800 */
[----:B------:R2:W-:Y:S04]  /*51a60*/  STL [R1+0x214], R3 ;  /* 0x0002140301007387 */ /* 0x0005e80000100800 */
[----:B------:R2:W-:Y:S04]  /*51a70*/  STL [R1+0x210], R4 ;  /* 0x0002100401007387 */ /* 0x0005e80000100800 */
[----:B------:R-:W4:Y:S01]  /*51a80*/  LDL.LU R14, [R1+0x64] ;  /* 0x00006400010e7983 */ /* 0x000f220000300800 */
[----:B0-----:R-:W-:-:S02]  /*51a90*/  PRMT R5, R5, 0x3340, R29 ;  /* 0x0000334005057816 */ /* 0x001fc4000000001d */
[----:B-1----:R-:W-:Y:S01]  /*51aa0*/  PRMT R6, R6, 0x3340, R24 ;  /* 0x0000334006067816 */ /* 0x002fe20000000018 */
[----:B---3--:R-:W3:Y:S04]  /*51ab0*/  LDL.LU R29, [R1+0x27e8] ;  /* 0x0027e800011d7983 */ /* 0x008ee80000300800 */
[----:B------:R-:W3:Y:S01]  /*51ac0*/  LDL.LU R24, [R1+0x27e4] ;  /* 0x0027e40001187983 */ /* 0x000ee20000300800 */
[----:B------:R-:W-:Y:S02]  /*51ad0*/  PRMT R7, R7, 0x3340, R20 ;  /* 0x0000334007077816 */ /* 0x000fe40000000014 */
[----:B--2---:R-:W-:Y:S01]  /*51ae0*/  PRMT R8, R8, 0x3340, R21 ;  /* 0x0000334008087816 */ /* 0x004fe20000000015 */
[----:B------:R-:W2:Y:S04]  /*51af0*/  LDL.LU R20, [R1+0x27e0] ;  /* 0x0027e00001147983 */ /* 0x000ea80000300800 */
[----:B------:R-:W3:Y:S01]  /*51b00*/  LDL.LU R21, [R1+0x27dc] ;  /* 0x0027dc0001157983 */ /* 0x000ee20000300800 */
[----:B------:R-:W-:-:S02]  /*51b10*/  PRMT R0, R16, 0x3340, R1 ;  /* 0x0000334010007816 */ /* 0x000fc40000000001 */
[--C-:B------:R-:W-:Y:S02]  /*51b20*/  PRMT R2, R2, 0x3340, R1.reuse ;  /* 0x0000334002027816 */ /* 0x100fe40000000001 */
[--C-:B------:R-:W-:Y:S02]  /*51b30*/  PRMT R3, R3, 0x3340, R1.reuse ;  /* 0x0000334003037816 */ /* 0x100fe40000000001 */
[----:B------:R-:W-:Y:S02]  /*51b40*/  PRMT R0, R5, 0x5410, R0 ;  /* 0x0000541005007816 */ /* 0x000fe40000000000 */
[----:B------:R-:W-:Y:S02]  /*51b50*/  PRMT R4, R4, 0x3340, R1 ;  /* 0x0000334004047816 */ /* 0x000fe40000000001 */
[----:B------:R-:W-:Y:S02]  /*51b60*/  PRMT R5, R6, 0x5410, R2 ;  /* 0x0000541006057816 */ /* 0x000fe40000000002 */
[----:B------:R-:W-:Y:S01]  /*51b70*/  PRMT R2, R7, 0x5410, R3 ;  /* 0x0000541007027816 */ /* 0x000fe20000000003 */
[----:B------:R0:W-:Y:S01]  /*51b80*/  STL [R1+0xae8], R0 ;  /* 0x000ae80001007387 */ /* 0x0001e20000100800 */
[----:B------:R-:W-:-:S03]  /*51b90*/  LOP3.LUT R7, R10, 0xffff, RZ, 0xc0, !PT ;  /* 0x0000ffff0a077812 */ /* 0x000fc600078ec0ff */
[----:B------:R-:W-:Y:S01]  /*51ba0*/  STL [R1+0xadc], R5 ;  /* 0x000adc0501007387 */ /* 0x000fe20000100800 */
[----:B------:R-:W-:-:S03]  /*51bb0*/  LOP3.LUT R19, R19, 0xffff, RZ, 0xc0, !PT ;  /* 0x0000ffff13137812 */ /* 0x000fc600078ec0ff */
[----:B------:R1:W-:Y:S01]  /*51bc0*/  STL [R1+0xad8], R2 ;  /* 0x000ad80201007387 */ /* 0x0003e20000100800 */
[----:B------:R-:W-:Y:S02]  /*51bd0*/  LOP3.LUT R16, R25, 0xffff, RZ, 0xc0, !PT ;  /* 0x0000ffff19107812 */ /* 0x000fe400078ec0ff */
[----:B0-----:R-:W-:Y:S02]  /*51be0*/  PRMT R0, R8, 0x5410, R4 ;  /* 0x0000541008007816 */ /* 0x001fe40000000004 */
[----:B------:R-:W-:-:S03]  /*51bf0*/  LOP3.LUT R8, R11, 0xffff, RZ, 0xc0, !PT ;  /* 0x0000ffff0b087812 */ /* 0x000fc600078ec0ff */
[----:B------:R-:W-:Y:S04]  /*51c00*/  STL [R1+0xacc], R0 ;  /* 0x000acc0001007387 */ /* 0x000fe80000100800 */
[----:B------:R0:W-:Y:S04]  /*51c10*/  STL [R1+0x1d4], R7 ;  /* 0x0001d40701007387 */ /* 0x0001e80000100800 */
[----:B------:R-:W2:Y:S04]  /*51c20*/  LDL.LU R25, [R1+0xfe4] ;  /* 0x000fe40001197983 */ /* 0x000ea80000300800 */
[----:B------:R-:W-:Y:S04]  /*51c30*/  STL [R1+0x1f0], R19 ;  /* 0x0001f01301007387 */ /* 0x000fe80000100800 */
[----:B------:R-:W-:Y:S04]  /*51c40*/  STL [R1+0x254], R8 ;  /* 0x0002540801007387 */ /* 0x000fe80000100800 */
[----:B------:R-:W-:Y:S04]  /*51c50*/  STL [R1+0x258], R16 ;  /* 0x0002581001007387 */ /* 0x000fe80000100800 */
[----:B------:R-:W2:Y:S01]  /*51c60*/  LDL.LU R10, [R1+0xfe0] ;  /* 0x000fe000010a7983 */ /* 0x000ea20000300800 */
[----:B-1----:R-:W-:-:S02]  /*51c70*/  LOP3.LUT R2, R13, 0xffff, RZ, 0xc0, !PT ;  /* 0x0000ffff0d027812 */ /* 0x002fc400078ec0ff */
[----:B0-----:R-:W-:Y:S02]  /*51c80*/  PRMT R7, R7, 0x3340, R19 ;  /* 0x0000334007077816 */ /* 0x001fe40000000013 */
[----:B----4-:R-:W-:Y:S02]  /*51c90*/  LOP3.LUT R3, R22, 0xffff, RZ, 0xc0, !PT ;  /* 0x0000ffff16037812 */ /* 0x010fe400078ec0ff */
[----:B------:R-:W4:Y:S04]  /*51ca0*/  LDL.LU R22, [R1+0xe04] ;  /* 0x000e040001167983 */ /* 0x000f280000300800 */
[----:B------:R-:W-:Y:S01]  /*51cb0*/  STL [R1+0x1fc], R3 ;  /* 0x0001fc0301007387 */ /* 0x000fe20000100800 */
[----:B------:R-:W-:Y:S02]  /*51cc0*/  LOP3.LUT R4, R9, 0xffff, RZ, 0xc0, !PT ;  /* 0x0000ffff09047812 */ /* 0x000fe400078ec0ff */
[----:B------:R-:W-:-:S02]  /*51cd0*/  LOP3.LUT R6, R17, 0xffff, RZ, 0xc0, !PT ;  /* 0x0000ffff11067812 */ /* 0x000fc400078ec0ff */
[----:B------:R-:W4:Y:S04]  /*51ce0*/  LDL.LU R17, [R1+0xe00] ;  /* 0x000e000001117983 */ /* 0x000f280000300800 */
[----:B------:R-:W-:Y:S04]  /*51cf0*/  STL [R1+0x2b0], R4 ;  /* 0x0002b00401007387 */ /* 0x000fe80000100800 */
[----:B------:R0:W-:Y:S01]  /*51d00*/  STL [R1+0x1f4], R6 ;  /* 0x0001f40601007387 */ /* 0x0001e20000100800 */
[----:B---3--:R-:W-:Y:S02]  /*51d10*/  LOP3.LUT R5, R21, 0xffff, RZ, 0xc0, !PT ;  /* 0x0000ffff15057812 */ /* 0x008fe400078ec0ff */
[----:B------:R-:W-:-:S02]  /*51d20*/  LOP3.LUT R21, R12, 0xffff, RZ, 0xc0, !PT ;  /* 0x0000ffff0c157812 */ /* 0x000fc400078ec0ff */
[----:B------:R-:W-:Y:S02]  /*51d30*/  LOP3.LUT R12, R14, 0xffff, RZ, 0xc0, !PT ;  /* 0x0000ffff0e0c7812 */ /* 0x000fe400078ec0ff */
[----:B--2---:R-:W-:Y:S01]  /*51d40*/  LOP3.LUT R13, R20, 0xffff, RZ, 0xc0, !PT ;  /* 0x0000ffff140d7812 */ /* 0x004fe200078ec0ff */
[----:B------:R1:W-:Y:S04]  /*51d50*/  STL [R1+0x250], R5 ;  /* 0x0002500501007387 */ /* 0x0003e80000100800 */
[----:B------:R-:W2:Y:S04]  /*51d60*/  LDL.LU R20, [R1+0x27d8] ;  /* 0x0027d80001147983 */ /* 0x000ea80000300800 */
[----:B------:R-:W3:Y:S04]  /*51d70*/  LDL.LU R11, [R1+0xc20] ;  /* 0x000c2000010b7983 */ /* 0x000ee80000300800 */
[----:B------:R1:W-:Y:S04]  /*51d80*/  STL [R1+0x1a8], R2 ;  /* 0x0001a80201007387 */ /* 0x0003e80000100800 */
[----:B------:R-:W-:Y:S01]  /*51d90*/  STL [R1+0xb8], R12 ;  /* 0x0000b80c01007387 */ /* 0x000fe20000100800 */
[----:B------:R-:W-:-:S03]  /*51da0*/  PRMT R0, R21, 0x3340, R1 ;  /* 0x0000334015007816 */ /* 0x000fc60000000001 */
[----:B------:R-:W-:Y:S04]  /*51db0*/  STL [R1+0x24c], R13 ;  /* 0x00024c0d01007387 */ /* 0x000fe80000100800 */
[----:B------:R1:W-:Y:S01]  /*51dc0*/  STL [R1+0x26f8], R21 ;  /* 0x0026f81501007387 */ /* 0x0003e20000100800 */
[----:B0-----:R-:W-:-:S03]  /*51dd0*/  PRMT R6, R6, 0x3340, R12 ;  /* 0x0000334006067816 */ /* 0x001fc6000000000c */
[----:B------:R-:W2:Y:S01]  /*51de0*/  LDL.LU R9, [R1+0x320] ;  /* 0x0003200001097983 */ /* 0x000ea20000300800 */
[----:B-1----:R-:W-:Y:S02]  /*51df0*/  PRMT R5, R5, 0x3340, R13 ;  /* 0x0000334005057816 */ /* 0x002fe4000000000d */
[----:B------:R-:W-:Y:S02]  /*51e00*/  PRMT R2, R2, 0x3340, R1 ;  /* 0x0000334002027816 */ /* 0x000fe40000000001 */
[----:B------:R-:W-:Y:S01]  /*51e10*/  PRMT R5, R5, 0x5410, R0 ;  /* 0x0000541005057816 */ /* 0x000fe20000000000 */
[----:B------:R-:W2:Y:S04]  /*51e20*/  LDL.LU R21, [R1+0xd4] ;  /* 0x0000d40001157983 */ /* 0x000ea80000300800 */
[----:B------:R-:W2:Y:S04]  /*51e30*/  LDL.LU R14, [R1+0xd0] ;  /* 0x0000d000010e7983 */ /* 0x000ea80000300800 */
[----:B------:R-:W2:Y:S01]  /*51e40*/  LDL.LU R19, [R1+0x2c] ;  /* 0x00002c0001137983 */ /* 0x000ea20000300800 */
[----:B------:R-:W-:-:S03]  /*51e50*/  PRMT R0, R6, 0x5410, R2 ;  /* 0x0000541006007816 */ /* 0x000fc60000000002 */
[----:B------:R-:W2:Y:S01]  /*51e60*/  LDL.LU R2, [R1+0x324] ;  /* 0x0003240001027983 */ /* 0x000ea20000300800 */
[--C-:B------:R-:W-:Y:S02]  /*51e70*/  PRMT R3, R3, 0x3340, R1.reuse ;  /* 0x0000334003037816 */ /* 0x100fe40000000001 */
[----:B------:R-:W-:Y:S02]  /*51e80*/  PRMT R4, R4, 0x3340, R1 ;  /* 0x0000334004047816 */ /* 0x000fe40000000001 */
[----:B------:R-:W-:Y:S01]  /*51e90*/  PRMT R8, R8, 0x3340, R16 ;  /* 0x0000334008087816 */ /* 0x000fe20000000010 */
[----:B------:R-:W-:Y:S01]  /*51ea0*/  STL [R1+0xac8], R5 ;  /* 0x000ac80501007387 */ /* 0x000fe20000100800 */
[----:B------:R-:W-:-:S03]  /*51eb0*/  PRMT R3, R7, 0x5410, R3 ;  /* 0x0000541007037816 */ /* 0x000fc60000000003 */
[----:B------:R0:W-:Y:S01]  /*51ec0*/  STL [R1+0xabc], R0 ;  /* 0x000abc0001007387 */ /* 0x0001e20000100800 */
[----:B------:R-:W-:-:S03]  /*51ed0*/  LOP3.LUT R6, R25, 0xffff, RZ, 0xc0, !PT ;  /* 0x0000ffff19067812 */ /* 0x000fc600078ec0ff */
[----:B------:R-:W-:Y:S04]  /*51ee0*/  STL [R1+0xab8], R3 ;  /* 0x000ab80301007387 */ /* 0x000fe80000100800 */
[----:B------:R-:W2:Y:S01]  /*51ef0*/  LDL.LU R25, [R1+0x10fc] ;  /* 0x0010fc0001197983 */ /* 0x000ea20000300800 */
[----:B0-----:R-:W-:Y:S02]  /*51f00*/  PRMT R0, R8, 0x5410, R4 ;  /* 0x0000541008007816 */ /* 0x001fe40000000004 */
[----:B------:R-:W-:-:S03]  /*51f10*/  LOP3.LUT R5, R10, 0xffff, RZ, 0xc0, !PT ;  /* 0x0000ffff0a057812 */ /* 0x000fc600078ec0ff */
[----:B------:R3:W-:Y:S04]  /*51f20*/  STL [R1+0xaac], R0 ;  /* 0x000aac0001007387 */ /* 0x0007e80000100800 */
[----:B------:R-:W-:Y:S04]  /*51f30*/  STL [R1+0xb4], R6 ;  /* 0x0000b40601007387 */ /* 0x000fe80000100800 */
[----:B------:R-:W2:Y:S04]  /*51f40*/  LDL.LU R13, [R1+0x10f8] ;  /* 0x0010f800010d7983 */ /* 0x000ea80000300800 */
[----:B------:R0:W-:Y:S01]  /*51f50*/  STL [R1+0x9cc], R5 ;  /* 0x0009cc0501007387 */ /* 0x0001e20000100800 */
[----:B------:R-:W-:-:S02]  /*51f60*/  LOP3.LUT R4, R24, 0xffff, RZ, 0xc0, !PT ;  /* 0x0000ffff18047812 */ /* 0x000fc400078ec0ff */
[----:B----4-:R-:W-:-:S05]  /*51f70*/  LOP3.LUT R22, R22, 0xffff, RZ, 0xc0, !PT ;  /* 0x0000ffff16167812 */ /* 0x010fca00078ec0ff */
[----:B------:R-:W-:Y:S04]  /*51f80*/  STL [R1+0x1d8], R22 ;  /* 0x0001d81601007387 */ /* 0x000fe80000100800 */
[----:B------:R-:W4:Y:S04]  /*51f90*/  LDL.LU R12, [R1+0xf10] ;  /* 0x000f1000010c7983 */ /* 0x000f280000300800 */
[----:B------:R-:W4:Y:S01]  /*51fa0*/  LDL.LU R16, [R1+0xf04] ;  /* 0x000f040001107983 */ /* 0x000f220000300800 */
[----:B------:R-:W-:-:S05]  /*51fb0*/  LOP3.LUT R17, R17, 0xffff, RZ, 0xc0, !PT ;  /* 0x0000ffff11117812 */ /* 0x000fca00078ec0ff */
[----:B------:R1:W-:Y:S04]  /*51fc0*/  STL [R1+0x9c8], R17 ;  /* 0x0009c81101007387 */ /* 0x0003e80000100800 */
[----:B------:R-:W4:Y:S01]  /*51fd0*/  LDL.LU R10, [R1+0xd30] ;  /* 0x000d3000010a7983 */ /* 0x000f220000300800 */
[----:B---3--:R-:W-:-:S03]  /*51fe0*/  LOP3.LUT R0, R11, 0xffff, RZ, 0xc0, !PT ;  /* 0x0000ffff0b007812 */ /* 0x008fc600078ec0ff */
[----:B------:R-:W3:Y:S04]  /*51ff0*/  LDL.LU R11, [R1+0xd24] ;  /* 0x000d2400010b7983 */ /* 0x000ee80000300800 */
[----:B------:R1:W-:Y:S01]  /*52000*/  STL [R1+0x9c0], R0 ;  /* 0x0009c00001007387 */ /* 0x0003e20000100800 */
[----:B--2---:R-:W-:-:S03]  /*52010*/  LOP3.LUT R8, R9, 0xffff, RZ, 0xc0, !PT ;  /* 0x0000ffff09087812 */ /* 0x004fc600078ec0ff */
[----:B------:R-:W2:Y:S01]  /*52020*/  LDL.LU R9, [R1+0x208] ;  /* 0x0002080001097983 */ /* 0x000ea20000300800 */
[----:B------:R-:W-:Y:S02]  /*52030*/  LOP3.LUT R21, R21, 0xffff, RZ, 0xc0, !PT ;  /* 0x0000ffff15157812 */ /* 0x000fe400078ec0ff */
[----:B------:R-:W-:Y:S02]  /*52040*/  LOP3.LUT R14, R14, 0xffff, RZ, 0xc0, !PT ;  /* 0x0000ffff0e0e7812 */ /* 0x000fe400078ec0ff */
[----:B------:R-:W-:Y:S02]  /*52050*/  LOP3.LUT R7, R2, 0xffff, RZ, 0xc0, !PT ;  /* 0x0000ffff02077812 */ /* 0x000fe400078ec0ff */
[----:B------:R-:W-:-:S03]  /*52060*/  LOP3.LUT R3, R19, 0xffff, RZ, 0xc0, !PT ;  /* 0x0000ffff13037812 */ /* 0x000fc600078ec0ff */
[----:B------:R1:W-:Y:S04]  /*52070*/  STL [R1+0x23c], R7 ;  /* 0x00023c0701007387 */ /* 0x0003e80000100800 */
[----:B------:R-:W-:Y:S04]  /*52080*/  STL [R1+0x298], R8 ;  /* 0x0002980801007387 */ /* 0x000fe80000100800 */
[----:B------:R-:W-:Y:S04]  /*52090*/  STL [R1+0x238], R21 ;  /* 0x0002381501007387 */ /* 0x000fe80000100800 */
[----:B------:R-:W2:Y:S04]  /*520a0*/  LDL.LU R19, [R1+0x200] ;  /* 0x0002000001137983 */ /* 0x000ea80000300800 */
[----:B------:R-:W-:Y:S04]  /*520b0*/  STL [R1+0x294], R14 ;  /* 0x0002940e01007387 */ /* 0x000fe80000100800 */
[----:B------:R-:W2:Y:S04]  /*520c0*/  LDL.LU R24, [R1+0x27d4] ;  /* 0x0027d40001187983 */ /* 0x000ea80000300800 */
[----:B------:R1:W-:Y:S04]  /*520d0*/  STL [R1+0x234], R3 ;  /* 0x0002340301007387 */ /* 0x0003e80000100800 */
[----:B------:R1:W-:Y:S01]  /*520e0*/  STL [R1+0x278], R4 ;  /* 0x0002780401007387 */ /* 0x0003e20000100800 */
[----:B0-----:R-:W-:-:S02]  /*520f0*/  PRMT R5, R5, 0x3340, R17 ;  /* 0x0000334005057816 */ /* 0x001fc40000000011 */
[----:B------:R-:W-:Y:S01]  /*52100*/  PRMT R6, R6, 0x3340, R22 ;  /* 0x0000334006067816 */ /* 0x000fe20000000016 */
[----:B-1----:R-:W2:Y:S04]  /*52110*/  LDL.LU R17, [R1+0x27d0] ;  /* 0x0027d00001117983 */ /* 0x002ea80000300800 */
[----:B------:R-:W2:Y:S01]  /*52120*/  LDL.LU R22, [R1+0x27cc] ;  /* 0x0027cc0001167983 */ /* 0x000ea20000300800 */
[----:B------:R-:W-:Y:S02]  /*52130*/  LOP3.LUT R20, R20, 0xffff, RZ, 0xc0, !PT ;  /* 0x0000ffff14147812 */ /* 0x000fe400078ec0ff */
[----:B------:R-:W-:Y:S02]  /*52140*/  PRMT R0, R0, 0x3340, R1 ;  /* 0x0000334000007816 */ /* 0x000fe40000000001 */
[----:B------:R-:W-:-:S02]  /*52150*/  PRMT R7, R7, 0x3340, R21 ;  /* 0x0000334007077816 */ /* 0x000fc40000000015 */
[--C-:B------:R-:W-:Y:S02]  /*52160*/  PRMT R2, R20, 0x3340, R1.reuse ;  /* 0x0000334014027816 */ /* 0x100fe40000000001 */
[--C-:B------:R-:W-:Y:S02]  /*52170*/  PRMT R3, R3, 0x3340, R1.reuse ;  /* 0x0000334003037816 */ /* 0x100fe40000000001 */
[----:B------:R-:W-:Y:S02]  /*52180*/  PRMT R0, R5, 0x5410, R0 ;  /* 0x0000541005007816 */ /* 0x000fe40000000000 */
[----:B------:R-:W-:Y:S02]  /*52190*/  PRMT R4, R4, 0x3340, R1 ;  /* 0x0000334004047816 */ /* 0x000fe40000000001 */
[----:B------:R-:W-:Y:S02]  /*521a0*/  PRMT R8, R8, 0x3340, R14 ;  /* 0x0000334008087816 */ /* 0x000fe4000000000e */
[----:B------:R-:W-:-:S02]  /*521b0*/  PRMT R5, R6, 0x5410, R2 ;  /* 0x0000541006057816 */ /* 0x000fc40000000002 */
[----:B------:R-:W-:Y:S01]  /*521c0*/  PRMT R2, R7, 0x5410, R3 ;  /* 0x0000541007027816 */ /* 0x000fe20000000003 */
[----:B------:R0:W-:Y:S04]  /*521d0*/  STL [R1+0xaa8], R0 ;  /* 0x000aa80001007387 */ /* 0x0001e80000100800 */
[----:B------:R-:W-:Y:S01]  /*521e0*/  STL [R1+0xa9c], R5 ;  /* 0x000a9c0501007387 */ /* 0x000fe20000100800 */
[----:B------:R-:W-:-:S03]  /*521f0*/  LOP3.LUT R7, R25, 0xffff, RZ, 0xc0, !PT ;  /* 0x0000ffff19077812 */ /* 0x000fc600078ec0ff */
[----:B------:R1:W-:Y:S04]  /*52200*/  STL [R1+0xa98], R2 ;  /* 0x000a980201007387 */ /* 0x0003e80000100800 */
[----:B------:R-:W2:Y:S01]  /*52210*/  LDL.LU R14, [R1+0xff4] ;  /* 0x000ff400010e7983 */ /* 0x000ea20000300800 */
[----:B0-----:R-:W-:Y:S02]  /*52220*/  PRMT R0, R8, 0x5410, R4 ;  /* 0x0000541008007816 */ /* 0x001fe40000000004 */
[----:B------:R-:W-:-:S03]  /*52230*/  LOP3.LUT R8, R13, 0xffff, RZ, 0xc0, !PT ;  /* 0x0000ffff0d087812 */ /* 0x000fc600078ec0ff */
[----:B------:R0:W-:Y:S04]  /*52240*/  STL [R1+0xa8c], R0 ;  /* 0x000a8c0001007387 */ /* 0x0001e80000100800 */
[----:B------:R-:W2:Y:S04]  /*52250*/  LDL.LU R25, [R1+0xff0] ;  /* 0x000ff00001197983 */ /* 0x000ea80000300800 */
[----:B------:R-:W-:Y:S04]  /*52260*/  STL [R1+0xd0], R7 ;  /* 0x0000d00701007387 */ /* 0x000fe80000100800 */
[----:B------:R-:W-:Y:S01]  /*52270*/  STL [R1+0x290], R8 ;  /* 0x0002900801007387 */ /* 0x000fe20000100800 */
[----:B-1----:R-:W-:-:S02]  /*52280*/  LOP3.LUT R2, R27, 0xffff, RZ, 0xc0, !PT ;  /* 0x0000ffff1b027812 */ /* 0x002fc400078ec0ff */
[----:B0-----:R-:W-:Y:S02]  /*52290*/  LOP3.LUT R0, R23, 0xffff, RZ, 0xc0, !PT ;  /* 0x0000ffff17007812 */ /* 0x001fe400078ec0ff */
[----:B----4-:R-:W-:Y:S02]  /*522a0*/  LOP3.LUT R21, R12, 0xffff, RZ, 0xc0, !PT ;  /* 0x0000ffff0c157812 */ /* 0x010fe400078ec0ff */
[----:B------:R-:W-:-:S03]  /*522b0*/  LOP3.LUT R13, R16, 0xffff, RZ, 0xc0, !PT ;  /* 0x0000ffff100d7812 */ /* 0x000fc600078ec0ff */
[----:B------:R-:W-:Y:S01]  /*522c0*/  STL [R1+0x230], R21 ;  /* 0x0002301501007387 */ /* 0x000fe20000100800 */
[----:B------:R-:W-:-:S05]  /*522d0*/  LOP3.LUT R3, R10, 0xffff, RZ, 0xc0, !PT ;  /* 0x0000ffff0a037812 */ /* 0x000fca00078ec0ff */
[----:B------:R-:W-:Y:S04]  /*522e0*/  STL [R1+0x29c], R3 ;  /* 0x00029c0301007387 */ /* 0x000fe80000100800 */
[----:B------:R-:W-:Y:S04]  /*522f0*/  STL [R1+0x2a0], R13 ;  /* 0x0002a00d01007387 */ /* 0x000fe80000100800 */
[----:B------:R-:W4:Y:S01]  /*52300*/  LDL.LU R12, [R1+0xe10] ;  /* 0x000e1000010c7983 */ /* 0x000f220000300800 */
[----:B---3--:R-:W-:Y:S02]  /*52310*/  LOP3.LUT R4, R11, 0xffff, RZ, 0xc0, !PT ;  /* 0x0000ffff0b047812 */ /* 0x008fe400078ec0ff */
[----:B--2---:R-:W-:-:S03]  /*52320*/  LOP3.LUT R6, R9, 0xffff, RZ, 0xc0, !PT ;  /* 0x0000ffff09067812 */ /* 0x004fc600078ec0ff */
[----:B------:R-:W-:Y:S04]  /*52330*/  STL [R1+0x3b0], R4 ;  /* 0x0003b00401007387 */ /* 0x000fe80000100800 */
[----:B------:R-:W2:Y:S04]  /*52340*/  LDL.LU R16, [R1+0xc34] ;  /* 0x000c340001107983 */ /* 0x000ea80000300800 */
[----:B------:R-:W-:Y:S04]  /*52350*/  STL [R1+0x64], R6 ;  /* 0x0000640601007387 */ /* 0x000fe80000100800 */
[----:B------:R-:W3:Y:S04]  /*52360*/  LDL.LU R10, [R1+0x32c] ;  /* 0x00032c00010a7983 */ /* 0x000ee80000300800 */
[----:B------:R-:W3:Y:S01]  /*52370*/  LDL.LU R11, [R1+0x328] ;  /* 0x00032800010b7983 */ /* 0x000ee20000300800 */
[----:B------:R-:W-:-:S05]  /*52380*/  LOP3.LUT R5, R19, 0xffff, RZ, 0xc0, !PT ;  /* 0x0000ffff13057812 */ /* 0x000fca00078ec0ff */
[----:B------:R0:W-:Y:S04]  /*52390*/  STL [R1+0x27c], R5 ;  /* 0x00027c0501007387 */ /* 0x0001e80000100800 */
[----:B------:R-:W3:Y:S04]  /*523a0*/  LDL.LU R23, [R1+0x27c8] ;  /* 0x0027c80001177983 */ /* 0x000ee80000300800 */
[----:B------:R-:W3:Y:S01]  /*523b0*/  LDL.LU R9, [R1+0x128] ;  /* 0x0001280001097983 */ /* 0x000ee20000300800 */
[----:B------:R-:W-:Y:S02]  /*523c0*/  LOP3.LUT R27, R22, 0xffff, RZ, 0xc0, !PT ;  /* 0x0000ffff161b7812 */ /* 0x000fe400078ec0ff */
[----:B------:R-:W-:Y:S01]  /*523d0*/  LOP3.LUT R17, R17, 0xffff, RZ, 0xc0, !PT ;  /* 0x0000ffff11117812 */ /* 0x000fe200078ec0ff */
[----:B------:R-:W3:Y:S04]  /*523e0*/  LDL.LU R22, [R1+0x27c4] ;  /* 0x0027c40001167983 */ /* 0x000ee80000300800 */
[----:B------:R1:W-:Y:S04]  /*523f0*/  STL [R1+0x9a8], R0 ;  /* 0x0009a80001007387 */ /* 0x0003e80000100800 */
[----:B------:R1:W-:Y:S04]  /*52400*/  STL [R1+0xd4], R2 ;  /* 0x0000d40201007387 */ /* 0x0003e80000100800 */
[----:B------:R-:W-:Y:S04]  /*52410*/  STL [R1+0x5c], R27 ;  /* 0x00005c1b01007387 */ /* 0x000fe80000100800 */
[----:B------:R1:W-:Y:S04]  /*52420*/  STL [R1+0x270], R17 ;  /* 0x0002701101007387 */ /* 0x0003e80000100800 */
[----:B------:R-:W3:Y:S01]  /*52430*/  LDL.LU R19, [R1+0x120] ;  /* 0x0001200001137983 */ /* 0x000ee20000300800 */
[----:B0-----:R-:W-:-:S02]  /*52440*/  PRMT R5, R5, 0x3340, R17 ;  /* 0x0000334005057816 */ /* 0x001fc40000000011 */
[----:B------:R-:W-:Y:S02]  /*52450*/  PRMT R6, R6, 0x3340, R27 ;  /* 0x0000334006067816 */ /* 0x000fe4000000001b */
[--C-:B-1----:R-:W-:Y:S02]  /*52460*/  PRMT R0, R0, 0x3340, R1.reuse ;  /* 0x0000334000007816 */ /* 0x102fe40000000001 */
[--C-:B------:R-:W-:Y:S01]  /*52470*/  PRMT R2, R2, 0x3340, R1.reuse ;  /* 0x0000334002027816 */ /* 0x100fe20000000001 */
[----:B------:R-:W3:Y:S01]  /*52480*/  LDL.LU R17, [R1+0x27c0] ;  /* 0x0027c00001117983 */ /* 0x000ee20000300800 */
[----:B------:R-:W-:Y:S02]  /*52490*/  PRMT R0, R5, 0x5410, R0 ;  /* 0x0000541005007816 */ /* 0x000fe40000000000 */
[----:B------:R-:W-:Y:S02]  /*524a0*/  PRMT R3, R3, 0x3340, R1 ;  /* 0x0000334003037816 */ /* 0x000fe40000000001 */
[----:B------:R-:W-:-:S02]  /*524b0*/  PRMT R7, R7, 0x3340, R21 ;  /* 0x0000334007077816 */ /* 0x000fc40000000015 */
[----:B------:R-:W-:Y:S02]  /*524c0*/  PRMT R4, R4, 0x3340, R1 ;  /* 0x0000334004047816 */ /* 0x000fe40000000001 */
[----:B------:R-:W-:Y:S02]  /*524d0*/  PRMT R8, R8, 0x3340, R13 ;  /* 0x0000334008087816 */ /* 0x000fe4000000000d */
[----:B------:R-:W-:Y:S02]  /*524e0*/  PRMT R5, R6, 0x5410, R2 ;  /* 0x0000541006057816 */ /* 0x000fe40000000002 */
[----:B------:R-:W-:Y:S01]  /*524f0*/  PRMT R2, R7, 0x5410, R3 ;  /* 0x0000541007027816 */ /* 0x000fe20000000003 */
[----:B------:R0:W-:Y:S04]  /*52500*/  STL [R1+0xa88], R0 ;  /* 0x000a880001007387 */ /* 0x0001e80000100800 */
[----:B------:R1:W-:Y:S04]  /*52510*/  STL [R1+0xa7c], R5 ;  /* 0x000a7c0501007387 */ /* 0x0003e80000100800 */
[----:B------:R-:W-:Y:S01]  /*52520*/  STL [R1+0xa78], R2 ;  /* 0x000a780201007387 */ /* 0x000fe20000100800 */
[----:B------:R-:W-:-:S02]  /*52530*/  LOP3.LUT R6, R25, 0xffff, RZ, 0xc0, !PT ;  /* 0x0000ffff19067812 */ /* 0x000fc400078ec0ff */
[----:B0-----:R-:W-:Y:S02]  /*52540*/  PRMT R0, R8, 0x5410, R4 ;  /* 0x0000541008007816 */ /* 0x001fe40000000004 */
[----:B-1----:R-:W-:-:S03]  /*52550*/  LOP3.LUT R5, R14, 0xffff, RZ, 0xc0, !PT ;  /* 0x0000ffff0e057812 */ /* 0x002fc600078ec0ff */
[----:B------:R2:W-:Y:S04]  /*52560*/  STL [R1+0xa6c], R0 ;  /* 0x000a6c0001007387 */ /* 0x0005e80000100800 */
[----:B------:R-:W3:Y:S04]  /*52570*/  LDL.LU R27, [R1+0x1104] ;  /* 0x00110400011b7983 */ /* 0x000ee80000300800 */
[----:B------:R-:W-:Y:S04]  /*52580*/  STL [R1+0x78], R5 ;  /* 0x0000780501007387 */ /* 0x000fe80000100800 */
[----:B------:R-:W3:Y:S04]  /*52590*/  LDL.LU R14, [R1+0x1100] ;  /* 0x00110000010e7983 */ /* 0x000ee80000300800 */
[----:B------:R-:W-:Y:S04]  /*525a0*/  STL [R1+0x994], R6 ;  /* 0x0009940601007387 */ /* 0x000fe80000100800 */
[----:B------:R-:W3:Y:S01]  /*525b0*/  LDL.LU R25, [R1+0xf20] ;  /* 0x000f200001197983 */ /* 0x000ee20000300800 */
[----:B------:R-:W-:-:S02]  /*525c0*/  LOP3.LUT R4, R24, 0xffff, RZ, 0xc0, !PT ;  /* 0x0000ffff18047812 */ /* 0x000fc400078ec0ff */
[----:B----4-:R-:W-:Y:S02]  /*525d0*/  LOP3.LUT R21, R12, 0xffff, RZ, 0xc0, !PT ;  /* 0x0000ffff0c157812 */ /* 0x010fe400078ec0ff */
[----:B--2---:R-:W-:Y:S02]  /*525e0*/  LOP3.LUT R0, R16, 0xffff, RZ, 0xc0, !PT ;  /* 0x0000ffff10007812 */ /* 0x004fe400078ec0ff */
[----:B---3--:R-:W-:Y:S02]  /*525f0*/  LOP3.LUT R7, R10, 0xffff, RZ, 0xc0, !PT ;  /* 0x0000ffff0a077812 */ /* 0x008fe400078ec0ff */
[----:B------:R-:W-:Y:S01]  /*52600*/  LOP3.LUT R8, R11, 0xffff, RZ, 0xc0, !PT ;  /* 0x0000ffff0b087812 */ /* 0x000fe200078ec0ff */
[----:B------:R0:W-:Y:S01]  /*52610*/  STL [R1+0x274], R0 ;  /* 0x0002740001007387 */ /* 0x0001e20000100800 */
[----:B------:R-:W-:-:S03]  /*52620*/  LOP3.LUT R13, R9, 0xffff, RZ, 0xc0, !PT ;  /* 0x0000ffff090d7812 */ /* 0x000fc600078ec0ff */
[----:B------:R-:W2:Y:S04]  /*52630*/  LDL.LU R9, [R1+0xf14] ;  /* 0x000f140001097983 */ /* 0x000ea80000300800 */
[----:B------:R-:W-:Y:S04]  /*52640*/  STL [R1+0x26c], R7 ;  /* 0x00026c0701007387 */ /* 0x000fe80000100800 */
[----:B------:R-:W3:Y:S04]  /*52650*/  LDL.LU R12, [R1+0xd40] ;  /* 0x000d4000010c7983 */ /* 0x000ee80000300800 */
[----:B------:R-:W-:Y:S04]  /*52660*/  STL [R1+0x25c], R13 ;  /* 0x00025c0d01007387 */ /* 0x000fe80000100800 */
[----:B------:R-:W-:Y:S04]  /*52670*/  STL [R1+0x2dc], R8 ;  /* 0x0002dc0801007387 */ /* 0x000fe80000100800 */
[----:B------:R-:W4:Y:S01]  /*52680*/  LDL.LU R16, [R1+0x268] ;  /* 0x0002680001107983 */ /* 0x000f220000300800 */
[----:B------:R-:W-:-:S02]  /*52690*/  LOP3.LUT R11, R19, 0xffff, RZ, 0xc0, !PT ;  /* 0x0000ffff130b7812 */ /* 0x000fc400078ec0ff */
[----:B------:R-:W-:Y:S02]  /*526a0*/  LOP3.LUT R3, R23, 0xffff, RZ, 0xc0, !PT ;  /* 0x0000ffff17037812 */ /* 0x000fe400078ec0ff */
[----:B------:R-:W-:Y:S01]  /*526b0*/  LOP3.LUT R22, R22, 0xffff, RZ, 0xc0, !PT ;  /* 0x0000ffff16167812 */ /* 0x000fe200078ec0ff */
[----:B------:R-:W4:Y:S04]  /*526c0*/  LDL.LU R23, [R1+0x27bc] ;  /* 0x0027bc0001177983 */ /* 0x000f280000300800 */
[----:B------:R-:W4:Y:S04]  /*526d0*/  LDL.LU R24, [R1+0x27b8] ;  /* 0x0027b80001187983 */ /* 0x000f280000300800 */
[----:B------:R-:W-:Y:S04]  /*526e0*/  STL [R1+0x2c8], R11 ;  /* 0x0002c80b01007387 */ /* 0x000fe80000100800 */
[----:B------:R-:W4:Y:S04]  /*526f0*/  LDL.LU R19, [R1+0x264] ;  /* 0x0002640001137983 */ /* 0x000f280000300800 */
[----:B------:R1:W-:Y:S04]  /*52700*/  STL [R1+0x208], R3 ;  /* 0x0002080301007387 */ /* 0x0003e80000100800 */
[----:B------:R1:W-:Y:S04]  /*52710*/  STL [R1+0x2b8], R4 ;  /* 0x0002b80401007387 */ /* 0x0003e80000100800 */
[----:B------:R-:W-:Y:S04]  /*52720*/  STL [R1+0x26fc], R22 ;  /* 0x0026fc1601007387 */ /* 0x000fe80000100800 */
[----:B------:R-:W4:Y:S01]  /*52730*/  LDL.LU R10, [R1+0x9c] ;  /* 0x00009c00010a7983 */ /* 0x000f220000300800 */
[----:B------:R-:W-:-:S02]  /*52740*/  LOP3.LUT R17, R17, 0xffff, RZ, 0xc0, !PT ;  /* 0x0000ffff11117812 */ /* 0x000fc400078ec0ff */
[----:B0-----:R-:W-:Y:S02]  /*52750*/  PRMT R0, R0, 0x3340, R1 ;  /* 0x0000334000007816 */ /* 0x001fe40000000001 */
[----:B------:R-:W-:Y:S02]  /*52760*/  PRMT R5, R5, 0x3340, R17 ;  /* 0x0000334005057816 */ /* 0x000fe40000000011 */
[----:B------:R-:W-:Y:S02]  /*52770*/  PRMT R2, R22, 0x3340, R1 ;  /* 0x0000334016027816 */ /* 0x000fe40000000001 */
[----:B------:R-:W-:Y:S02]  /*52780*/  PRMT R6, R6, 0x3340, R21 ;  /* 0x0000334006067816 */ /* 0x000fe40000000015 */
[----:B-1----:R-:W-:Y:S02]  /*52790*/  PRMT R3, R3, 0x3340, R1 ;  /* 0x0000334003037816 */ /* 0x002fe40000000001 */
[----:B------:R-:W-:-:S02]  /*527a0*/  PRMT R0, R5, 0x5410, R0 ;  /* 0x0000541005007816 */ /* 0x000fc40000000000 */
[----:B------:R-:W-:Y:S02]  /*527b0*/  PRMT R7, R7, 0x3340, R13 ;  /* 0x0000334007077816 */ /* 0x000fe4000000000d */
[----:B------:R-:W-:Y:S02]  /*527c0*/  PRMT R4, R4, 0x3340, R1 ;  /* 0x0000334004047816 */ /* 0x000fe40000000001 */
[----:B------:R-:W-:Y:S01]  /*527d0*/  PRMT R8, R8, 0x3340, R11 ;  /* 0x0000334008087816 */ /* 0x000fe2000000000b */
[----:B------:R-:W-:Y:S01]  /*527e0*/  STL [R1+0x2700], R21 ;  /* 0x0027001501007387 */ /* 0x000fe20000100800 */
[----:B------:R-:W-:Y:S02]  /*527f0*/  PRMT R5, R6, 0x5410, R2 ;  /* 0x0000541006057816 */ /* 0x000fe40000000002 */
[----:B------:R-:W-:Y:S01]  /*52800*/  PRMT R2, R7, 0x5410, R3 ;  /* 0x0000541007027816 */ /* 0x000fe20000000003 */
[----:B------:R0:W-:Y:S04]  /*52810*/  STL [R1+0xa58], R0 ;  /* 0x000a580001007387 */ /* 0x0001e80000100800 */
[----:B------:R-:W-:Y:S04]  /*52820*/  STL [R1+0xa4c], R5 ;  /* 0x000a4c0501007387 */ /* 0x000fe80000100800 */
[----:B------:R-:W-:Y:S01]  /*52830*/  STL [R1+0xa38], R2 ;  /* 0x000a380201007387 */ /* 0x000fe20000100800 */
[----:B------:R-:W-:-:S02]  /*52840*/  LOP3.LUT R6, R27, 0xffff, RZ, 0xc0, !PT ;  /* 0x0000ffff1b067812 */ /* 0x000fc400078ec0ff */
[----:B0-----:R-:W-:Y:S02]  /*52850*/  PRMT R0, R8, 0x5410, R4 ;  /* 0x0000541008007816 */ /* 0x001fe40000000004 */
[----:B------:R-:W-:Y:S02]  /*52860*/  LOP3.LUT R11, R25, 0xffff, RZ, 0xc0, !PT ;  /* 0x0000ffff190b7812 */ /* 0x000fe400078ec0ff */
[----:B------:R-:W-:Y:S01]  /*52870*/  LOP3.LUT R8, R14, 0xffff, RZ, 0xc0, !PT ;  /* 0x0000ffff0e087812 */ /* 0x000fe200078ec0ff */
[----:B------:R0:W-:Y:S04]  /*52880*/  STL [R1+0xa34], R0 ;  /* 0x000a340001007387 */ /* 0x0001e80000100800 */
[----:B------:R-:W4:Y:S04]  /*52890*/  LDL.LU R27, [R1+0x1000] ;  /* 0x00100000011b7983 */ /* 0x000f280000300800 */
[----:B------:R1:W-:Y:S04]  /*528a0*/  STL [R1+0x120], R6 ;  /* 0x0001200601007387 */ /* 0x0003e80000100800 */
[----:B------:R-:W4:Y:S04]  /*528b0*/  LDL.LU R25, [R1+0xe20] ;  /* 0x000e200001197983 */ /* 0x000f280000300800 */
[----:B------:R-:W-:Y:S04]  /*528c0*/  STL [R1+0x128], R11 ;  /* 0x0001280b01007387 */ /* 0x000fe80000100800 */
[----:B------:R-:W-:Y:S04]  /*528d0*/  STL [R1+0x2e4], R8 ;  /* 0x0002e40801007387 */ /* 0x000fe80000100800 */
[----:B------:R-:W4:Y:S01]  /*528e0*/  LDL.LU R14, [R1+0xc40] ;  /* 0x000c4000010e7983 */ /* 0x000f220000300800 */
[----:B0-----:R-:W-:-:S02]  /*528f0*/  LOP3.LUT R0, R18, 0xffff, RZ, 0xc0, !PT ;  /* 0x0000ffff12007812 */ /* 0x001fc400078ec0ff */
[----:B------:R-:W-:Y:S02]  /*52900*/  LOP3.LUT R3, R28, 0xffff, RZ, 0xc0, !PT ;  /* 0x0000ffff1c037812 */ /* 0x000fe400078ec0ff */
[----:B-1----:R-:W-:Y:S02]  /*52910*/  PRMT R6, R6, 0x3340, R11 ;  /* 0x0000334006067816 */ /* 0x002fe4000000000b */
[----:B--2---:R-:W-:Y:S02]  /*52920*/  LOP3.LUT R9, R9, 0xffff, RZ, 0xc0, !PT ;  /* 0x0000ffff09097812 */ /* 0x004fe400078ec0ff */
[----:B---3--:R-:W-:Y:S02]  /*52930*/  LOP3.LUT R2, R12, 0xffff, RZ, 0xc0, !PT ;  /* 0x0000ffff0c027812 */ /* 0x008fe400078ec0ff */
[----:B----4-:R-:W-:Y:S01]  /*52940*/  LOP3.LUT R5, R16, 0xffff, RZ, 0xc0, !PT ;  /* 0x0000ffff10057812 */ /* 0x010fe200078ec0ff */
[----:B------:R-:W-:Y:S04]  /*52950*/  STL [R1+0x328], R9 ;  /* 0x0003280901007387 */ /* 0x000fe80000100800 */
[----:B------:R-:W-:Y:S04]  /*52960*/  STL [R1+0x32c], R2 ;  /* 0x00032c0201007387 */ /* 0x000fe80000100800 */
[----:B------:R-:W2:Y:S04]  /*52970*/  LDL.LU R18, [R1+0x27b4] ;  /* 0x0027b40001127983 */ /* 0x000ea80000300800 */
[----:B------:R0:W-:Y:S04]  /*52980*/  STL [R1+0x200], R5 ;  /* 0x0002000501007387 */ /* 0x0001e80000100800 */
[----:B------:R-:W3:Y:S01]  /*52990*/  LDL.LU R12, [R1+0x348] ;  /* 0x00034800010c7983 */ /* 0x000ee20000300800 */
[----:B------:R-:W-:-:S03]  /*529a0*/  LOP3.LUT R7, R19, 0xffff, RZ, 0xc0, !PT ;  /* 0x0000ffff13077812 */ /* 0x000fc600078ec0ff */
[----:B------:R-:W4:Y:S04]  /*529b0*/  LDL.LU R16, [R1+0x344] ;  /* 0x0003440001107983 */ /* 0x000f280000300800 */
[----:B------:R1:W-:Y:S04]  /*529c0*/  STL [R1+0x264], R0 ;  /* 0x0002640001007387 */ /* 0x0003e80000100800 */
[----:B------:R1:W-:Y:S01]  /*529d0*/  STL [R1+0x2d0], R7 ;  /* 0x0002d00701007387 */ /* 0x0003e20000100800 */
[----:B------:R-:W-:-:S03]  /*529e0*/  LOP3.LUT R13, R10, 0xffff, RZ, 0xc0, !PT ;  /* 0x0000ffff0a0d7812 */ /* 0x000fc600078ec0ff */
[----:B------:R-:W2:Y:S04]  /*529f0*/  LDL.LU R19, [R1+0x28c] ;  /* 0x00028c0001137983 */ /* 0x000ea80000300800 */
[----:B------:R-:W2:Y:S04]  /*52a00*/  LDL.LU R28, [R1+0x27b0] ;  /* 0x0027b000011c7983 */ /* 0x000ea80000300800 */
[----:B------:R-:W-:Y:S01]  /*52a10*/  STL [R1+0x9c], R13 ;  /* 0x00009c0d01007387 */ /* 0x000fe20000100800 */
[----:B0-----:R-:W-:Y:S02]  /*52a20*/  PRMT R5, R5, 0x3340, R13 ;  /* 0x0000334005057816 */ /* 0x001fe4000000000d */
[----:B------:R-:W-:Y:S01]  /*52a30*/  LOP3.LUT R23, R23, 0xffff, RZ, 0xc0, !PT ;  /* 0x0000ffff17177812 */ /* 0x000fe200078ec0ff */
[----:B------:R0:W-:Y:S04]  /*52a40*/  STL [R1+0x978], R3 ;  /* 0x0009780301007387 */ /* 0x0001e80000100800 */
[----:B------:R-:W2:Y:S01]  /*52a50*/  LDL.LU R10, [R1+0x188] ;  /* 0x00018800010a7983 */ /* 0x000ea20000300800 */
[----:B-1----:R-:W-:-:S02]  /*52a60*/  PRMT R0, R0, 0x3340, R1 ;  /* 0x0000334000007816 */ /* 0x002fc40000000001 */
[----:B------:R-:W-:Y:S02]  /*52a70*/  PRMT R2, R2, 0x3340, R1 ;  /* 0x0000334002027816 */ /* 0x000fe40000000001 */
[----:B------:R-:W-:Y:S01]  /*52a80*/  PRMT R7, R7, 0x3340, R23 ;  /* 0x0000334007077816 */ /* 0x000fe20000000017 */
[----:B------:R-:W2:Y:S01]  /*52a90*/  LDL.LU R11, [R1+0xb0] ;  /* 0x0000b000010b7983 */ /* 0x000ea20000300800 */
[----:B------:R-:W-:Y:S02]  /*52aa0*/  PRMT R5, R5, 0x5410, R0 ;  /* 0x0000541005057816 */ /* 0x000fe40000000000 */
[----:B------:R-:W-:Y:S02]  /*52ab0*/  PRMT R8, R8, 0x3340, R9 ;  /* 0x0000334008087816 */ /* 0x000fe40000000009 */
[----:B0-----:R-:W-:Y:S01]  /*52ac0*/  PRMT R3, R3, 0x3340, R1 ;  /* 0x0000334003037816 */ /* 0x001fe20000000001 */
[----:B------:R-:W2:Y:S01]  /*52ad0*/  LDL.LU R9, [R1+0x50] ;  /* 0x0000500001097983 */ /* 0x000ea20000300800 */
[----:B------:R-:W-:-:S03]  /*52ae0*/  PRMT R0, R6, 0x5410, R2 ;  /* 0x0000541006007816 */ /* 0x000fc60000000002 */
[----:B------:R-:W-:Y:S01]  /*52af0*/  STL [R1+0xa28], R5 ;  /* 0x000a280501007387 */ /* 0x000fe20000100800 */
[----:B------:R-:W-:-:S03]  /*52b00*/  PRMT R2, R7, 0x5410, R3 ;  /* 0x0000541007027816 */ /* 0x000fc60000000003 */
[----:B------:R-:W2:Y:S01]  /*52b10*/  LDL.LU R3, [R1+0x4c] ;  /* 0x00004c0001037983 */ /* 0x000ea20000300800 */
[----:B------:R-:W-:-:S03]  /*52b20*/  LOP3.LUT R24, R24, 0xffff, RZ, 0xc0, !PT ;  /* 0x0000ffff18187812 */ /* 0x000fc600078ec0ff */
[----:B------:R0:W-:Y:S01]  /*52b30*/  STL [R1+0xa1c], R0 ;  /* 0x000a1c0001007387 */ /* 0x0001e20000100800 */
[----:B------:R-:W-:-:S03]  /*52b40*/  PRMT R4, R24, 0x3340, R1 ;  /* 0x0000334018047816 */ /* 0x000fc60000000001 */
[----:B------:R-:W-:Y:S01]  /*52b50*/  STL [R1+0xa2c], R2 ;  /* 0x000a2c0201007387 */ /* 0x000fe20000100800 */
[----:B0-----:R-:W-:Y:S02]  /*52b60*/  PRMT R0, R8, 0x5410, R4 ;  /* 0x0000541008007816 */ /* 0x001fe40000000004 */
[----:B------:R-:W-:Y:S02]  /*52b70*/  LOP3.LUT R5, R27, 0xffff, RZ, 0xc0, !PT ;  /* 0x0000ffff1b057812 */ /* 0x000fe400078ec0ff */
[----:B------:R-:W-:Y:S01]  /*52b80*/  LOP3.LUT R25, R25, 0xffff, RZ, 0xc0, !PT ;  /* 0x0000ffff19197812 */ /* 0x000fe200078ec0ff */
[----:B------:R0:W-:Y:S04]  /*52b90*/  STL [R1+0xa18], R0 ;  /* 0x000a180001007387 */ /* 0x0001e80000100800 */
[----:B------:R-:W2:Y:S04]  /*52ba0*/  LDL.LU R13, [R1+0x110c] ;  /* 0x00110c00010d7983 */ /* 0x000ea80000300800 */
[----:B------:R1:W-:Y:S04]  /*52bb0*/  STL [R1+0x98], R5 ;  /* 0x0000980501007387 */ /* 0x0003e80000100800 */
[----:B------:R-:W-:Y:S01]  /*52bc0*/  STL [R1+0x2a4], R25 ;  /* 0x0002a41901007387 */ /* 0x000fe20000100800 */
[----:B0-----:R-:W-:-:S05]  /*52bd0*/  LOP3.LUT R0, R14, 0xffff, RZ, 0xc0, !PT ;  /* 0x0000ffff0e007812 */ /* 0x001fca00078ec0ff */
[----:B------:R-:W-:Y:S04]  /*52be0*/  STL [R1+0x2c0], R0 ;  /* 0x0002c00001007387 */ /* 0x000fe80000100800 */
[----:B------:R-:W2:Y:S04]  /*52bf0*/  LDL.LU R27, [R1+0x1108] ;  /* 0x00110800011b7983 */ /* 0x000ea80000300800 */
[----:B------:R-:W2:Y:S01]  /*52c00*/  LDL.LU R14, [R1+0x1010] ;  /* 0x00101000010e7983 */ /* 0x000ea20000300800 */
[----:B------:R-:W-:Y:S02]  /*52c10*/  LOP3.LUT R4, R26, 0xffff, RZ, 0xc0, !PT ;  /* 0x0000ffff1a047812 */ /* 0x000fe400078ec0ff */
[----:B-1----:R-:W-:-:S02]  /*52c20*/  PRMT R5, R5, 0x3340, R25 ;  /* 0x0000334005057816 */ /* 0x002fc40000000019 */
[----:B---3--:R-:W-:Y:S02]  /*52c30*/  LOP3.LUT R6, R12, 0xffff, RZ, 0xc0, !PT ;  /* 0x0000ffff0c067812 */ /* 0x008fe400078ec0ff */
[----:B----4-:R-:W-:Y:S02]  /*52c40*/  LOP3.LUT R7, R16, 0xffff, RZ, 0xc0, !PT ;  /* 0x0000ffff10077812 */ /* 0x010fe400078ec0ff */
[----:B--2---:R-:W-:Y:S02]  /*52c50*/  LOP3.LUT R8, R19, 0xffff, RZ, 0xc0, !PT ;  /* 0x0000ffff13087812 */ /* 0x004fe400078ec0ff */
[----:B------:R-:W-:Y:S01]  /*52c60*/  LOP3.LUT R19, R28, 0xffff, RZ, 0xc0, !PT ;  /* 0x0000ffff1c137812 */ /* 0x000fe200078ec0ff */
[----:B------:R0:W-:Y:S04]  /*52c70*/  STL [R1+0x3c0], R6 ;  /* 0x0003c00601007387 */ /* 0x0001e80000100800 */
[----:B------:R-:W2:Y:S04]  /*52c80*/  LDL.LU R28, [R1+0xf30] ;  /* 0x000f3000011c7983 */ /* 0x000ea80000300800 */
[----:B------:R-:W-:Y:S01]  /*52c90*/  STL [R1+0x3bc], R7 ;  /* 0x0003bc0701007387 */ /* 0x000fe20000100800 */
[----:B------:R-:W-:-:S03]  /*52ca0*/  LOP3.LUT R22, R10, 0xffff, RZ, 0xc0, !PT ;  /* 0x0000ffff0a167812 */ /* 0x000fc600078ec0ff */
[----:B------:R1:W-:Y:S04]  /*52cb0*/  STL [R1+0x3b8], R19 ;  /* 0x0003b81301007387 */ /* 0x0003e80000100800 */
[----:B------:R-:W-:Y:S04]  /*52cc0*/  STL [R1+0x3dc], R8 ;  /* 0x0003dc0801007387 */ /* 0x000fe80000100800 */
[----:B------:R-:W3:Y:S04]  /*52cd0*/  LDL.LU R12, [R1+0xf24] ;  /* 0x000f2400010c7983 */ /* 0x000ee80000300800 */
[----:B------:R-:W4:Y:S01]  /*52ce0*/  LDL.LU R16, [R1+0xe30] ;  /* 0x000e300001107983 */ /* 0x000f220000300800 */
[----:B------:R-:W-:-:S03]  /*52cf0*/  LOP3.LUT R21, R11, 0xffff, RZ, 0xc0, !PT ;  /* 0x0000ffff0b157812 */ /* 0x000fc600078ec0ff */
[----:B------:R-:W-:Y:S04]  /*52d00*/  STL [R1+0x3b4], R22 ;  /* 0x0003b41601007387 */ /* 0x000fe80000100800 */
[----:B------:R-:W4:Y:S04]  /*52d10*/  LDL.LU R10, [R1+0xd50] ;  /* 0x000d5000010a7983 */ /* 0x000f280000300800 */
[----:B------:R-:W4:Y:S01]  /*52d20*/  LDL.LU R11, [R1+0xd44] ;  /* 0x000d4400010b7983 */ /* 0x000f220000300800 */
[----:B------:R-:W-:-:S03]  /*52d30*/  LOP3.LUT R2, R9, 0xffff, RZ, 0xc0, !PT ;  /* 0x0000ffff09027812 */ /* 0x000fc600078ec0ff */
[----:B------:R-:W-:Y:S04]  /*52d40*/  STL [R1+0x3d0], R21 ;  /* 0x0003d01501007387 */ /* 0x000fe80000100800 */
[----:B------:R-:W4:Y:S01]  /*52d50*/  LDL.LU R9, [R1+0xc50] ;  /* 0x000c500001097983 */ /* 0x000f220000300800 */
[----:B------:R-:W-:-:S03]  /*52d60*/  LOP3.LUT R3, R3, 0xffff, RZ, 0xc0, !PT ;  /* 0x0000ffff03037812 */ /* 0x000fc600078ec0ff */
[----:B------:R1:W-:Y:S04]  /*52d70*/  STL [R1+0x28c], R2 ;  /* 0x00028c0201007387 */ /* 0x0003e80000100800 */
[----:B------:R-:W4:Y:S01]  /*52d80*/  LDL.LU R26, [R1+0x27ac] ;  /* 0x0027ac00011a7983 */ /* 0x000f220000300800 */
[----:B0-----:R-:W-:-:S03]  /*52d90*/  PRMT R6, R6, 0x3340, R19 ;  /* 0x0000334006067816 */ /* 0x001fc60000000013 */
[----:B------:R0:W-:Y:S04]  /*52da0*/  STL [R1+0x18c], R3 ;  /* 0x00018c0301007387 */ /* 0x0001e80000100800 */
[----:B------:R0:W-:Y:S04]  /*52db0*/  STL [R1+0x3c8], R4 ;  /* 0x0003c80401007387 */ /* 0x0001e80000100800 */
[----:B------:R-:W4:Y:S04]  /*52dc0*/  LDL.LU R25, [R1+0x27a8] ;  /* 0x0027a80001197983 */ /* 0x000f280000300800 */
[----:B-1----:R-:W4:Y:S01]  /*52dd0*/  LDL.LU R19, [R1+0x358] ;  /* 0x0003580001137983 */ /* 0x002f220000300800 */
[----:B------:R-:W-:-:S02]  /*52de0*/  PRMT R0, R0, 0x3340, R1 ;  /* 0x0000334000007816 */ /* 0x000fc40000000001 */
[----:B------:R-:W-:Y:S02]  /*52df0*/  PRMT R2, R2, 0x3340, R1 ;  /* 0x0000334002027816 */ /* 0x000fe40000000001 */
[----:B------:R-:W-:Y:S02]  /*52e00*/  PRMT R7, R7, 0x3340, R22 ;  /* 0x0000334007077816 */ /* 0x000fe40000000016 */
[----:B------:R-:W-:Y:S02]  /*52e10*/  PRMT R0, R5, 0x5410, R0 ;  /* 0x0000541005007816 */ /* 0x000fe40000000000 */
[----:B------:R-:W-:Y:S02]  /*52e20*/  PRMT R8, R8, 0x3340, R21 ;  /* 0x0000334008087816 */ /* 0x000fe40000000015 */
[--C-:B0-----:R-:W-:Y:S02]  /*52e30*/  PRMT R3, R3, 0x3340, R1.reuse ;  /* 0x0000334003037816 */ /* 0x101fe40000000001 */
[----:B------:R-:W-:-:S02]  /*52e40*/  PRMT R4, R4, 0x3340, R1 ;  /* 0x0000334004047816 */ /* 0x000fc40000000001 */
[----:B------:R-:W-:Y:S01]  /*52e50*/  PRMT R5, R6, 0x5410, R2 ;  /* 0x0000541006057816 */ /* 0x000fe20000000002 */
[----:B------:R0:W-:Y:S01]  /*52e60*/  STL [R1+0xa0c], R0 ;  /* 0x000a0c0001007387 */ /* 0x0001e20000100800 */
[----:B------:R-:W-:-:S03]  /*52e70*/  PRMT R2, R7, 0x5410, R3 ;  /* 0x0000541007027816 */ /* 0x000fc60000000003 */
[----:B------:R1:W-:Y:S04]  /*52e80*/  STL [R1+0x9fc], R5 ;  /* 0x0009fc0501007387 */ /* 0x0003e80000100800 */
[----:B------:R-:W-:Y:S01]  /*52e90*/  STL [R1+0x9f8], R2 ;  /* 0x0009f80201007387 */ /* 0x000fe20000100800 */
[----:B0-----:R-:W-:Y:S02]  /*52ea0*/  PRMT R0, R8, 0x5410, R4 ;  /* 0x0000541008007816 */ /* 0x001fe40000000004 */
[----:B-1----:R-:W-:Y:S02]  /*52eb0*/  LOP3.LUT R5, R13, 0xffff, RZ, 0xc0, !PT ;  /* 0x0000ffff0d057812 */ /* 0x002fe400078ec0ff */
[----:B------:R-:W-:Y:S01]  /*52ec0*/  LOP3.LUT R6, R27, 0xffff, RZ, 0xc0, !PT ;  /* 0x0000ffff1b067812 */ /* 0x000fe200078ec0ff */
[----:B------:R0:W-:Y:S01]  /*52ed0*/  STL [R1+0x9ec], R0 ;  /* 0x0009ec0001007387 */ /* 0x0001e20000100800 */
[----:B------:R-:W-:-:S03]  /*52ee0*/  LOP3.LUT R7, R14, 0xffff, RZ, 0xc0, !PT ;  /* 0x0000ffff0e077812 */ /* 0x000fc600078ec0ff */
[----:B------:R-:W4:Y:S04]  /*52ef0*/  LDL.LU R27, [R1+0x1114] ;  /* 0x00111400011b7983 */ /* 0x000f280000300800 */
[----:B------:R1:W-:Y:S04]  /*52f00*/  STL [R1+0xb0], R5 ;  /* 0x0000b00501007387 */ /* 0x0003e80000100800 */
[----:B------:R-:W4:Y:S04]  /*52f10*/  LDL.LU R14, [R1+0x1110] ;  /* 0x00111000010e7983 */ /* 0x000f280000300800 */
[----:B------:R-:W-:Y:S04]  /*52f20*/  STL [R1+0x3cc], R6 ;  /* 0x0003cc0601007387 */ /* 0x000fe80000100800 */
[----:B------:R-:W-:Y:S01]  /*52f30*/  STL [R1+0x3d8], R7 ;  /* 0x0003d80701007387 */ /* 0x000fe20000100800 */
[----:B--2---:R-:W-:-:S02]  /*52f40*/  LOP3.LUT R28, R28, 0xffff, RZ, 0xc0, !PT ;  /* 0x0000ffff1c1c7812 */ /* 0x004fc400078ec0ff */
[----:B---3--:R-:W-:Y:S02]  /*52f50*/  LOP3.LUT R13, R12, 0xffff, RZ, 0xc0, !PT ;  /* 0x0000ffff0c0d7812 */ /* 0x008fe400078ec0ff */
[----:B----4-:R-:W-:Y:S02]  /*52f60*/  LOP3.LUT R12, R16, 0xffff, RZ, 0xc0, !PT ;  /* 0x0000ffff100c7812 */ /* 0x010fe400078ec0ff */
[----:B0-----:R-:W-:Y:S02]  /*52f70*/  LOP3.LUT R0, R10, 0xffff, RZ, 0xc0, !PT ;  /* 0x0000ffff0a007812 */ /* 0x001fe400078ec0ff */
[----:B------:R-:W-:Y:S01]  /*52f80*/  LOP3.LUT R2, R11, 0xffff, RZ, 0xc0, !PT ;  /* 0x0000ffff0b027812 */ /* 0x000fe200078ec0ff */
[----:B------:R0:W-:Y:S04]  /*52f90*/  STL [R1+0x188], R28 ;  /* 0x0001881c01007387 */ /* 0x0001e80000100800 */
[----:B------:R-:W-:Y:S04]  /*52fa0*/  STL [R1+0x3e4], R13 ;  /* 0x0003e40d01007387 */ /* 0x000fe80000100800 */
[----:B------:R2:W-:Y:S01]  /*52fb0*/  STL [R1+0x3d4], R0 ;  /* 0x0003d40001007387 */ /* 0x0005e20000100800 */
[----:B------:R-:W-:-:S03]  /*52fc0*/  LOP3.LUT R3, R9, 0xffff, RZ, 0xc0, !PT ;  /* 0x0000ffff09037812 */ /* 0x000fc600078ec0ff */
[----:B------:R-:W-:Y:S04]  /*52fd0*/  STL [R1+0x3e0], R12 ;  /* 0x0003e00c01007387 */ /* 0x000fe80000100800 */
[----:B------:R3:W-:Y:S04]  /*52fe0*/  STL [R1+0x404], R2 ;  /* 0x0004040201007387 */ /* 0x0007e80000100800 */
[----:B------:R-:W4:Y:S04]  /*52ff0*/  LDL.LU R22, [R1+0xf40] ;  /* 0x000f400001167983 */ /* 0x000f280000300800 */
[----:B------:R-:W4:Y:S04]  /*53000*/  LDL.LU R21, [R1+0xf34] ;  /* 0x000f340001157983 */ /* 0x000f280000300800 */
[----:B------:R3:W-:Y:S04]  /*53010*/  STL [R1+0x3f4], R3 ;  /* 0x0003f40301007387 */ /* 0x0007e80000100800 */
[----:B------:R-:W4:Y:S04]  /*53020*/  LDL.LU R16, [R1+0xd60] ;  /* 0x000d600001107983 */ /* 0x000f280000300800 */
[----:B------:R-:W4:Y:S01]  /*53030*/  LDL.LU R10, [R1+0xd54] ;  /* 0x000d5400010a7983 */ /* 0x000f220000300800 */
[----:B------:R-:W-:-:S03]  /*53040*/  LOP3.LUT R4, R26, 0xffff, RZ, 0xc0, !PT ;  /* 0x0000ffff1a047812 */ /* 0x000fc600078ec0ff */
[----:B------:R-:W4:Y:S04]  /*53050*/  LDL.LU R11, [R1+0x368] ;  /* 0x00036800010b7983 */ /* 0x000f280000300800 */
[----:B------:R-:W4:Y:S01]  /*53060*/  LDL.LU R26, [R1+0x27a4] ;  /* 0x0027a400011a7983 */ /* 0x000f220000300800 */
[----:B------:R-:W-:-:S05]  /*53070*/  LOP3.LUT R8, R19, 0xffff, RZ, 0xc0, !PT ;  /* 0x0000ffff13087812 */ /* 0x000fca00078ec0ff */
[----:B------:R-:W-:Y:S04]  /*53080*/  STL [R1+0x3fc], R8 ;  /* 0x0003fc0801007387 */ /* 0x000fe80000100800 */
[----:B------:R-:W4:Y:S04]  /*53090*/  LDL.LU R9, [R1+0x310] ;  /* 0x0003100001097983 */ /* 0x000f280000300800 */
[----:B------:R3:W-:Y:S04]  /*530a0*/  STL [R1+0x41c], R4 ;  /* 0x00041c0401007387 */ /* 0x0007e80000100800 */
[----:B------:R-:W4:Y:S01]  /*530b0*/  LDL.LU R19, [R1+0x6c] ;  /* 0x00006c0001137983 */ /* 0x000f220000300800 */
[----:B-1----:R-:W-:-:S03]  /*530c0*/  PRMT R5, R5, 0x3340, R28 ;  /* 0x0000334005057816 */ /* 0x002fc6000000001c */
[----:B0-----:R-:W4:Y:S01]  /*530d0*/  LDL.LU R28, [R1+0x27a0] ;  /* 0x0027a000011c7983 */ /* 0x001f220000300800 */
[--C-:B--2---:R-:W-:Y:S02]  /*530e0*/  PRMT R0, R0, 0x3340, R1.reuse ;  /* 0x0000334000007816 */ /* 0x104fe40000000001 */
[----:B------:R-:W-:Y:S02]  /*530f0*/  LOP3.LUT R25, R25, 0xffff, RZ, 0xc0, !PT ;  /* 0x0000ffff19197812 */ /* 0x000fe400078ec0ff */
[----:B---3--:R-:W-:Y:S02]  /*53100*/  PRMT R2, R2, 0x3340, R1 ;  /* 0x0000334002027816 */ /* 0x008fe40000000001 */
[----:B------:R-:W-:Y:S02]  /*53110*/  PRMT R6, R6, 0x3340, R13 ;  /* 0x0000334006067816 */ /* 0x000fe4000000000d */
[----:B------:R-:W-:Y:S02]  /*53120*/  PRMT R0, R5, 0x5410, R0 ;  /* 0x0000541005007816 */ /* 0x000fe40000000000 */
        /* <DEDUP_REMOVED lines=8> */
[----:B------:R-:W-:Y:S01]  /*531b0*/  STL [R1+0x9dc], R5 ;  /* 0x0009dc0501007387 */ /* 0x000fe20000100800 */
[----:B------:R-:W-:-:S03]  /*531c0*/  LOP3.LUT R7, R27, 0xffff, RZ, 0xc0, !PT ;  /* 0x0000ffff1b077812 */ /* 0x000fc600078ec0ff */
[----:B------:R1:W-:Y:S01]  /*531d0*/  STL [R1+0x9d8], R2 ;  /* 0x0009d80201007387 */ /* 0x0003e20000100800 */
[----:B0-----:R-:W-:Y:S02]  /*531e0*/  PRMT R0, R8, 0x5410, R4 ;  /* 0x0000541008007816 */ /* 0x001fe40000000004 */
[----:B------:R-:W-:-:S03]  /*531f0*/  LOP3.LUT R8, R14, 0xffff, RZ, 0xc0, !PT ;  /* 0x0000ffff0e087812 */ /* 0x000fc600078ec0ff */
[----:B------:R0:W-:Y:S04]  /*53200*/  STL [R1+0x9c4], R0 ;  /* 0x0009c40001007387 */ /* 0x0001e80000100800 */
[----:B------:R-:W2:Y:S04]  /*53210*/  LDL.LU R13, [R1+0x1020] ;  /* 0x00102000010d7983 */ /* 0x000ea80000300800 */
[----:B------:R-:W3:Y:S04]  /*53220*/  LDL.LU R27, [R1+0xe40] ;  /* 0x000e4000011b7983 */ /* 0x000ee80000300800 */
[----:B------:R-:W-:Y:S04]  /*53230*/  STL [R1+0x430], R7 ;  /* 0x0004300701007387 */ /* 0x000fe80000100800 */
[----:B------:R-:W2:Y:S04]  /*53240*/  LDL.LU R12, [R1+0xc60] ;  /* 0x000c6000010c7983 */ /* 0x000ea80000300800 */
[----:B------:R-:W-:Y:S04]  /*53250*/  STL [R1+0x440], R8 ;  /* 0x0004400801007387 */ /* 0x000fe80000100800 */
[----:B------:R-:W2:Y:S01]  /*53260*/  LDL.LU R14, [R1+0x378] ;  /* 0x00037800010e7983 */ /* 0x000ea20000300800 */
[----:B-1----:R-:W-:-:S02]  /*53270*/  LOP3.LUT R2, R15, 0xffff, RZ, 0xc0, !PT ;  /* 0x0000ffff0f027812 */ /* 0x002fc400078ec0ff */
[----:B----4-:R-:W-:Y:S02]  /*53280*/  LOP3.LUT R22, R22, 0xffff, RZ, 0xc0, !PT ;  /* 0x0000ffff16167812 */ /* 0x010fe400078ec0ff */
[----:B------:R-:W-:Y:S02]  /*53290*/  LOP3.LUT R21, R21, 0xffff, RZ, 0xc0, !PT ;  /* 0x0000ffff15157812 */ /* 0x000fe400078ec0ff */
[----:B------:R-:W-:Y:S02]  /*532a0*/  LOP3.LUT R3, R16, 0xffff, RZ, 0xc0, !PT ;  /* 0x0000ffff10037812 */ /* 0x000fe400078ec0ff */
[----:B------:R-:W-:Y:S01]  /*532b0*/  LOP3.LUT R4, R10, 0xffff, RZ, 0xc0, !PT ;  /* 0x0000ffff0a047812 */ /* 0x000fe200078ec0ff */
[----:B------:R-:W-:Y:S01]  /*532c0*/  STL [R1+0x42c], R22 ;  /* 0x00042c1601007387 */ /* 0x000fe20000100800 */
[----:B------:R-:W-:-:S03]  /*532d0*/  LOP3.LUT R5, R11, 0xffff, RZ, 0xc0, !PT ;  /* 0x0000ffff0b057812 */ /* 0x000fc600078ec0ff */
[----:B------:R-:W-:Y:S04]  /*532e0*/  STL [R1+0x43c], R3 ;  /* 0x00043c0301007387 */ /* 0x000fe80000100800 */
[----:B------:R-:W-:Y:S04]  /*532f0*/  STL [R1+0x444], R21 ;  /* 0x0004441501007387 */ /* 0x000fe80000100800 */
[----:B------:R-:W-:Y:S04]  /*53300*/  STL [R1+0x45c], R4 ;  /* 0x00045c0401007387 */ /* 0x000fe80000100800 */
[----:B------:R1:W-:Y:S04]  /*53310*/  STL [R1+0x1ac], R5 ;  /* 0x0001ac0501007387 */ /* 0x0003e80000100800 */
[----:B------:R-:W4:Y:S04]  /*53320*/  LDL.LU R15, [R1+0x279c] ;  /* 0x00279c00010f7983 */ /* 0x000f280000300800 */
[----:B------:R-:W4:Y:S01]  /*53330*/  LDL.LU R16, [R1+0x374] ;  /* 0x0003740001107983 */ /* 0x000f220000300800 */
[----:B------:R-:W-:-:S02]  /*53340*/  LOP3.LUT R6, R9, 0xffff, RZ, 0xc0, !PT ;  /* 0x0000ffff09067812 */ /* 0x000fc400078ec0ff */
[----:B0-----:R-:W-:Y:S02]  /*53350*/  LOP3.LUT R0, R19, 0xffff, RZ, 0xc0, !PT ;  /* 0x0000ffff13007812 */ /* 0x001fe400078ec0ff */
[----:B------:R-:W-:Y:S02]  /*53360*/  LOP3.LUT R25, R26, 0xffff, RZ, 0xc0, !PT ;  /* 0x0000ffff1a197812 */ /* 0x000fe400078ec0ff */
[----:B------:R-:W-:Y:S01]  /*53370*/  LOP3.LUT R28, R28, 0xffff, RZ, 0xc0, !PT ;  /* 0x0000ffff1c1c7812 */ /* 0x000fe200078ec0ff */
[----:B------:R-:W-:Y:S04]  /*53380*/  STL [R1+0x6c], R0 ;  /* 0x00006c0001007387 */ /* 0x000fe80000100800 */
[----:B------:R-:W-:Y:S04]  /*53390*/  STL [R1+0x420], R6 ;  /* 0x0004200601007387 */ /* 0x000fe80000100800 */
[----:B------:R-:W4:Y:S04]  /*533a0*/  LDL.LU R10, [R1+0x314] ;  /* 0x00031400010a7983 */ /* 0x000f280000300800 */
[----:B------:R-:W-:Y:S04]  /*533b0*/  STL [R1+0x418], R2 ;  /* 0x0004180201007387 */ /* 0x000fe80000100800 */
[----:B------:R-:W4:Y:S04]  /*533c0*/  LDL.LU R26, [R1+0x2798] ;  /* 0x00279800011a7983 */ /* 0x000f280000300800 */
[----:B------:R-:W4:Y:S04]  /*533d0*/  LDL.LU R11, [R1+0xd8] ;  /* 0x0000d800010b7983 */ /* 0x000f280000300800 */
[----:B------:R0:W-:Y:S04]  /*533e0*/  STL [R1+0x60], R28 ;  /* 0x0000601c01007387 */ /* 0x0001e80000100800 */
[----:B------:R-:W-:Y:S04]  /*533f0*/  STL [R1+0xcc], R25 ;  /* 0x0000cc1901007387 */ /* 0x000fe80000100800 */
[----:B------:R-:W4:Y:S04]  /*53400*/  LDL.LU R9, [R1+0x7c] ;  /* 0x00007c0001097983 */ /* 0x000f280000300800 */
[----:B------:R-:W4:Y:S01]  /*53410*/  LDL.LU R19, [R1+0x74] ;  /* 0x0000740001137983 */ /* 0x000f220000300800 */
[----:B-1----:R-:W-:-:S03]  /*53420*/  PRMT R5, R5, 0x3340, R28 ;  /* 0x0000334005057816 */ /* 0x002fc6000000001c */
[----:B0-----:R-:W4:Y:S01]  /*53430*/  LDL.LU R28, [R1+0x2794] ;  /* 0x00279400011c7983 */ /* 0x001f220000300800 */
[--C-:B------:R-:W-:Y:S02]  /*53440*/  PRMT R0, R0, 0x3340, R1.reuse ;  /* 0x0000334000007816 */ /* 0x100fe40000000001 */
[----:B------:R-:W-:Y:S02]  /*53450*/  PRMT R2, R2, 0x3340, R1 ;  /* 0x0000334002027816 */ /* 0x000fe40000000001 */
[----:B------:R-:W-:Y:S02]  /*53460*/  PRMT R6, R6, 0x3340, R25 ;  /* 0x0000334006067816 */ /* 0x000fe40000000019 */
        /* <DEDUP_REMOVED lines=8> */
[----:B------:R2:W-:Y:S01]  /*534f0*/  STL [R1+0x9b8], R5 ;  /* 0x0009b80501007387 */ /* 0x0005e20000100800 */
[----:B---3--:R-:W-:-:S03]  /*53500*/  LOP3.LUT R27, R27, 0xffff, RZ, 0xc0, !PT ;  /* 0x0000ffff1b1b7812 */ /* 0x008fc600078ec0ff */
[----:B------:R-:W-:Y:S01]  /*53510*/  STL [R1+0x9b4], R2 ;  /* 0x0009b40201007387 */ /* 0x000fe20000100800 */
[----:B0-----:R-:W-:Y:S02]  /*53520*/  PRMT R0, R8, 0x5410, R4 ;  /* 0x0000541008007816 */ /* 0x001fe40000000004 */
[----:B--2---:R-:W-:-:S03]  /*53530*/  LOP3.LUT R5, R13, 0xffff, RZ, 0xc0, !PT ;  /* 0x0000ffff0d057812 */ /* 0x004fc600078ec0ff */
[----:B------:R0:W-:Y:S04]  /*53540*/  STL [R1+0x9b0], R0 ;  /* 0x0009b00001007387 */ /* 0x0001e80000100800 */
[----:B------:R1:W-:Y:S01]  /*53550*/  STL [R1+0x1e0], R5 ;  /* 0x0001e00501007387 */ /* 0x0003e20000100800 */
[----:B------:R-:W-:-:S03]  /*53560*/  LOP3.LUT R6, R14, 0xffff, RZ, 0xc0, !PT ;  /* 0x0000ffff0e067812 */ /* 0x000fc600078ec0ff */
[----:B------:R2:W-:Y:S01]  /*53570*/  STL [R1+0x428], R27 ;  /* 0x0004281b01007387 */ /* 0x0005e20000100800 */
[----:B0-----:R-:W-:-:S05]  /*53580*/  LOP3.LUT R0, R12, 0xffff, RZ, 0xc0, !PT ;  /* 0x0000ffff0c007812 */ /* 0x001fca00078ec0ff */
[----:B------:R-:W-:Y:S04]  /*53590*/  STL [R1+0x424], R0 ;  /* 0x0004240001007387 */ /* 0x000fe80000100800 */
[----:B------:R-:W3:Y:S04]  /*535a0*/  LDL.LU R21, [R1+0x1120] ;  /* 0x0011200001157983 */ /* 0x000ee80000300800 */
[----:B------:R-:W3:Y:S04]  /*535b0*/  LDL.LU R22, [R1+0x1118] ;  /* 0x0011180001167983 */ /* 0x000ee80000300800 */
[----:B------:R-:W3:Y:S04]  /*535c0*/  LDL.LU R13, [R1+0x1030] ;  /* 0x00103000010d7983 */ /* 0x000ee80000300800 */
[----:B------:R0:W-:Y:S04]  /*535d0*/  STL [R1+0x438], R6 ;  /* 0x0004380601007387 */ /* 0x0001e80000100800 */
[----:B------:R-:W3:Y:S01]  /*535e0*/  LDL.LU R14, [R1+0xf50] ;  /* 0x000f5000010e7983 */ /* 0x000ee20000300800 */
[----:B------:R-:W-:-:S02]  /*535f0*/  LOP3.LUT R4, R29, 0xffff, RZ, 0xc0, !PT ;  /* 0x0000ffff1d047812 */ /* 0x000fc400078ec0ff */
[----:B-1----:R-:W-:Y:S02]  /*53600*/  PRMT R5, R5, 0x3340, R27 ;  /* 0x0000334005057816 */ /* 0x002fe4000000001b */
[----:B----4-:R-:W-:-:S05]  /*53610*/  LOP3.LUT R7, R16, 0xffff, RZ, 0xc0, !PT ;  /* 0x0000ffff10077812 */ /* 0x010fca00078ec0ff */
[----:B------:R-:W-:Y:S01]  /*53620*/  STL [R1+0x434], R7 ;  /* 0x0004340701007387 */ /* 0x000fe20000100800 */
[----:B------:R-:W-:Y:S02]  /*53630*/  LOP3.LUT R8, R10, 0xffff, RZ, 0xc0, !PT ;  /* 0x0000ffff0a087812 */ /* 0x000fe400078ec0ff */
[----:B------:R-:W-:Y:S02]  /*53640*/  LOP3.LUT R25, R11, 0xffff, RZ, 0xc0, !PT ;  /* 0x0000ffff0b197812 */ /* 0x000fe400078ec0ff */
[----:B------:R-:W-:Y:S02]  /*53650*/  LOP3.LUT R2, R9, 0xffff, RZ, 0xc0, !PT ;  /* 0x0000ffff09027812 */ /* 0x000fe400078ec0ff */
[----:B------:R-:W-:Y:S02]  /*53660*/  LOP3.LUT R3, R19, 0xffff, RZ, 0xc0, !PT ;  /* 0x0000ffff13037812 */ /* 0x000fe400078ec0ff */
[----:B------:R-:W-:-:S05]  /*53670*/  LOP3.LUT R28, R28, 0xffff, RZ, 0xc0, !PT ;  /* 0x0000ffff1c1c7812 */ /* 0x000fca00078ec0ff */
[----:B------:R1:W-:Y:S04]  /*53680*/  STL [R1+0x204], R28 ;  /* 0x0002041c01007387 */ /* 0x0003e80000100800 */
[----:B------:R-:W-:Y:S04]  /*53690*/  STL [R1+0x44c], R8 ;  /* 0x00044c0801007387 */ /* 0x000fe80000100800 */
[----:B------:R-:W-:Y:S04]  /*536a0*/  STL [R1+0x454], R25 ;  /* 0x0004541901007387 */ /* 0x000fe80000100800 */
[----:B------:R-:W4:Y:S04]  /*536b0*/  LDL.LU R29, [R1+0x2790] ;  /* 0x00279000011d7983 */ /* 0x000f280000300800 */
[----:B------:R1:W-:Y:S04]  /*536c0*/  STL [R1+0x448], R2 ;  /* 0x0004480201007387 */ /* 0x0003e80000100800 */
[----:B------:R-:W4:Y:S04]  /*536d0*/  LDL.LU R11, [R1+0xf44] ;  /* 0x000f4400010b7983 */ /* 0x000f280000300800 */
[----:B------:R1:W-:Y:S04]  /*536e0*/  STL [R1+0x74], R3 ;  /* 0x0000740301007387 */ /* 0x0003e80000100800 */
[----:B------:R-:W4:Y:S04]  /*536f0*/  LDL.LU R19, [R1+0xe50] ;  /* 0x000e500001137983 */ /* 0x000f280000300800 */
[----:B------:R1:W-:Y:S04]  /*53700*/  STL [R1+0x464], R4 ;  /* 0x0004640401007387 */ /* 0x0003e80000100800 */
[----:B------:R-:W4:Y:S04]  /*53710*/  LDL.LU R12, [R1+0xd70] ;  /* 0x000d7000010c7983 */ /* 0x000f280000300800 */
[----:B------:R-:W4:Y:S04]  /*53720*/  LDL.LU R16, [R1+0xd64] ;  /* 0x000d640001107983 */ /* 0x000f280000300800 */
[----:B------:R-:W4:Y:S04]  /*53730*/  LDL.LU R10, [R1+0xc70] ;  /* 0x000c7000010a7983 */ /* 0x000f280000300800 */
[----:B------:R-:W4:Y:S04]  /*53740*/  LDL.LU R9, [R1+0x384] ;  /* 0x0003840001097983 */ /* 0x000f280000300800 */
[----:B--2---:R-:W2:Y:S01]  /*53750*/  LDL.LU R27, [R1+0x278c] ;  /* 0x00278c00011b7983 */ /* 0x004ea20000300800 */
[----:B0-----:R-:W-:-:S03]  /*53760*/  PRMT R6, R6, 0x3340, R28 ;  /* 0x0000334006067816 */ /* 0x001fc6000000001c */
[----:B-1----:R-:W2:Y:S01]  /*53770*/  LDL.LU R28, [R1+0x2788] ;  /* 0x00278800011c7983 */ /* 0x002ea20000300800 */
[--C-:B------:R-:W-:Y:S02]  /*53780*/  PRMT R0, R0, 0x3340, R1.reuse ;  /* 0x0000334000007816 */ /* 0x100fe40000000001 */
[----:B------:R-:W-:Y:S02]  /*53790*/  LOP3.LUT R26, R26, 0xffff, RZ, 0xc0, !PT ;  /* 0x0000ffff1a1a7812 */ /* 0x000fe400078ec0ff */
[--C-:B------:R-:W-:Y:S02]  /*537a0*/  PRMT R2, R2, 0x3340, R1.reuse ;  /* 0x0000334002027816 */ /* 0x100fe40000000001 */
[----:B------:R-:W-:Y:S02]  /*537b0*/  PRMT R3, R3, 0x3340, R1 ;  /* 0x0000334003037816 */ /* 0x000fe40000000001 */
[----:B------:R-:W-:Y:S02]  /*537c0*/  PRMT R0, R5, 0x5410, R0 ;  /* 0x0000541005007816 */ /* 0x000fe40000000000 */
[----:B------:R-:W-:-:S02]  /*537d0*/  PRMT R7, R7, 0x3340, R26 ;  /* 0x0000334007077816 */ /* 0x000fc4000000001a */
[----:B------:R-:W-:Y:S02]  /*537e0*/  PRMT R5, R6, 0x5410, R2 ;  /* 0x0000541006057816 */ /* 0x000fe40000000002 */
[----:B------:R-:W-:Y:S02]  /*537f0*/  PRMT R4, R4, 0x3340, R1 ;  /* 0x0000334004047816 */ /* 0x000fe40000000001 */
[----:B------:R-:W-:Y:S01]  /*53800*/  PRMT R8, R8, 0x3340, R25 ;  /* 0x0000334008087816 */ /* 0x000fe20000000019 */
[----:B------:R-:W-:Y:S01]  /*53810*/  STL [R1+0x2734], R26 ;  /* 0x0027341a01007387 */ /* 0x000fe20000100800 */
[----:B------:R-:W-:-:S03]  /*53820*/  PRMT R2, R7, 0x5410, R3 ;  /* 0x0000541007027816 */ /* 0x000fc60000000003 */
[----:B------:R0:W-:Y:S04]  /*53830*/  STL [R1+0x9ac], R0 ;  /* 0x0009ac0001007387 */ /* 0x0001e80000100800 */
[----:B------:R3:W-:Y:S04]  /*53840*/  STL [R1+0x9a0], R5 ;  /* 0x0009a00501007387 */ /* 0x0007e80000100800 */
[----:B------:R-:W-:Y:S01]  /*53850*/  STL [R1+0x99c], R2 ;  /* 0x00099c0201007387 */ /* 0x000fe20000100800 */
[----:B0-----:R-:W-:Y:S02]  /*53860*/  PRMT R0, R8, 0x5410, R4 ;  /* 0x0000541008007816 */ /* 0x001fe40000000004 */
[----:B---3--:R-:W-:-:S02]  /*53870*/  LOP3.LUT R5, R21, 0xffff, RZ, 0xc0, !PT ;  /* 0x0000ffff15057812 */ /* 0x008fc400078ec0ff */
[----:B------:R-:W-:Y:S02]  /*53880*/  LOP3.LUT R6, R22, 0xffff, RZ, 0xc0, !PT ;  /* 0x0000ffff16067812 */ /* 0x000fe400078ec0ff */
[----:B------:R-:W-:Y:S02]  /*53890*/  LOP3.LUT R26, R14, 0xffff, RZ, 0xc0, !PT ;  /* 0x0000ffff0e1a7812 */ /* 0x000fe400078ec0ff */
[----:B------:R-:W-:Y:S01]  /*538a0*/  LOP3.LUT R7, R13, 0xffff, RZ, 0xc0, !PT ;  /* 0x0000ffff0d077812 */ /* 0x000fe200078ec0ff */
[----:B------:R0:W-:Y:S04]  /*538b0*/  STL [R1+0x998], R0 ;  /* 0x0009980001007387 */ /* 0x0001e80000100800 */
[----:B------:R-:W-:Y:S04]  /*538c0*/  STL [R1+0xd8], R5 ;  /* 0x0000d80501007387 */ /* 0x000fe80000100800 */
[----:B------:R-:W3:Y:S04]  /*538d0*/  LDL.LU R21, [R1+0x1128] ;  /* 0x0011280001157983 */ /* 0x000ee80000300800 */
[----:B------:R-:W-:Y:S04]  /*538e0*/  STL [R1+0x474], R6 ;  /* 0x0004740601007387 */ /* 0x000fe80000100800 */
[----:B------:R-:W-:Y:S04]  /*538f0*/  STL [R1+0x450], R26 ;  /* 0x0004501a01007387 */ /* 0x000fe80000100800 */
[----:B------:R-:W3:Y:S04]  /*53900*/  LDL.LU R22, [R1+0x1124] ;  /* 0x0011240001167983 */ /* 0x000ee80000300800 */
[----:B------:R1:W-:Y:S04]  /*53910*/  STL [R1+0x478], R7 ;  /* 0x0004780701007387 */ /* 0x0003e80000100800 */
[----:B------:R-:W3:Y:S04]  /*53920*/  LDL.LU R14, [R1+0xf60] ;  /* 0x000f6000010e7983 */ /* 0x000ee80000300800 */
[----:B------:R-:W3:Y:S01]  /*53930*/  LDL.LU R13, [R1+0xf54] ;  /* 0x000f5400010d7983 */ /* 0x000ee20000300800 */
[----:B----4-:R-:W-:-:S02]  /*53940*/  LOP3.LUT R25, R11, 0xffff, RZ, 0xc0, !PT ;  /* 0x0000ffff0b197812 */ /* 0x010fc400078ec0ff */
[----:B------:R-:W-:Y:S01]  /*53950*/  LOP3.LUT R19, R19, 0xffff, RZ, 0xc0, !PT ;  /* 0x0000ffff13137812 */ /* 0x000fe200078ec0ff */
[----:B------:R-:W4:Y:S01]  /*53960*/  LDL.LU R11, [R1+0xd80] ;  /* 0x000d8000010b7983 */ /* 0x000f220000300800 */
[----:B0-----:R-:W-:Y:S02]  /*53970*/  LOP3.LUT R0, R12, 0xffff, RZ, 0xc0, !PT ;  /* 0x0000ffff0c007812 */ /* 0x001fe400078ec0ff */
[----:B------:R-:W-:Y:S01]  /*53980*/  LOP3.LUT R2, R16, 0xffff, RZ, 0xc0, !PT ;  /* 0x0000ffff10027812 */ /* 0x000fe200078ec0ff */
[----:B------:R-:W-:Y:S01]  /*53990*/  STL [R1+0x470], R25 ;  /* 0x0004701901007387 */ /* 0x000fe20000100800 */
[----:B------:R-:W-:Y:S02]  /*539a0*/  LOP3.LUT R3, R10, 0xffff, RZ, 0xc0, !PT ;  /* 0x0000ffff0a037812 */ /* 0x000fe400078ec0ff */
[----:B------:R-:W-:Y:S01]  /*539b0*/  LOP3.LUT R8, R9, 0xffff, RZ, 0xc0, !PT ;  /* 0x0000ffff09087812 */ /* 0x000fe200078ec0ff */
[----:B------:R-:W-:Y:S04]  /*539c0*/  STL [R1+0x7c], R0 ;  /* 0x00007c0001007387 */ /* 0x000fe80000100800 */
[----:B------:R-:W-:Y:S04]  /*539d0*/  STL [R1+0x46c], R19 ;  /* 0x00046c1301007387 */ /* 0x000fe80000100800 */
[----:B------:R-:W-:Y:S01]  /*539e0*/  STL [R1+0x468], R2 ;  /* 0x0004680201007387 */ /* 0x000fe20000100800 */
[----:B--2---:R-:W-:-:S03]  /*539f0*/  LOP3.LUT R9, R28, 0xffff, RZ, 0xc0, !PT ;  /* 0x0000ffff1c097812 */ /* 0x004fc600078ec0ff */
[----:B------:R-:W2:Y:S04]  /*53a00*/  LDL.LU R28, [R1+0x2784] ;  /* 0x00278400011c7983 */ /* 0x000ea80000300800 */
[----:B------:R-:W-:Y:S04]  /*53a10*/  STL [R1+0x460], R3 ;  /* 0x0004600301007387 */ /* 0x000fe80000100800 */
[----:B------:R-:W2:Y:S04]  /*53a20*/  LDL.LU R12, [R1+0x394] ;  /* 0x00039400010c7983 */ /* 0x000ea80000300800 */
[----:B------:R0:W-:Y:S04]  /*53a30*/  STL [R1+0x484], R8 ;  /* 0x0004840801007387 */ /* 0x0001e80000100800 */
[----:B------:R0:W-:Y:S04]  /*53a40*/  STL [R1+0x488], R9 ;  /* 0x0004880901007387 */ /* 0x0001e80000100800 */
[----:B------:R-:W2:Y:S01]  /*53a50*/  LDL.LU R16, [R1+0x318] ;  /* 0x0003180001107983 */ /* 0x000ea20000300800 */
[----:B------:R-:W-:-:S03]  /*53a60*/  LOP3.LUT R27, R27, 0xffff, RZ, 0xc0, !PT ;  /* 0x0000ffff1b1b7812 */ /* 0x000fc600078ec0ff */
[----:B------:R-:W2:Y:S01]  /*53a70*/  LDL.LU R10, [R1+0x94] ;  /* 0x00009400010a7983 */ /* 0x000ea20000300800 */
[----:B-1----:R-:W-:-:S03]  /*53a80*/  PRMT R7, R7, 0x3340, R19 ;  /* 0x0000334007077816 */ /* 0x002fc60000000013 */
[----:B------:R-:W-:Y:S01]  /*53a90*/  STL [R1+0x2720], R27 ;  /* 0x0027201b01007387 */ /* 0x000fe20000100800 */
[----:B0-----:R-:W-:-:S03]  /*53aa0*/  PRMT R8, R8, 0x3340, R9 ;  /* 0x0000334008087816 */ /* 0x001fc60000000009 */
[----:B------:R-:W2:Y:S04]  /*53ab0*/  LDL.LU R9, [R1+0x260] ;  /* 0x0002600001097983 */ /* 0x000ea80000300800 */
[----:B------:R-:W2:Y:S01]  /*53ac0*/  LDL.LU R19, [R1+0x144] ;  /* 0x0001440001137983 */ /* 0x000ea20000300800 */
[--C-:B------:R-:W-:Y:S02]  /*53ad0*/  PRMT R0, R0, 0x3340, R1.reuse ;  /* 0x0000334000007816 */ /* 0x100fe40000000001 */
[----:B------:R-:W-:Y:S02]  /*53ae0*/  PRMT R5, R5, 0x3340, R26 ;  /* 0x0000334005057816 */ /* 0x000fe4000000001a */
[----:B------:R-:W-:Y:S02]  /*53af0*/  PRMT R2, R2, 0x3340, R1 ;  /* 0x0000334002027816 */ /* 0x000fe40000000001 */
[----:B------:R-:W-:-:S02]  /*53b00*/  PRMT R6, R6, 0x3340, R25 ;  /* 0x0000334006067816 */ /* 0x000fc40000000019 */
[--C-:B------:R-:W-:Y:S02]  /*53b10*/  PRMT R3, R3, 0x3340, R1.reuse ;  /* 0x0000334003037816 */ /* 0x100fe40000000001 */
[----:B------:R-:W-:Y:S02]  /*53b20*/  PRMT R0, R5, 0x5410, R0 ;  /* 0x0000541005007816 */ /* 0x000fe40000000000 */
[----:B------:R-:W-:Y:S02]  /*53b30*/  PRMT R4, R27, 0x3340, R1 ;  /* 0x000033401b047816 */ /* 0x000fe40000000001 */
[----:B------:R-:W-:Y:S02]  /*53b40*/  PRMT R5, R6, 0x5410, R2 ;  /* 0x0000541006057816 */ /* 0x000fe40000000002 */
[----:B------:R-:W-:Y:S01]  /*53b50*/  PRMT R2, R7, 0x5410, R3 ;  /* 0x0000541007027816 */ /* 0x000fe20000000003 */
[----:B------:R0:W-:Y:S01]  /*53b60*/  STL [R1+0x98c], R0 ;  /* 0x00098c0001007387 */ /* 0x0001e20000100800 */
[----:B---3--:R-:W-:-:S03]  /*53b70*/  LOP3.LUT R7, R21, 0xffff, RZ, 0xc0, !PT ;  /* 0x0000ffff15077812 */ /* 0x008fc600078ec0ff */
[----:B------:R-:W-:Y:S01]  /*53b80*/  STL [R1+0x988], R5 ;  /* 0x0009880501007387 */ /* 0x000fe20000100800 */
[----:B------:R-:W-:-:S03]  /*53b90*/  LOP3.LUT R14, R14, 0xffff, RZ, 0xc0, !PT ;  /* 0x0000ffff0e0e7812 */ /* 0x000fc600078ec0ff */
[----:B------:R1:W-:Y:S01]  /*53ba0*/  STL [R1+0x984], R2 ;  /* 0x0009840201007387 */ /* 0x0003e20000100800 */
[----:B0-----:R-:W-:Y:S02]  /*53bb0*/  PRMT R0, R8, 0x5410, R4 ;  /* 0x0000541008007816 */ /* 0x001fe40000000004 */
[----:B------:R-:W-:Y:S02]  /*53bc0*/  LOP3.LUT R8, R22, 0xffff, RZ, 0xc0, !PT ;  /* 0x0000ffff16087812 */ /* 0x000fe400078ec0ff */
[----:B------:R-:W-:Y:S01]  /*53bd0*/  LOP3.LUT R22, R13, 0xffff, RZ, 0xc0, !PT ;  /* 0x0000ffff0d167812 */ /* 0x000fe200078ec0ff */
[----:B------:R-:W-:Y:S04]  /*53be0*/  STL [R1+0x96c], R0 ;  /* 0x00096c0001007387 */ /* 0x000fe80000100800 */
[----:B------:R0:W-:Y:S04]  /*53bf0*/  STL [R1+0x4b8], R7 ;  /* 0x0004b80701007387 */ /* 0x0001e80000100800 */
[----:B------:R-:W-:Y:S04]  /*53c00*/  STL [R1+0x4c4], R14 ;  /* 0x0004c40e01007387 */ /* 0x000fe80000100800 */
[----:B------:R-:W-:Y:S04]  /*53c10*/  STL [R1+0x4b4], R8 ;  /* 0x0004b40801007387 */ /* 0x000fe80000100800 */
[----:B------:R-:W3:Y:S01]  /*53c20*/  LDL.LU R13, [R1+0x1044] ;  /* 0x00104400010d7983 */ /* 0x000ee20000300800 */
[----:B-1----:R-:W-:-:S02]  /*53c30*/  LOP3.LUT R2, R18, 0xffff, RZ, 0xc0, !PT ;  /* 0x0000ffff12027812 */ /* 0x002fc400078ec0ff */
[----:B0-----:R-:W-:Y:S02]  /*53c40*/  PRMT R7, R7, 0x3340, R14 ;  /* 0x0000334007077816 */ /* 0x001fe4000000000e */
[----:B----4-:R-:W-:-:S05]  /*53c50*/  LOP3.LUT R3, R11, 0xffff, RZ, 0xc0, !PT ;  /* 0x0000ffff0b037812 */ /* 0x010fca00078ec0ff */
[----:B------:R-:W-:Y:S04]  /*53c60*/  STL [R1+0x4bc], R3 ;  /* 0x0004bc0301007387 */ /* 0x000fe80000100800 */
[----:B------:R-:W-:Y:S04]  /*53c70*/  STL [R1+0x4c0], R22 ;  /* 0x0004c01601007387 */ /* 0x000fe80000100800 */
[----:B------:R-:W4:Y:S04]  /*53c80*/  LDL.LU R11, [R1+0x1040] ;  /* 0x00104000010b7983 */ /* 0x000f280000300800 */
[----:B------:R-:W4:Y:S01]  /*53c90*/  LDL.LU R18, [R1+0x2780] ;  /* 0x0027800001127983 */ /* 0x000f220000300800 */
[----:B--2---:R-:W-:-:S02]  /*53ca0*/  LOP3.LUT R5, R12, 0xffff, RZ, 0xc0, !PT ;  /* 0x0000ffff0c057812 */ /* 0x004fc400078ec0ff */
[----:B------:R-:W-:Y:S02]  /*53cb0*/  LOP3.LUT R6, R16, 0xffff, RZ, 0xc0, !PT ;  /* 0x0000ffff10067812 */ /* 0x000fe400078ec0ff */
[----:B------:R-:W-:Y:S01]  /*53cc0*/  LOP3.LUT R0, R10, 0xffff, RZ, 0xc0, !PT ;  /* 0x0000ffff0a007812 */ /* 0x000fe200078ec0ff */
[----:B------:R0:W-:Y:S04]  /*53cd0*/  STL [R1+0x458], R5 ;  /* 0x0004580501007387 */ /* 0x0001e80000100800 */
[----:B------:R-:W2:Y:S04]  /*53ce0*/  LDL.LU R27, [R1+0xe64] ;  /* 0x000e6400011b7983 */ /* 0x000ea80000300800 */
[----:B------:R-:W-:Y:S04]  /*53cf0*/  STL [R1+0x480], R0 ;  /* 0x0004800001007387 */ /* 0x000fe80000100800 */
[----:B------:R1:W-:Y:S04]  /*53d00*/  STL [R1+0x47c], R6 ;  /* 0x00047c0601007387 */ /* 0x0003e80000100800 */
[----:B------:R-:W-:Y:S01]  /*53d10*/  STL [R1+0x4a0], R2 ;  /* 0x0004a00201007387 */ /* 0x000fe20000100800 */
[----:B------:R-:W-:-:S03]  /*53d20*/  LOP3.LUT R12, R9, 0xffff, RZ, 0xc0, !PT ;  /* 0x0000ffff090c7812 */ /* 0x000fc600078ec0ff */
[----:B------:R-:W2:Y:S01]  /*53d30*/  LDL.LU R26, [R1+0xe60] ;  /* 0x000e6000011a7983 */ /* 0x000ea20000300800 */
[----:B------:R-:W-:-:S03]  /*53d40*/  LOP3.LUT R10, R19, 0xffff, RZ, 0xc0, !PT ;  /* 0x0000ffff130a7812 */ /* 0x000fc600078ec0ff */
[----:B------:R-:W2:Y:S01]  /*53d50*/  LDL.LU R25, [R1+0xc84] ;  /* 0x000c840001197983 */ /* 0x000ea20000300800 */
[----:B------:R-:W-:-:S03]  /*53d60*/  LOP3.LUT R28, R28, 0xffff, RZ, 0xc0, !PT ;  /* 0x0000ffff1c1c7812 */ /* 0x000fc600078ec0ff */
[----:B------:R-:W2:Y:S04]  /*53d70*/  LDL.LU R21, [R1+0xc80] ;  /* 0x000c800001157983 */ /* 0x000ea80000300800 */
[----:B------:R1:W-:Y:S04]  /*53d80*/  STL [R1+0x88], R12 ;  /* 0x0000880c01007387 */ /* 0x0003e80000100800 */
[----:B------:R-:W2:Y:S04]  /*53d90*/  LDL.LU R16, [R1+0x3a0] ;  /* 0x0003a00001107983 */ /* 0x000ea80000300800 */
[----:B------:R1:W-:Y:S04]  /*53da0*/  STL [R1+0x94], R10 ;  /* 0x0000940a01007387 */ /* 0x0003e80000100800 */
[----:B------:R-:W2:Y:S04]  /*53db0*/  LDL.LU R9, [R1+0x39c] ;  /* 0x00039c0001097983 */ /* 0x000ea80000300800 */
[----:B------:R-:W-:Y:S01]  /*53dc0*/  STL [R1+0x2718], R28 ;  /* 0x0027181c01007387 */ /* 0x000fe20000100800 */
[----:B0-----:R-:W-:-:S02]  /*53dd0*/  PRMT R5, R5, 0x3340, R12 ;  /* 0x0000334005057816 */ /* 0x001fc4000000000c */
[----:B-1----:R-:W-:Y:S01]  /*53de0*/  PRMT R6, R6, 0x3340, R10 ;  /* 0x0000334006067816 */ /* 0x002fe2000000000a */
[----:B------:R-:W2:Y:S04]  /*53df0*/  LDL.LU R12, [R1+0x288] ;  /* 0x00028800010c7983 */ /* 0x000ea80000300800 */
[----:B------:R-:W2:Y:S04]  /*53e00*/  LDL.LU R10, [R1+0x284] ;  /* 0x00028400010a7983 */ /* 0x000ea80000300800 */
[----:B------:R-:W2:Y:S04]  /*53e10*/  LDL.LU R19, [R1+0xac] ;  /* 0x0000ac0001137983 */ /* 0x000ea80000300800 */
[----:B------:R-:W2:Y:S01]  /*53e20*/  LDL.LU R14, [R1+0x277c] ;  /* 0x00277c00010e7983 */ /* 0x000ea20000300800 */
        /* <DEDUP_REMOVED lines=9> */
[----:B------:R4:W-:Y:S01]  /*53ec0*/  STL [R1+0x95c], R5 ;  /* 0x00095c0501007387 */ /* 0x0009e20000100800 */
[----:B---3--:R-:W-:-:S03]  /*53ed0*/  LOP3.LUT R6, R13, 0xffff, RZ, 0xc0, !PT ;  /* 0x0000ffff0d067812 */ /* 0x008fc600078ec0ff */
[----:B------:R1:W-:Y:S01]  /*53ee0*/  STL [R1+0x950], R2 ;  /* 0x0009500201007387 */ /* 0x0003e20000100800 */
[----:B0-----:R-:W-:-:S05]  /*53ef0*/  PRMT R0, R8, 0x5410, R4 ;  /* 0x0000541008007816 */ /* 0x001fca0000000004 */
[----:B------:R0:W-:Y:S04]  /*53f00*/  STL [R1+0x94c], R0 ;  /* 0x00094c0001007387 */ /* 0x0001e80000100800 */
[----:B------:R-:W3:Y:S04]  /*53f10*/  LDL.LU R22, [R1+0x1130] ;  /* 0x0011300001167983 */ /* 0x000ee80000300800 */
[----:B------:R-:W3:Y:S04]  /*53f20*/  LDL.LU R13, [R1+0x112c] ;  /* 0x00112c00010d7983 */ /* 0x000ee80000300800 */
[----:B------:R-:W-:Y:S01]  /*53f30*/  STL [R1+0x49c], R6 ;  /* 0x00049c0601007387 */ /* 0x000fe20000100800 */
[----:B----4-:R-:W-:-:S05]  /*53f40*/  LOP3.LUT R5, R11, 0xffff, RZ, 0xc0, !PT ;  /* 0x0000ffff0b057812 */ /* 0x010fca00078ec0ff */
[----:B------:R-:W-:Y:S04]  /*53f50*/  STL [R1+0x498], R5 ;  /* 0x0004980501007387 */ /* 0x000fe80000100800 */
[----:B------:R-:W4:Y:S01]  /*53f60*/  LDL.LU R11, [R1+0xf70] ;  /* 0x000f7000010b7983 */ /* 0x000f220000300800 */
[----:B--2---:R-:W-:Y:S02]  /*53f70*/  LOP3.LUT R27, R27, 0xffff, RZ, 0xc0, !PT ;  /* 0x0000ffff1b1b7812 */ /* 0x004fe400078ec0ff */
[----:B------:R-:W-:Y:S02]  /*53f80*/  LOP3.LUT R28, R26, 0xffff, RZ, 0xc0, !PT ;  /* 0x0000ffff1a1c7812 */ /* 0x000fe400078ec0ff */
[----:B-1----:R-:W-:Y:S02]  /*53f90*/  LOP3.LUT R2, R25, 0xffff, RZ, 0xc0, !PT ;  /* 0x0000ffff19027812 */ /* 0x002fe400078ec0ff */
[----:B0-----:R-:W-:Y:S01]  /*53fa0*/  LOP3.LUT R0, R21, 0xffff, RZ, 0xc0, !PT ;  /* 0x0000ffff15007812 */ /* 0x001fe200078ec0ff */
[----:B------:R-:W-:Y:S04]  /*53fb0*/  STL [R1+0x494], R27 ;  /* 0x0004941b01007387 */ /* 0x000fe80000100800 */
[----:B------:R-:W-:Y:S01]  /*53fc0*/  STL [R1+0x490], R28 ;  /* 0x0004901c01007387 */ /* 0x000fe20000100800 */
[----:B------:R-:W-:-:S03]  /*53fd0*/  LOP3.LUT R7, R16, 0xffff, RZ, 0xc0, !PT ;  /* 0x0000ffff10077812 */ /* 0x000fc600078ec0ff */
[----:B------:R-:W-:Y:S04]  /*53fe0*/  STL [R1+0x144], R2 ;  /* 0x0001440201007387 */ /* 0x000fe80000100800 */
[----:B------:R0:W-:Y:S01]  /*53ff0*/  STL [R1+0x870], R0 ;  /* 0x0008700001007387 */ /* 0x0001e20000100800 */
[----:B------:R-:W-:-:S03]  /*54000*/  LOP3.LUT R8, R9, 0xffff, RZ, 0xc0, !PT ;  /* 0x0000ffff09087812 */ /* 0x000fc600078ec0ff */
[----:B------:R-:W2:Y:S04]  /*54010*/  LDL.LU R16, [R1+0xf64] ;  /* 0x000f640001107983 */ /* 0x000ea80000300800 */
[----:B------:R-:W2:Y:S04]  /*54020*/  LDL.LU R21, [R1+0xd90] ;  /* 0x000d900001157983 */ /* 0x000ea80000300800 */
[----:B------:R1:W-:Y:S04]  /*54030*/  STL [R1+0x4e4], R7 ;  /* 0x0004e40701007387 */ /* 0x0003e80000100800 */
[----:B------:R-:W2:Y:S01]  /*54040*/  LDL.LU R9, [R1+0xd84] ;  /* 0x000d840001097983 */ /* 0x000ea20000300800 */
[----:B------:R-:W-:-:S03]  /*54050*/  LOP3.LUT R26, R12, 0xffff, RZ, 0xc0, !PT ;  /* 0x0000ffff0c1a7812 */ /* 0x000fc600078ec0ff */
[----:B------:R-:W-:Y:S01]  /*54060*/  STL [R1+0x4e0], R8 ;  /* 0x0004e00801007387 */ /* 0x000fe20000100800 */
[----:B------:R-:W-:Y:S02]  /*54070*/  LOP3.LUT R3, R19, 0xffff, RZ, 0xc0, !PT ;  /* 0x0000ffff13037812 */ /* 0x000fe400078ec0ff */
[----:B------:R-:W-:Y:S02]  /*54080*/  LOP3.LUT R25, R10, 0xffff, RZ, 0xc0, !PT ;  /* 0x0000ffff0a197812 */ /* 0x000fe400078ec0ff */
[----:B------:R-:W-:Y:S01]  /*54090*/  LOP3.LUT R4, R14, 0xffff, RZ, 0xc0, !PT ;  /* 0x0000ffff0e047812 */ /* 0x000fe200078ec0ff */
[----:B------:R-:W-:Y:S04]  /*540a0*/  STL [R1+0x4dc], R26 ;  /* 0x0004dc1a01007387 */ /* 0x000fe80000100800 */
[----:B------:R-:W2:Y:S04]  /*540b0*/  LDL.LU R12, [R1+0x354] ;  /* 0x00035400010c7983 */ /* 0x000ea80000300800 */
[----:B------:R-:W2:Y:S04]  /*540c0*/  LDL.LU R14, [R1+0x2778] ;  /* 0x00277800010e7983 */ /* 0x000ea80000300800 */
[----:B------:R1:W-:Y:S04]  /*540d0*/  STL [R1+0x4d4], R3 ;  /* 0x0004d40301007387 */ /* 0x0003e80000100800 */
[----:B------:R-:W-:Y:S04]  /*540e0*/  STL [R1+0x4d8], R25 ;  /* 0x0004d81901007387 */ /* 0x000fe80000100800 */
[----:B------:R-:W2:Y:S04]  /*540f0*/  LDL.LU R10, [R1+0x350] ;  /* 0x00035000010a7983 */ /* 0x000ea80000300800 */
[----:B------:R3:W-:Y:S04]  /*54100*/  STL [R1+0x4d0], R4 ;  /* 0x0004d00401007387 */ /* 0x0007e80000100800 */
[----:B------:R-:W2:Y:S01]  /*54110*/  LDL.LU R19, [R1+0x1a4] ;  /* 0x0001a40001137983 */ /* 0x000ea20000300800 */
[----:B0-----:R-:W-:-:S02]  /*54120*/  PRMT R0, R0, 0x3340, R1 ;  /* 0x0000334000007816 */ /* 0x001fc40000000001 */
[----:B------:R-:W-:Y:S02]  /*54130*/  PRMT R5, R5, 0x3340, R28 ;  /* 0x0000334005057816 */ /* 0x000fe4000000001c */
[----:B------:R-:W-:Y:S02]  /*54140*/  PRMT R2, R2, 0x3340, R1 ;  /* 0x0000334002027816 */ /* 0x000fe40000000001 */
[----:B------:R-:W-:Y:S02]  /*54150*/  PRMT R6, R6, 0x3340, R27 ;  /* 0x0000334006067816 */ /* 0x000fe4000000001b */
[----:B-1----:R-:W-:Y:S02]  /*54160*/  PRMT R7, R7, 0x3340, R26 ;  /* 0x0000334007077816 */ /* 0x002fe4000000001a */
[----:B------:R-:W-:Y:S02]  /*54170*/  PRMT R0, R5, 0x5410, R0 ;  /* 0x0000541005007816 */ /* 0x000fe40000000000 */
[----:B------:R-:W-:-:S02]  /*54180*/  PRMT R3, R3, 0x3340, R1 ;  /* 0x0000334003037816 */ /* 0x000fc40000000001 */
[----:B------:R-:W-:Y:S02]  /*54190*/  PRMT R8, R8, 0x3340, R25 ;  /* 0x0000334008087816 */ /* 0x000fe40000000019 */
[----:B---3--:R-:W-:Y:S02]  /*541a0*/  PRMT R4, R4, 0x3340, R1 ;  /* 0x0000334004047816 */ /* 0x008fe40000000001 */
[----:B------:R-:W-:Y:S02]  /*541b0*/  PRMT R5, R6, 0x5410, R2 ;  /* 0x0000541006057816 */ /* 0x000fe40000000002 */
[----:B------:R-:W-:Y:S01]  /*541c0*/  PRMT R2, R7, 0x5410, R3 ;  /* 0x0000541007027816 */ /* 0x000fe20000000003 */
[----:B------:R0:W-:Y:S04]  /*541d0*/  STL [R1+0x948], R0 ;  /* 0x0009480001007387 */ /* 0x0001e80000100800 */
[----:B------:R-:W-:Y:S01]  /*541e0*/  STL [R1+0x93c], R5 ;  /* 0x00093c0501007387 */ /* 0x000fe20000100800 */
[----:B------:R-:W-:-:S03]  /*541f0*/  LOP3.LUT R6, R22, 0xffff, RZ, 0xc0, !PT ;  /* 0x0000ffff16067812 */ /* 0x000fc600078ec0ff */
[----:B------:R-:W-:Y:S01]  /*54200*/  STL [R1+0x910], R2 ;  /* 0x0009100201007387 */ /* 0x000fe20000100800 */
[----:B0-----:R-:W-:Y:S02]  /*54210*/  PRMT R0, R8, 0x5410, R4 ;  /* 0x0000541008007816 */ /* 0x001fe40000000004 */
[----:B------:R-:W-:-:S03]  /*54220*/  LOP3.LUT R8, R13, 0xffff, RZ, 0xc0, !PT ;  /* 0x0000ffff0d087812 */ /* 0x000fc600078ec0ff */
[----:B------:R0:W-:Y:S04]  /*54230*/  STL [R1+0x90c], R0 ;  /* 0x00090c0001007387 */ /* 0x0001e80000100800 */
[----:B------:R-:W3:Y:S04]  /*54240*/  LDL.LU R13, [R1+0x1050] ;  /* 0x00105000010d7983 */ /* 0x000ee80000300800 */
[----:B------:R-:W-:Y:S01]  /*54250*/  STL [R1+0x4cc], R6 ;  /* 0x0004cc0601007387 */ /* 0x000fe20000100800 */
[----:B------:R-:W-:Y:S02]  /*54260*/  LOP3.LUT R3, R15, 0xffff, RZ, 0xc0, !PT ;  /* 0x0000ffff0f037812 */ /* 0x000fe400078ec0ff */
[----:B0-----:R-:W-:-:S02]  /*54270*/  LOP3.LUT R0, R29, 0xffff, RZ, 0xc0, !PT ;  /* 0x0000ffff1d007812 */ /* 0x001fc400078ec0ff */
[----:B----4-:R-:W-:Y:S02]  /*54280*/  LOP3.LUT R27, R11, 0xffff, RZ, 0xc0, !PT ;  /* 0x0000ffff0b1b7812 */ /* 0x010fe400078ec0ff */
[----:B------:R-:W4:Y:S04]  /*54290*/  LDL.LU R11, [R1+0xe70] ;  /* 0x000e7000010b7983 */ /* 0x000f280000300800 */
[----:B------:R-:W-:Y:S04]  /*542a0*/  STL [R1+0x4c8], R27 ;  /* 0x0004c81b01007387 */ /* 0x000fe80000100800 */
[----:B------:R-:W-:Y:S01]  /*542b0*/  STL [R1+0x514], R8 ;  /* 0x0005140801007387 */ /* 0x000fe20000100800 */
[----:B--2---:R-:W-:-:S02]  /*542c0*/  LOP3.LUT R22, R16, 0xffff, RZ, 0xc0, !PT ;  /* 0x0000ffff10167812 */ /* 0x004fc400078ec0ff */
[----:B------:R-:W-:Y:S01]  /*542d0*/  LOP3.LUT R2, R21, 0xffff, RZ, 0xc0, !PT ;  /* 0x0000ffff15027812 */ /* 0x000fe200078ec0ff */
[----:B------:R-:W2:Y:S01]  /*542e0*/  LDL.LU R16, [R1+0x9d0] ;  /* 0x0009d00001107983 */ /* 0x000ea20000300800 */
[----:B------:R-:W-:-:S03]  /*542f0*/  LOP3.LUT R4, R9, 0xffff, RZ, 0xc0, !PT ;  /* 0x0000ffff09047812 */ /* 0x000fc600078ec0ff */
[----:B------:R-:W-:Y:S04]  /*54300*/  STL [R1+0x510], R22 ;  /* 0x0005101601007387 */ /* 0x000fe80000100800 */
[----:B------:R-:W2:Y:S04]  /*54310*/  LDL.LU R9, [R1+0x3ac] ;  /* 0x0003ac0001097983 */ /* 0x000ea80000300800 */
[----:B------:R-:W-:Y:S04]  /*54320*/  STL [R1+0x4e8], R2 ;  /* 0x0004e80201007387 */ /* 0x000fe80000100800 */
[----:B------:R-:W-:Y:S04]  /*54330*/  STL [R1+0x584], R4 ;  /* 0x0005840401007387 */ /* 0x000fe80000100800 */
[----:B------:R-:W2:Y:S01]  /*54340*/  LDL.LU R29, [R1+0x2774] ;  /* 0x00277400011d7983 */ /* 0x000ea20000300800 */
[----:B------:R-:W-:-:S02]  /*54350*/  LOP3.LUT R5, R12, 0xffff, RZ, 0xc0, !PT ;  /* 0x0000ffff0c057812 */ /* 0x000fc400078ec0ff */
[----:B------:R-:W-:Y:S02]  /*54360*/  LOP3.LUT R7, R10, 0xffff, RZ, 0xc0, !PT ;  /* 0x0000ffff0a077812 */ /* 0x000fe400078ec0ff */
[----:B------:R-:W-:Y:S01]  /*54370*/  LOP3.LUT R28, R19, 0xffff, RZ, 0xc0, !PT ;  /* 0x0000ffff131c7812 */ /* 0x000fe200078ec0ff */
[----:B------:R-:W-:Y:S04]  /*54380*/  STL [R1+0x4a4], R5 ;  /* 0x0004a40501007387 */ /* 0x000fe80000100800 */
[----:B------:R0:W-:Y:S04]  /*54390*/  STL [R1+0x4b0], R0 ;  /* 0x0004b00001007387 */ /* 0x0001e80000100800 */
[----:B------:R-:W-:Y:S01]  /*543a0*/  STL [R1+0x504], R7 ;  /* 0x0005040701007387 */ /* 0x000fe20000100800 */
[----:B------:R-:W-:-:S03]  /*543b0*/  LOP3.LUT R26, R14, 0xffff, RZ, 0xc0, !PT ;  /* 0x0000ffff0e1a7812 */ /* 0x000fc600078ec0ff */
[----:B------:R-:W-:Y:S04]  /*543c0*/  STL [R1+0xac], R28 ;  /* 0x0000ac1c01007387 */ /* 0x000fe80000100800 */
[----:B------:R-:W2:Y:S04]  /*543d0*/  LDL.LU R14, [R1+0x2770] ;  /* 0x00277000010e7983 */ /* 0x000ea80000300800 */
[----:B------:R1:W-:Y:S04]  /*543e0*/  STL [R1+0x838], R3 ;  /* 0x0008380301007387 */ /* 0x0003e80000100800 */
[----:B------:R-:W2:Y:S04]  /*543f0*/  LDL.LU R25, [R1+0x364] ;  /* 0x0003640001197983 */ /* 0x000ea80000300800 */
[----:B------:R-:W2:Y:S04]  /*54400*/  LDL.LU R21, [R1+0x304] ;  /* 0x0003040001157983 */ /* 0x000ea80000300800 */
[----:B------:R-:W2:Y:S04]  /*54410*/  LDL.LU R12, [R1+0x300] ;  /* 0x00030000010c7983 */ /* 0x000ea80000300800 */
[----:B------:R-:W-:Y:S04]  /*54420*/  STL [R1+0x4f0], R26 ;  /* 0x0004f01a01007387 */ /* 0x000fe80000100800 */
[----:B------:R-:W2:Y:S04]  /*54430*/  LDL.LU R15, [R1+0x1cc] ;  /* 0x0001cc00010f7983 */ /* 0x000ea80000300800 */
[----:B------:R-:W2:Y:S04]  /*54440*/  LDL.LU R10, [R1+0xc8] ;  /* 0x0000c800010a7983 */ /* 0x000ea80000300800 */
        /* <DEDUP_REMOVED lines=14> */
[----:B------:R1:W-:Y:S01]  /*54530*/  STL [R1+0x8f4], R2 ;  /* 0x0008f40201007387 */ /* 0x0003e20000100800 */
[----:B0-----:R-:W-:-:S02]  /*54540*/  PRMT R0, R8, 0x5410, R4 ;  /* 0x0000541008007816 */ /* 0x001fc40000000004 */
[----:B---3--:R-:W-:-:S03]  /*54550*/  LOP3.LUT R5, R13, 0xffff, RZ, 0xc0, !PT ;  /* 0x0000ffff0d057812 */ /* 0x008fc600078ec0ff */
[----:B------:R0:W-:Y:S04]  /*54560*/  STL [R1+0x8e8], R0 ;  /* 0x0008e80001007387 */ /* 0x0001e80000100800 */
[----:B------:R3:W-:Y:S01]  /*54570*/  STL [R1+0xa8], R5 ;  /* 0x0000a80501007387 */ /* 0x0007e20000100800 */
[----:B------:R-:W-:Y:S02]  /*54580*/  LOP3.LUT R4, R18, 0xffff, RZ, 0xc0, !PT ;  /* 0x0000ffff12047812 */ /* 0x000fe400078ec0ff */
[----:B----4-:R-:W-:-:S05]  /*54590*/  LOP3.LUT R11, R11, 0xffff, RZ, 0xc0, !PT ;  /* 0x0000ffff0b0b7812 */ /* 0x010fca00078ec0ff */
[----:B------:R4:W-:Y:S04]  /*545a0*/  STL [R1+0x4ac], R11 ;  /* 0x0004ac0b01007387 */ /* 0x0009e80000100800 */
[----:B------:R-:W4:Y:S04]  /*545b0*/  LDL.LU R22, [R1+0x1138] ;  /* 0x0011380001167983 */ /* 0x000f280000300800 */
[----:B------:R-:W4:Y:S01]  /*545c0*/  LDL.LU R13, [R1+0x1134] ;  /* 0x00113400010d7983 */ /* 0x000f220000300800 */
[----:B--2---:R-:W-:Y:S02]  /*545d0*/  LOP3.LUT R6, R16, 0xffff, RZ, 0xc0, !PT ;  /* 0x0000ffff10067812 */ /* 0x004fe400078ec0ff */
[----:B------:R-:W-:-:S03]  /*545e0*/  LOP3.LUT R7, R9, 0xffff, RZ, 0xc0, !PT ;  /* 0x0000ffff09077812 */ /* 0x000fc600078ec0ff */
[----:B------:R-:W-:Y:S04]  /*545f0*/  STL [R1+0x500], R6 ;  /* 0x0005000601007387 */ /* 0x000fe80000100800 */
[----:B------:R-:W2:Y:S04]  /*54600*/  LDL.LU R16, [R1+0x1060] ;  /* 0x0010600001107983 */ /* 0x000ea80000300800 */
[----:B------:R-:W-:Y:S04]  /*54610*/  STL [R1+0x4fc], R7 ;  /* 0x0004fc0701007387 */ /* 0x000fe80000100800 */
[----:B------:R-:W2:Y:S01]  /*54620*/  LDL.LU R9, [R1+0xf80] ;  /* 0x000f800001097983 */ /* 0x000ea20000300800 */
[----:B------:R-:W-:-:S02]  /*54630*/  LOP3.LUT R8, R25, 0xffff, RZ, 0xc0, !PT ;  /* 0x0000ffff19087812 */ /* 0x000fc400078ec0ff */
[----:B------:R-:W-:Y:S02]  /*54640*/  LOP3.LUT R27, R21, 0xffff, RZ, 0xc0, !PT ;  /* 0x0000ffff151b7812 */ /* 0x000fe400078ec0ff */
[----:B------:R-:W-:Y:S02]  /*54650*/  LOP3.LUT R26, R12, 0xffff, RZ, 0xc0, !PT ;  /* 0x0000ffff0c1a7812 */ /* 0x000fe400078ec0ff */
[----:B------:R-:W-:Y:S02]  /*54660*/  LOP3.LUT R15, R15, 0xffff, RZ, 0xc0, !PT ;  /* 0x0000ffff0f0f7812 */ /* 0x000fe400078ec0ff */
[----:B-1----:R-:W-:Y:S01]  /*54670*/  LOP3.LUT R2, R10, 0xffff, RZ, 0xc0, !PT ;  /* 0x0000ffff0a027812 */ /* 0x002fe200078ec0ff */
[----:B------:R1:W-:Y:S04]  /*54680*/  STL [R1+0x5f4], R8 ;  /* 0x0005f40801007387 */ /* 0x0003e80000100800 */
[----:B------:R-:W-:Y:S04]  /*54690*/  STL [R1+0x4f8], R27 ;  /* 0x0004f81b01007387 */ /* 0x000fe80000100800 */
[----:B------:R-:W-:Y:S01]  /*546a0*/  STL [R1+0x4f4], R26 ;  /* 0x0004f41a01007387 */ /* 0x000fe20000100800 */
[----:B------:R-:W-:-:S03]  /*546b0*/  LOP3.LUT R3, R19, 0xffff, RZ, 0xc0, !PT ;  /* 0x0000ffff13037812 */ /* 0x000fc600078ec0ff */
[----:B------:R1:W-:Y:S04]  /*546c0*/  STL [R1+0x5e8], R15 ;  /* 0x0005e80f01007387 */ /* 0x0003e80000100800 */
[----:B------:R1:W-:Y:S04]  /*546d0*/  STL [R1+0x534], R2 ;  /* 0x0005340201007387 */ /* 0x0003e80000100800 */
[----:B------:R-:W2:Y:S01]  /*546e0*/  LDL.LU R18, [R1+0x276c] ;  /* 0x00276c0001127983 */ /* 0x000ea20000300800 */
[----:B------:R-:W-:-:S03]  /*546f0*/  LOP3.LUT R14, R14, 0xffff, RZ, 0xc0, !PT ;  /* 0x0000ffff0e0e7812 */ /* 0x000fc600078ec0ff */
[----:B------:R-:W2:Y:S04]  /*54700*/  LDL.LU R21, [R1+0xf74] ;  /* 0x000f740001157983 */ /* 0x000ea80000300800 */
[----:B------:R1:W-:Y:S04]  /*54710*/  STL [R1+0x530], R3 ;  /* 0x0005300301007387 */ /* 0x0003e80000100800 */
[----:B------:R-:W2:Y:S04]  /*54720*/  LDL.LU R25, [R1+0xe80] ;  /* 0x000e800001197983 */ /* 0x000ea80000300800 */
[----:B------:R-:W2:Y:S04]  /*54730*/  LDL.LU R12, [R1+0xda0] ;  /* 0x000da000010c7983 */ /* 0x000ea80000300800 */
[----:B------:R1:W-:Y:S01]  /*54740*/  STL [R1+0x804], R4 ;  /* 0x0008040401007387 */ /* 0x0003e20000100800 */
[----:B0-----:R-:W-:-:S02]  /*54750*/  PRMT R0, R14, 0x3340, R1 ;  /* 0x000033400e007816 */ /* 0x001fc40000000001 */
[----:B---3--:R-:W-:Y:S01]  /*54760*/  PRMT R5, R5, 0x3340, R11 ;  /* 0x0000334005057816 */ /* 0x008fe2000000000b */
[----:B------:R-:W3:Y:S04]  /*54770*/  LDL.LU R10, [R1+0xd94] ;  /* 0x000d9400010a7983 */ /* 0x000ee80000300800 */
[----:B------:R-:W-:Y:S04]  /*54780*/  STL [R1+0x271c], R14 ;  /* 0x00271c0e01007387 */ /* 0x000fe80000100800 */
[----:B----4-:R-:W4:Y:S01]  /*54790*/  LDL.LU R11, [R1+0xca0] ;  /* 0x000ca000010b7983 */ /* 0x010f220000300800 */
[----:B------:R-:W-:-:S03]  /*547a0*/  PRMT R5, R5, 0x5410, R0 ;  /* 0x0000541005057816 */ /* 0x000fc60000000000 */
[----:B------:R-:W4:Y:S01]  /*547b0*/  LDL.LU R19, [R1+0x370] ;  /* 0x0003700001137983 */ /* 0x000f220000300800 */
[----:B-1----:R-:W-:-:S03]  /*547c0*/  PRMT R8, R8, 0x3340, R15 ;  /* 0x0000334008087816 */ /* 0x002fc6000000000f */
[----:B------:R-:W-:Y:S04]  /*547d0*/  STL [R1+0x8dc], R5 ;  /* 0x0008dc0501007387 */ /* 0x000fe80000100800 */
[----:B------:R-:W4:Y:S01]  /*547e0*/  LDL.LU R15, [R1+0x1e8] ;  /* 0x0001e800010f7983 */ /* 0x000f220000300800 */
[----:B------:R-:W-:Y:S02]  /*547f0*/  PRMT R2, R2, 0x3340, R1 ;  /* 0x0000334002027816 */ /* 0x000fe40000000001 */
[----:B------:R-:W-:Y:S02]  /*54800*/  PRMT R6, R6, 0x3340, R27 ;  /* 0x0000334006067816 */ /* 0x000fe4000000001b */
[----:B------:R-:W-:Y:S02]  /*54810*/  PRMT R3, R3, 0x3340, R1 ;  /* 0x0000334003037816 */ /* 0x000fe40000000001 */
[----:B------:R-:W-:-:S02]  /*54820*/  PRMT R7, R7, 0x3340, R26 ;  /* 0x0000334007077816 */ /* 0x000fc4000000001a */
[----:B------:R-:W-:Y:S02]  /*54830*/  PRMT R0, R6, 0x5410, R2 ;  /* 0x0000541006007816 */ /* 0x000fe40000000002 */
[----:B------:R-:W-:Y:S02]  /*54840*/  PRMT R4, R4, 0x3340, R1 ;  /* 0x0000334004047816 */ /* 0x000fe40000000001 */
[----:B------:R-:W-:Y:S01]  /*54850*/  PRMT R2, R7, 0x5410, R3 ;  /* 0x0000541007027816 */ /* 0x000fe20000000003 */
[----:B------:R0:W-:Y:S04]  /*54860*/  STL [R1+0x8b8], R0 ;  /* 0x0008b80001007387 */ /* 0x0001e80000100800 */
[----:B------:R-:W-:Y:S01]  /*54870*/  STL [R1+0x8b4], R2 ;  /* 0x0008b40201007387 */ /* 0x000fe20000100800 */
[----:B0-----:R-:W-:-:S05]  /*54880*/  PRMT R0, R8, 0x5410, R4 ;  /* 0x0000541008007816 */ /* 0x001fca0000000004 */
[----:B------:R0:W-:Y:S02]  /*54890*/  STL [R1+0x8bc], R0 ;  /* 0x0008bc0001007387 */ /* 0x0001e40000100800 */
[----:B0-----:R-:W-:Y:S02]  /*548a0*/  LOP3.LUT R0, R29, 0xffff, RZ, 0xc0, !PT ;  /* 0x0000ffff1d007812 */ /* 0x001fe400078ec0ff */
[----:B------:R-:W-:Y:S02]  /*548b0*/  LOP3.LUT R6, R22, 0xffff, RZ, 0xc0, !PT ;  /* 0x0000ffff16067812 */ /* 0x000fe400078ec0ff */
[----:B------:R-:W-:-:S03]  /*548c0*/  LOP3.LUT R7, R13, 0xffff, RZ, 0xc0, !PT ;  /* 0x0000ffff0d077812 */ /* 0x000fc600078ec0ff */
[----:B------:R-:W-:Y:S04]  /*548d0*/  STL [R1+0x52c], R6 ;  /* 0x00052c0601007387 */ /* 0x000fe80000100800 */
[----:B------:R-:W4:Y:S04]  /*548e0*/  LDL.LU R13, [R1+0x1064] ;  /* 0x00106400010d7983 */ /* 0x000f280000300800 */
[----:B------:R-:W-:Y:S01]  /*548f0*/  STL [R1+0x528], R7 ;  /* 0x0005280701007387 */ /* 0x000fe20000100800 */
[----:B--2---:R-:W-:Y:S02]  /*54900*/  LOP3.LUT R8, R16, 0xffff, RZ, 0xc0, !PT ;  /* 0x0000ffff10087812 */ /* 0x004fe400078ec0ff */
[----:B------:R-:W-:-:S05]  /*54910*/  LOP3.LUT R22, R9, 0xffff, RZ, 0xc0, !PT ;  /* 0x0000ffff09167812 */ /* 0x000fca00078ec0ff */
[----:B------:R-:W-:Y:S04]  /*54920*/  STL [R1+0x524], R22 ;  /* 0x0005241601007387 */ /* 0x000fe80000100800 */
[----:B------:R-:W2:Y:S04]  /*54930*/  LDL.LU R9, [R1+0xe84] ;  /* 0x000e840001097983 */ /* 0x000ea80000300800 */
[----:B------:R-:W-:Y:S04]  /*54940*/  STL [R1+0x5ac], R8 ;  /* 0x0005ac0801007387 */ /* 0x000fe80000100800 */
[----:B------:R-:W2:Y:S01]  /*54950*/  LDL.LU R16, [R1+0xca4] ;  /* 0x000ca40001107983 */ /* 0x000ea20000300800 */
[----:B------:R-:W-:-:S02]  /*54960*/  LOP3.LUT R21, R21, 0xffff, RZ, 0xc0, !PT ;  /* 0x0000ffff15157812 */ /* 0x000fc400078ec0ff */
[----:B------:R-:W-:Y:S02]  /*54970*/  LOP3.LUT R14, R25, 0xffff, RZ, 0xc0, !PT ;  /* 0x0000ffff190e7812 */ /* 0x000fe400078ec0ff */
[----:B------:R-:W-:Y:S01]  /*54980*/  LOP3.LUT R2, R12, 0xffff, RZ, 0xc0, !PT ;  /* 0x0000ffff0c027812 */ /* 0x000fe200078ec0ff */
[----:B------:R-:W-:Y:S04]  /*54990*/  STL [R1+0x520], R21 ;  /* 0x0005201501007387 */ /* 0x000fe80000100800 */
[----:B------:R-:W2:Y:S01]  /*549a0*/  LDL.LU R29, [R1+0x2768] ;  /* 0x00276800011d7983 */ /* 0x000ea20000300800 */
[----:B---3--:R-:W-:-:S03]  /*549b0*/  LOP3.LUT R3, R10, 0xffff, RZ, 0xc0, !PT ;  /* 0x0000ffff0a037812 */ /* 0x008fc600078ec0ff */
[----:B------:R-:W-:Y:S04]  /*549c0*/  STL [R1+0x51c], R2 ;  /* 0x00051c0201007387 */ /* 0x000fe80000100800 */
[----:B------:R-:W-:Y:S01]  /*549d0*/  STL [R1+0x594], R14 ;  /* 0x0005940e01007387 */ /* 0x000fe20000100800 */
[----:B----4-:R-:W-:-:S03]  /*549e0*/  LOP3.LUT R4, R11, 0xffff, RZ, 0xc0, !PT ;  /* 0x0000ffff0b047812 */ /* 0x010fc600078ec0ff */
[----:B------:R-:W-:Y:S04]  /*549f0*/  STL [R1+0x588], R3 ;  /* 0x0005880301007387 */ /* 0x000fe80000100800 */
[----:B------:R0:W-:Y:S01]  /*54a00*/  STL [R1+0x4ec], R0 ;  /* 0x0004ec0001007387 */ /* 0x0001e20000100800 */
[----:B------:R-:W-:-:S03]  /*54a10*/  LOP3.LUT R5, R19, 0xffff, RZ, 0xc0, !PT ;  /* 0x0000ffff13057812 */ /* 0x000fc600078ec0ff */
[----:B------:R-:W3:Y:S04]  /*54a20*/  LDL.LU R28, [R1+0x9e4] ;  /* 0x0009e400011c7983 */ /* 0x000ee80000300800 */
[----:B------:R-:W4:Y:S04]  /*54a30*/  LDL.LU R27, [R1+0x9e0] ;  /* 0x0009e000011b7983 */ /* 0x000f280000300800 */
[----:B------:R-:W-:Y:S01]  /*54a40*/  STL [R1+0x57c], R4 ;  /* 0x00057c0401007387 */ /* 0x000fe20000100800 */
[----:B------:R-:W-:-:S03]  /*54a50*/  LOP3.LUT R15, R15, 0xffff, RZ, 0xc0, !PT ;  /* 0x0000ffff0f0f7812 */ /* 0x000fc600078ec0ff */
[----:B------:R-:W4:Y:S04]  /*54a60*/  LDL.LU R26, [R1+0x380] ;  /* 0x00038000011a7983 */ /* 0x000f280000300800 */
[----:B------:R1:W-:Y:S04]  /*54a70*/  STL [R1+0xc4], R5 ;  /* 0x0000c40501007387 */ /* 0x0003e80000100800 */
[----:B------:R-:W4:Y:S04]  /*54a80*/  LDL.LU R25, [R1+0x30c] ;  /* 0x00030c0001197983 */ /* 0x000f280000300800 */
[----:B------:R-:W4:Y:S04]  /*54a90*/  LDL.LU R12, [R1+0x308] ;  /* 0x00030800010c7983 */ /* 0x000f280000300800 */
[----:B------:R1:W-:Y:S04]  /*54aa0*/  STL [R1+0xc8], R15 ;  /* 0x0000c80f01007387 */ /* 0x0003e80000100800 */
[----:B------:R-:W4:Y:S04]  /*54ab0*/  LDL.LU R10, [R1+0x228] ;  /* 0x00022800010a7983 */ /* 0x000f280000300800 */
[----:B------:R-:W4:Y:S04]  /*54ac0*/  LDL.LU R11, [R1+0x108] ;  /* 0x00010800010b7983 */ /* 0x000f280000300800 */
[----:B------:R-:W4:Y:S01]  /*54ad0*/  LDL.LU R19, [R1+0x104] ;  /* 0x0001040001137983 */ /* 0x000f220000300800 */
[----:B0-----:R-:W-:-:S02]  /*54ae0*/  PRMT R0, R0, 0x3340, R1 ;  /* 0x0000334000007816 */ /* 0x001fc40000000001 */
[----:B-1----:R-:W-:Y:S02]  /*54af0*/  PRMT R5, R5, 0x3340, R15 ;  /* 0x0000334005057816 */ /* 0x002fe4000000000f */
[--C-:B------:R-:W-:Y:S02]  /*54b00*/  PRMT R2, R2, 0x3340, R1.reuse ;  /* 0x0000334002027816 */ /* 0x100fe40000000001 */
[----:B------:R-:W-:Y:S02]  /*54b10*/  PRMT R6, R6, 0x3340, R22 ;  /* 0x0000334006067816 */ /* 0x000fe40000000016 */
[----:B------:R-:W-:Y:S02]  /*54b20*/  PRMT R3, R3, 0x3340, R1 ;  /* 0x0000334003037816 */ /* 0x000fe40000000001 */
[----:B------:R-:W-:Y:S02]  /*54b30*/  PRMT R0, R5, 0x5410, R0 ;  /* 0x0000541005007816 */ /* 0x000fe40000000000 */
[----:B------:R-:W-:-:S02]  /*54b40*/  PRMT R7, R7, 0x3340, R21 ;  /* 0x0000334007077816 */ /* 0x000fc40000000015 */
[----:B------:R-:W-:Y:S02]  /*54b50*/  PRMT R4, R4, 0x3340, R1 ;  /* 0x0000334004047816 */ /* 0x000fe40000000001 */
[----:B------:R-:W-:Y:S01]  /*54b60*/  PRMT R8, R8, 0x3340, R14 ;  /* 0x0000334008087816 */ /* 0x000fe2000000000e */
[----:B------:R-:W4:Y:S01]  /*54b70*/  LDL.LU R15, [R1+0x2764] ;  /* 0x00276400010f7983 */ /* 0x000f220000300800 */
[----:B------:R-:W-:Y:S02]  /*54b80*/  PRMT R5, R6, 0x5410, R2 ;  /* 0x0000541006057816 */ /* 0x000fe40000000002 */
[----:B------:R-:W-:Y:S01]  /*54b90*/  PRMT R2, R7, 0x5410, R3 ;  /* 0x0000541007027816 */ /* 0x000fe20000000003 */
[----:B------:R0:W-:Y:S04]  /*54ba0*/  STL [R1+0x898], R0 ;  /* 0x0008980001007387 */ /* 0x0001e80000100800 */
[----:B------:R1:W-:Y:S04]  /*54bb0*/  STL [R1+0x894], R5 ;  /* 0x0008940501007387 */ /* 0x0003e80000100800 */
[----:B------:R-:W-:Y:S01]  /*54bc0*/  STL [R1+0x88c], R2 ;  /* 0x00088c0201007387 */ /* 0x000fe20000100800 */
[----:B0-----:R-:W-:-:S05]  /*54bd0*/  PRMT R0, R8, 0x5410, R4 ;  /* 0x0000541008007816 */ /* 0x001fca0000000004 */
[----:B------:R0:W-:Y:S04]  /*54be0*/  STL [R1+0x888], R0 ;  /* 0x0008880001007387 */ /* 0x0001e80000100800 */
[----:B------:R-:W4:Y:S01]  /*54bf0*/  LDL.LU R21, [R1+0x1140] ;  /* 0x0011400001157983 */ /* 0x000f220000300800 */
[----:B-1----:R-:W-:-:S05]  /*54c00*/  LOP3.LUT R5, R13, 0xffff, RZ, 0xc0, !PT ;  /* 0x0000ffff0d057812 */ /* 0x002fca00078ec0ff */
[----:B------:R1:W-:Y:S01]  /*54c10*/  STL [R1+0x798], R5 ;  /* 0x0007980501007387 */ /* 0x0003e20000100800 */
[----:B--2---:R-:W-:Y:S02]  /*54c20*/  LOP3.LUT R9, R9, 0xffff, RZ, 0xc0, !PT ;  /* 0x0000ffff09097812 */ /* 0x004fe400078ec0ff */
[----:B0-----:R-:W-:-:S03]  /*54c30*/  LOP3.LUT R0, R16, 0xffff, RZ, 0xc0, !PT ;  /* 0x0000ffff10007812 */ /* 0x001fc600078ec0ff */
[----:B------:R0:W-:Y:S04]  /*54c40*/  STL [R1+0x7a4], R9 ;  /* 0x0007a40901007387 */ /* 0x0001e80000100800 */
[----:B------:R2:W-:Y:S04]  /*54c50*/  STL [R1+0x7ac], R0 ;  /* 0x0007ac0001007387 */ /* 0x0005e80000100800 */
[----:B------:R-:W2:Y:S04]  /*54c60*/  LDL.LU R22, [R1+0x113c] ;  /* 0x00113c0001167983 */ /* 0x000ea80000300800 */
[----:B------:R-:W2:Y:S04]  /*54c70*/  LDL.LU R13, [R1+0x1070] ;  /* 0x00107000010d7983 */ /* 0x000ea80000300800 */
[----:B------:R-:W2:Y:S01]  /*54c80*/  LDL.LU R16, [R1+0xf90] ;  /* 0x000f900001107983 */ /* 0x000ea20000300800 */
[----:B-1----:R-:W-:-:S02]  /*54c90*/  PRMT R5, R5, 0x3340, R9 ;  /* 0x0000334005057816 */ /* 0x002fc40000000009 */
[----:B---3--:R-:W-:Y:S02]  /*54ca0*/  LOP3.LUT R6, R28, 0xffff, RZ, 0xc0, !PT ;  /* 0x0000ffff1c067812 */ /* 0x008fe400078ec0ff */
[----:B----4-:R-:W-:Y:S02]  /*54cb0*/  LOP3.LUT R7, R27, 0xffff, RZ, 0xc0, !PT ;  /* 0x0000ffff1b077812 */ /* 0x010fe400078ec0ff */
[----:B------:R-:W-:Y:S02]  /*54cc0*/  LOP3.LUT R8, R26, 0xffff, RZ, 0xc0, !PT ;  /* 0x0000ffff1a087812 */ /* 0x000fe400078ec0ff */
[----:B------:R-:W-:Y:S02]  /*54cd0*/  LOP3.LUT R27, R25, 0xffff, RZ, 0xc0, !PT ;  /* 0x0000ffff191b7812 */ /* 0x000fe400078ec0ff */
[----:B------:R-:W-:Y:S01]  /*54ce0*/  LOP3.LUT R26, R12, 0xffff, RZ, 0xc0, !PT ;  /* 0x0000ffff0c1a7812 */ /* 0x000fe200078ec0ff */
[----:B------:R-:W-:Y:S01]  /*54cf0*/  STL [R1+0x50c], R6 ;  /* 0x00050c0601007387 */ /* 0x000fe20000100800 */
[----:B------:R-:W-:-:S03]  /*54d00*/  LOP3.LUT R14, R10, 0xffff, RZ, 0xc0, !PT ;  /* 0x0000ffff0a0e7812 */ /* 0x000fc600078ec0ff */
[----:B------:R-:W-:Y:S04]  /*54d10*/  STL [R1+0x564], R7 ;  /* 0x0005640701007387 */ /* 0x000fe80000100800 */
[----:B------:R-:W-:Y:S01]  /*54d20*/  STL [R1+0x508], R27 ;  /* 0x0005081b01007387 */ /* 0x000fe20000100800 */
[----:B------:R-:W-:-:S03]  /*54d30*/  LOP3.LUT R2, R11, 0xffff, RZ, 0xc0, !PT ;  /* 0x0000ffff0b027812 */ /* 0x000fc600078ec0ff */
[----:B------:R-:W-:Y:S04]  /*54d40*/  STL [R1+0x560], R8 ;  /* 0x0005600801007387 */ /* 0x000fe80000100800 */
[----:B------:R-:W-:Y:S01]  /*54d50*/  STL [R1+0x554], R26 ;  /* 0x0005541a01007387 */ /* 0x000fe20000100800 */
[----:B------:R-:W-:-:S03]  /*54d60*/  LOP3.LUT R3, R19, 0xffff, RZ, 0xc0, !PT ;  /* 0x0000ffff13037812 */ /* 0x000fc600078ec0ff */
[----:B------:R-:W-:Y:S04]  /*54d70*/  STL [R1+0x550], R14 ;  /* 0x0005500e01007387 */ /* 0x000fe80000100800 */
[----:B------:R-:W3:Y:S04]  /*54d80*/  LDL.LU R25, [R1+0xf84] ;  /* 0x000f840001197983 */ /* 0x000ee80000300800 */
[----:B------:R1:W-:Y:S04]  /*54d90*/  STL [R1+0x108], R2 ;  /* 0x0001080201007387 */ /* 0x0003e80000100800 */
[----:B------:R-:W4:Y:S01]  /*54da0*/  LDL.LU R12, [R1+0xe90] ;  /* 0x000e9000010c7983 */ /* 0x000f220000300800 */
[----:B------:R-:W-:-:S03]  /*54db0*/  LOP3.LUT R4, R29, 0xffff, RZ, 0xc0, !PT ;  /* 0x0000ffff1d047812 */ /* 0x000fc600078ec0ff */
[----:B------:R1:W-:Y:S04]  /*54dc0*/  STL [R1+0x5c8], R3 ;  /* 0x0005c80301007387 */ /* 0x0003e80000100800 */
[----:B------:R-:W4:Y:S04]  /*54dd0*/  LDL.LU R29, [R1+0x2760] ;  /* 0x00276000011d7983 */ /* 0x000f280000300800 */
[----:B------:R-:W4:Y:S04]  /*54de0*/  LDL.LU R10, [R1+0xda4] ;  /* 0x000da400010a7983 */ /* 0x000f280000300800 */
[----:B------:R1:W-:Y:S04]  /*54df0*/  STL [R1+0x540], R4 ;  /* 0x0005400401007387 */ /* 0x0003e80000100800 */
[----:B------:R-:W4:Y:S04]  /*54e00*/  LDL.LU R11, [R1+0xcb0] ;  /* 0x000cb000010b7983 */ /* 0x000f280000300800 */
[----:B0-----:R-:W4:Y:S04]  /*54e10*/  LDL.LU R9, [R1+0x38c] ;  /* 0x00038c0001097983 */ /* 0x001f280000300800 */
[----:B------:R-:W4:Y:S01]  /*54e20*/  LDL.LU R19, [R1+0x244] ;  /* 0x0002440001137983 */ /* 0x000f220000300800 */
[----:B--2---:R-:W-:-:S02]  /*54e30*/  PRMT R0, R0, 0x3340, R1 ;  /* 0x0000334000007816 */ /* 0x004fc40000000001 */
[----:B-1----:R-:W-:Y:S02]  /*54e40*/  PRMT R2, R2, 0x3340, R1 ;  /* 0x0000334002027816 */ /* 0x002fe40000000001 */
[----:B------:R-:W-:Y:S02]  /*54e50*/  PRMT R6, R6, 0x3340, R27 ;  /* 0x0000334006067816 */ /* 0x000fe4000000001b */
[--C-:B------:R-:W-:Y:S02]  /*54e60*/  PRMT R3, R3, 0x3340, R1.reuse ;  /* 0x0000334003037816 */ /* 0x100fe40000000001 */
        /* <DEDUP_REMOVED lines=8> */
[----:B------:R-:W-:-:S03]  /*54ef0*/  LOP3.LUT R6, R21, 0xffff, RZ, 0xc0, !PT ;  /* 0x0000ffff15067812 */ /* 0x000fc600078ec0ff */
[----:B------:R-:W-:Y:S01]  /*54f00*/  STL [R1+0x850], R2 ;  /* 0x0008500201007387 */ /* 0x000fe20000100800 */
[----:B0-----:R-:W-:-:S05]  /*54f10*/  PRMT R0, R8, 0x5410, R4 ;  /* 0x0000541008007816 */ /* 0x001fca0000000004 */
[----:B------:R0:W-:Y:S04]  /*54f20*/  STL [R1+0x84c], R0 ;  /* 0x00084c0001007387 */ /* 0x0001e80000100800 */
[----:B------:R-:W-:Y:S04]  /*54f30*/  STL [R1+0x53c], R6 ;  /* 0x00053c0601007387 */ /* 0x000fe80000100800 */
[----:B------:R-:W2:Y:S01]  /*54f40*/  LDL.LU R21, [R1+0x1074] ;  /* 0x0010740001157983 */ /* 0x000ea20000300800 */
[----:B0-----:R-:W-:Y:S02]  /*54f50*/  LOP3.LUT R0, R18, 0xffff, RZ, 0xc0, !PT ;  /* 0x0000ffff12007812 */ /* 0x001fe400078ec0ff */
[----:B------:R-:W-:-:S02]  /*54f60*/  LOP3.LUT R7, R22, 0xffff, RZ, 0xc0, !PT ;  /* 0x0000ffff16077812 */ /* 0x000fc400078ec0ff */
[----:B------:R-:W-:Y:S02]  /*54f70*/  LOP3.LUT R27, R16, 0xffff, RZ, 0xc0, !PT ;  /* 0x0000ffff101b7812 */ /* 0x000fe400078ec0ff */
[----:B------:R-:W-:Y:S01]  /*54f80*/  LOP3.LUT R8, R13, 0xffff, RZ, 0xc0, !PT ;  /* 0x0000ffff0d087812 */ /* 0x000fe200078ec0ff */
[----:B------:R-:W-:Y:S04]  /*54f90*/  STL [R1+0x5bc], R7 ;  /* 0x0005bc0701007387 */ /* 0x000fe80000100800 */
[----:B------:R-:W-:Y:S04]  /*54fa0*/  STL [R1+0x104], R27 ;  /* 0x0001041b01007387 */ /* 0x000fe80000100800 */
[----:B------:R-:W2:Y:S04]  /*54fb0*/  LDL.LU R16, [R1+0xe94] ;  /* 0x000e940001107983 */ /* 0x000ea80000300800 */
[----:B------:R-:W-:Y:S04]  /*54fc0*/  STL [R1+0x5b4], R8 ;  /* 0x0005b40801007387 */ /* 0x000fe80000100800 */
[----:B------:R-:W2:Y:S04]  /*54fd0*/  LDL.LU R22, [R1+0xcb4] ;  /* 0x000cb40001167983 */ /* 0x000ea80000300800 */
[----:B------:R-:W2:Y:S01]  /*54fe0*/  LDL.LU R13, [R1+0x9f4] ;  /* 0x0009f400010d7983 */ /* 0x000ea20000300800 */
[----:B---3--:R-:W-:-:S02]  /*54ff0*/  LOP3.LUT R25, R25, 0xffff, RZ, 0xc0, !PT ;  /* 0x0000ffff19197812 */ /* 0x008fc400078ec0ff */
[----:B----4-:R-:W-:Y:S02]  /*55000*/  LOP3.LUT R14, R12, 0xffff, RZ, 0xc0, !PT ;  /* 0x0000ffff0c0e7812 */ /* 0x010fe400078ec0ff */
[----:B------:R-:W-:Y:S01]  /*55010*/  LOP3.LUT R3, R10, 0xffff, RZ, 0xc0, !PT ;  /* 0x0000ffff0a037812 */ /* 0x000fe200078ec0ff */
[----:B------:R-:W-:Y:S04]  /*55020*/  STL [R1+0x5a8], R25 ;  /* 0x0005a81901007387 */ /* 0x000fe80000100800 */
[----:B------:R-:W3:Y:S01]  /*55030*/  LDL.LU R18, [R1+0x275c] ;  /* 0x00275c0001127983 */ /* 0x000ee20000300800 */
[----:B------:R-:W-:-:S03]  /*55040*/  LOP3.LUT R4, R11, 0xffff, RZ, 0xc0, !PT ;  /* 0x0000ffff0b047812 */ /* 0x000fc600078ec0ff */
[----:B------:R-:W-:Y:S01]  /*55050*/  STL [R1+0x5a4], R14 ;  /* 0x0005a40e01007387 */ /* 0x000fe20000100800 */
[----:B------:R-:W-:-:S03]  /*55060*/  LOP3.LUT R5, R9, 0xffff, RZ, 0xc0, !PT ;  /* 0x0000ffff09057812 */ /* 0x000fc600078ec0ff */
[----:B------:R-:W-:Y:S01]  /*55070*/  STL [R1+0x59c], R3 ;  /* 0x00059c0301007387 */ /* 0x000fe20000100800 */
[----:B------:R-:W-:-:S03]  /*55080*/  LOP3.LUT R28, R19, 0xffff, RZ, 0xc0, !PT ;  /* 0x0000ffff131c7812 */ /* 0x000fc600078ec0ff */
[----:B------:R0:W-:Y:S04]  /*55090*/  STL [R1+0x788], R0 ;  /* 0x0007880001007387 */ /* 0x0001e80000100800 */
[----:B------:R-:W4:Y:S04]  /*550a0*/  LDL.LU R9, [R1+0x9f0] ;  /* 0x0009f00001097983 */ /* 0x000f280000300800 */
[----:B------:R-:W-:Y:S04]  /*550b0*/  STL [R1+0x58c], R4 ;  /* 0x00058c0401007387 */ /* 0x000fe80000100800 */
[----:B------:R1:W-:Y:S04]  /*550c0*/  STL [R1+0x8c], R5 ;  /* 0x00008c0501007387 */ /* 0x0003e80000100800 */
[----:B------:R-:W-:Y:S01]  /*550d0*/  STL [R1+0x84], R28 ;  /* 0x0000841c01007387 */ /* 0x000fe20000100800 */
[----:B------:R-:W-:-:S03]  /*550e0*/  LOP3.LUT R29, R29, 0xffff, RZ, 0xc0, !PT ;  /* 0x0000ffff1d1d7812 */ /* 0x000fc600078ec0ff */
[----:B------:R-:W3:Y:S04]  /*550f0*/  LDL.LU R26, [R1+0x398] ;  /* 0x00039800011a7983 */ /* 0x000ee80000300800 */
[----:B------:R-:W3:Y:S04]  /*55100*/  LDL.LU R12, [R1+0x33c] ;  /* 0x00033c00010c7983 */ /* 0x000ee80000300800 */
[----:B------:R-:W3:Y:S04]  /*55110*/  LDL.LU R10, [R1+0x338] ;  /* 0x00033800010a7983 */ /* 0x000ee80000300800 */
[----:B------:R-:W3:Y:S04]  /*55120*/  LDL.LU R11, [R1+0x280] ;  /* 0x00028000010b7983 */ /* 0x000ee80000300800 */
[----:B------:R-:W-:Y:S04]  /*55130*/  STL [R1+0x2710], R29 ;  /* 0x0027101d01007387 */ /* 0x000fe80000100800 */
[----:B------:R-:W3:Y:S01]  /*55140*/  LDL.LU R19, [R1+0x180] ;  /* 0x0001800001137983 */ /* 0x000ee20000300800 */
[----:B0-----:R-:W-:-:S02]  /*55150*/  PRMT R0, R0, 0x3340, R1 ;  /* 0x0000334000007816 */ /* 0x001fc40000000001 */
[----:B-1----:R-:W-:Y:S02]  /*55160*/  PRMT R5, R5, 0x3340, R28 ;  /* 0x0000334005057816 */ /* 0x002fe4000000001c */
        /* <DEDUP_REMOVED lines=12> */
[----:B0-----:R-:W-:-:S02]  /*55230*/  PRMT R0, R8, 0x5410, R4 ;  /* 0x0000541008007816 */ /* 0x001fc40000000004 */
[----:B--2---:R-:W-:-:S03]  /*55240*/  LOP3.LUT R5, R21, 0xffff, RZ, 0xc0, !PT ;  /* 0x0000ffff15057812 */ /* 0x004fc600078ec0ff */
[----:B------:R0:W-:Y:S04]  /*55250*/  STL [R1+0x820], R0 ;  /* 0x0008200001007387 */ /* 0x0001e80000100800 */
[----:B------:R1:W-:Y:S01]  /*55260*/  STL [R1+0x768], R5 ;  /* 0x0007680501007387 */ /* 0x0003e20000100800 */
[----:B------:R-:W-:Y:S02]  /*55270*/  LOP3.LUT R4, R15, 0xffff, RZ, 0xc0, !PT ;  /* 0x0000ffff0f047812 */ /* 0x000fe400078ec0ff */
[----:B------:R-:W-:Y:S02]  /*55280*/  LOP3.LUT R16, R16, 0xffff, RZ, 0xc0, !PT ;  /* 0x0000ffff10107812 */ /* 0x000fe400078ec0ff */
[----:B0-----:R-:W-:Y:S02]  /*55290*/  LOP3.LUT R0, R22, 0xffff, RZ, 0xc0, !PT ;  /* 0x0000ffff16007812 */ /* 0x001fe400078ec0ff */
[----:B------:R-:W-:Y:S01]  /*552a0*/  LOP3.LUT R6, R13, 0xffff, RZ, 0xc0, !PT ;  /* 0x0000ffff0d067812 */ /* 0x000fe200078ec0ff */
[----:B------:R0:W-:Y:S04]  /*552b0*/  STL [R1+0x770], R16 ;  /* 0x0007701001007387 */ /* 0x0001e80000100800 */
[----:B------:R-:W-:Y:S04]  /*552c0*/  STL [R1+0x774], R0 ;  /* 0x0007740001007387 */ /* 0x000fe80000100800 */
[----:B------:R-:W2:Y:S04]  /*552d0*/  LDL.LU R25, [R1+0x1148] ;  /* 0x0011480001197983 */ /* 0x000ea80000300800 */
[----:B------:R-:W2:Y:S04]  /*552e0*/  LDL.LU R21, [R1+0x1144] ;  /* 0x0011440001157983 */ /* 0x000ea80000300800 */
[----:B------:R-:W2:Y:S04]  /*552f0*/  LDL.LU R22, [R1+0x1084] ;  /* 0x0010840001167983 */ /* 0x000ea80000300800 */
[----:B------:R-:W-:Y:S04]  /*55300*/  STL [R1+0x56c], R6 ;  /* 0x00056c0601007387 */ /* 0x000fe80000100800 */
[----:B------:R-:W2:Y:S01]  /*55310*/  LDL.LU R13, [R1+0x1080] ;  /* 0x00108000010d7983 */ /* 0x000ea20000300800 */
[----:B-1----:R-:W-:-:S02]  /*55320*/  PRMT R5, R5, 0x3340, R16 ;  /* 0x0000334005057816 */ /* 0x002fc40000000010 */
[----:B----4-:R-:W-:Y:S02]  /*55330*/  LOP3.LUT R7, R9, 0xffff, RZ, 0xc0, !PT ;  /* 0x0000ffff09077812 */ /* 0x010fe400078ec0ff */
[----:B------:R-:W4:Y:S01]  /*55340*/  LDL.LU R9, [R1+0xfa0] ;  /* 0x000fa00001097983 */ /* 0x000f220000300800 */
[----:B---3--:R-:W-:Y:S02]  /*55350*/  LOP3.LUT R8, R26, 0xffff, RZ, 0xc0, !PT ;  /* 0x0000ffff1a087812 */ /* 0x008fe400078ec0ff */
[----:B------:R-:W-:Y:S02]  /*55360*/  LOP3.LUT R26, R12, 0xffff, RZ, 0xc0, !PT ;  /* 0x0000ffff0c1a7812 */ /* 0x000fe400078ec0ff */
[----:B------:R-:W-:Y:S01]  /*55370*/  LOP3.LUT R14, R10, 0xffff, RZ, 0xc0, !PT ;  /* 0x0000ffff0a0e7812 */ /* 0x000fe200078ec0ff */
[----:B------:R-:W-:Y:S01]  /*55380*/  STL [R1+0x568], R7 ;  /* 0x0005680701007387 */ /* 0x000fe20000100800 */
[----:B------:R-:W-:-:S03]  /*55390*/  LOP3.LUT R10, R11, 0xffff, RZ, 0xc0, !PT ;  /* 0x0000ffff0b0a7812 */ /* 0x000fc600078ec0ff */
[----:B------:R-:W-:Y:S01]  /*553a0*/  STL [R1+0x55c], R26 ;  /* 0x00055c1a01007387 */ /* 0x000fe20000100800 */
[----:B------:R-:W-:-:S03]  /*553b0*/  LOP3.LUT R2, R19, 0xffff, RZ, 0xc0, !PT ;  /* 0x0000ffff13027812 */ /* 0x000fc600078ec0ff */
[----:B------:R1:W-:Y:S04]  /*553c0*/  STL [R1+0x5f8], R8 ;  /* 0x0005f80801007387 */ /* 0x0003e80000100800 */
[----:B------:R-:W-:Y:S01]  /*553d0*/  STL [R1+0x558], R14 ;  /* 0x0005580e01007387 */ /* 0x000fe20000100800 */
[----:B------:R-:W-:-:S03]  /*553e0*/  LOP3.LUT R3, R18, 0xffff, RZ, 0xc0, !PT ;  /* 0x0000ffff12037812 */ /* 0x000fc600078ec0ff */
[----:B------:R-:W3:Y:S04]  /*553f0*/  LDL.LU R18, [R1+0x2758] ;  /* 0x0027580001127983 */ /* 0x000ee80000300800 */
[----:B------:R1:W-:Y:S04]  /*55400*/  STL [R1+0x5e4], R10 ;  /* 0x0005e40a01007387 */ /* 0x0003e80000100800 */
[----:B------:R1:W-:Y:S04]  /*55410*/  STL [R1+0x54c], R2 ;  /* 0x00054c0201007387 */ /* 0x0003e80000100800 */
[----:B------:R-:W3:Y:S04]  /*55420*/  LDL.LU R15, [R1+0x2754] ;  /* 0x00275400010f7983 */ /* 0x000ee80000300800 */
[----:B------:R1:W-:Y:S04]  /*55430*/  STL [R1+0x548], R3 ;  /* 0x0005480301007387 */ /* 0x0003e80000100800 */
[----:B------:R-:W3:Y:S04]  /*55440*/  LDL.LU R19, [R1+0xf94] ;  /* 0x000f940001137983 */ /* 0x000ee80000300800 */
[----:B------:R1:W-:Y:S04]  /*55450*/  STL [R1+0x5d8], R4 ;  /* 0x0005d80401007387 */ /* 0x0003e80000100800 */
[----:B------:R-:W3:Y:S04]  /*55460*/  LDL.LU R11, [R1+0xea4] ;  /* 0x000ea400010b7983 */ /* 0x000ee80000300800 */
[----:B------:R-:W3:Y:S04]  /*55470*/  LDL.LU R28, [R1+0xea0] ;  /* 0x000ea000011c7983 */ /* 0x000ee80000300800 */
[----:B------:R-:W3:Y:S04]  /*55480*/  LDL.LU R12, [R1+0xdc0] ;  /* 0x000dc000010c7983 */ /* 0x000ee80000300800 */
[----:B0-----:R-:W3:Y:S01]  /*55490*/  LDL.LU R16, [R1+0xdb4] ;  /* 0x000db40001107983 */ /* 0x001ee20000300800 */
[----:B-1----:R-:W-:-:S03]  /*554a0*/  PRMT R8, R8, 0x3340, R10 ;  /* 0x0000334008087816 */ /* 0x002fc6000000000a */
[----:B------:R-:W3:Y:S01]  /*554b0*/  LDL.LU R10, [R1+0xcc0] ;  /* 0x000cc000010a7983 */ /* 0x000ee20000300800 */
[--C-:B------:R-:W-:Y:S02]  /*554c0*/  PRMT R0, R0, 0x3340, R1.reuse ;  /* 0x0000334000007816 */ /* 0x100fe40000000001 */
[--C-:B------:R-:W-:Y:S02]  /*554d0*/  PRMT R2, R2, 0x3340, R1.reuse ;  /* 0x0000334002027816 */ /* 0x100fe40000000001 */
        /* <DEDUP_REMOVED lines=8> */
[----:B------:R2:W-:Y:S04]  /*55560*/  STL [R1+0x7dc], R5 ;  /* 0x0007dc0501007387 */ /* 0x0005e80000100800 */
[----:B------:R-:W-:Y:S01]  /*55570*/  STL [R1+0x7d8], R2 ;  /* 0x0007d80201007387 */ /* 0x000fe20000100800 */
[----:B0-----:R-:W-:-:S05]  /*55580*/  PRMT R0, R8, 0x5410, R4 ;  /* 0x0000541008007816 */ /* 0x001fca0000000004 */
[----:B------:R0:W-:Y:S01]  /*55590*/  STL [R1+0x7d4], R0 ;  /* 0x0007d40001007387 */ /* 0x0001e20000100800 */
[----:B--2---:R-:W-:Y:S02]  /*555a0*/  LOP3.LUT R5, R25, 0xffff, RZ, 0xc0, !PT ;  /* 0x0000ffff19057812 */ /* 0x004fe400078ec0ff */
[----:B------:R-:W-:Y:S02]  /*555b0*/  LOP3.LUT R6, R21, 0xffff, RZ, 0xc0, !PT ;  /* 0x0000ffff15067812 */ /* 0x000fe400078ec0ff */
[----:B------:R-:W-:Y:S02]  /*555c0*/  LOP3.LUT R7, R22, 0xffff, RZ, 0xc0, !PT ;  /* 0x0000ffff16077812 */ /* 0x000fe400078ec0ff */
[----:B------:R-:W-:Y:S01]  /*555d0*/  LOP3.LUT R8, R13, 0xffff, RZ, 0xc0, !PT ;  /* 0x0000ffff0d087812 */ /* 0x000fe200078ec0ff */
[----:B------:R1:W-:Y:S04]  /*555e0*/  STL [R1+0x544], R5 ;  /* 0x0005440501007387 */ /* 0x0003e80000100800 */
[----:B------:R-:W-:Y:S04]  /*555f0*/  STL [R1+0x5c4], R6 ;  /* 0x0005c40601007387 */ /* 0x000fe80000100800 */
[----:B------:R-:W2:Y:S04]  /*55600*/  LDL.LU R26, [R1+0xa04] ;  /* 0x000a0400011a7983 */ /* 0x000ea80000300800 */
[----:B------:R-:W-:Y:S01]  /*55610*/  STL [R1+0x5b8], R7 ;  /* 0x0005b80701007387 */ /* 0x000fe20000100800 */
[----:B----4-:R-:W-:-:S05]  /*55620*/  LOP3.LUT R9, R9, 0xffff, RZ, 0xc0, !PT ;  /* 0x0000ffff09097812 */ /* 0x010fca00078ec0ff */
[----:B------:R4:W-:Y:S04]  /*55630*/  STL [R1+0x16c], R9 ;  /* 0x00016c0901007387 */ /* 0x0009e80000100800 */
[----:B------:R-:W2:Y:S04]  /*55640*/  LDL.LU R25, [R1+0xa00] ;  /* 0x000a000001197983 */ /* 0x000ea80000300800 */
[----:B------:R-:W-:Y:S04]  /*55650*/  STL [R1+0x624], R8 ;  /* 0x0006240801007387 */ /* 0x000fe80000100800 */
[----:B------:R-:W2:Y:S04]  /*55660*/  LDL.LU R21, [R1+0x3a8] ;  /* 0x0003a80001157983 */ /* 0x000ea80000300800 */
[----:B------:R-:W2:Y:S04]  /*55670*/  LDL.LU R22, [R1+0x3a4] ;  /* 0x0003a40001167983 */ /* 0x000ea80000300800 */
[----:B------:R-:W2:Y:S01]  /*55680*/  LDL.LU R13, [R1+0x360] ;  /* 0x00036000010d7983 */ /* 0x000ea20000300800 */
[----:B---3--:R-:W-:-:S02]  /*55690*/  LOP3.LUT R19, R19, 0xffff, RZ, 0xc0, !PT ;  /* 0x0000ffff13137812 */ /* 0x008fc400078ec0ff */
[----:B------:R-:W-:Y:S02]  /*556a0*/  LOP3.LUT R27, R11, 0xffff, RZ, 0xc0, !PT ;  /* 0x0000ffff0b1b7812 */ /* 0x000fe400078ec0ff */
[----:B------:R-:W-:Y:S02]  /*556b0*/  LOP3.LUT R14, R28, 0xffff, RZ, 0xc0, !PT ;  /* 0x0000ffff1c0e7812 */ /* 0x000fe400078ec0ff */
[----:B0-----:R-:W-:Y:S01]  /*556c0*/  LOP3.LUT R0, R12, 0xffff, RZ, 0xc0, !PT ;  /* 0x0000ffff0c007812 */ /* 0x001fe200078ec0ff */
[----:B------:R-:W3:Y:S01]  /*556d0*/  LDL.LU R11, [R1+0x35c] ;  /* 0x00035c00010b7983 */ /* 0x000ee20000300800 */
[----:B------:R-:W-:-:S03]  /*556e0*/  LOP3.LUT R2, R16, 0xffff, RZ, 0xc0, !PT ;  /* 0x0000ffff10027812 */ /* 0x000fc600078ec0ff */
[----:B------:R0:W-:Y:S04]  /*556f0*/  STL [R1+0x5a0], R19 ;  /* 0x0005a01301007387 */ /* 0x0001e80000100800 */
[----:B------:R-:W-:Y:S01]  /*55700*/  STL [R1+0x5b0], R27 ;  /* 0x0005b01b01007387 */ /* 0x000fe20000100800 */
[----:B------:R-:W-:Y:S02]  /*55710*/  LOP3.LUT R4, R10, 0xffff, RZ, 0xc0, !PT ;  /* 0x0000ffff0a047812 */ /* 0x000fe400078ec0ff */
[----:B------:R-:W-:Y:S01]  /*55720*/  LOP3.LUT R15, R15, 0xffff, RZ, 0xc0, !PT ;  /* 0x0000ffff0f0f7812 */ /* 0x000fe200078ec0ff */
[----:B------:R0:W-:Y:S04]  /*55730*/  STL [R1+0xa4], R0 ;  /* 0x0000a40001007387 */ /* 0x0001e80000100800 */
[----:B------:R-:W-:Y:S04]  /*55740*/  STL [R1+0x620], R14 ;  /* 0x0006200e01007387 */ /* 0x000fe80000100800 */
[----:B------:R0:W-:Y:S04]  /*55750*/  STL [R1+0x61c], R2 ;  /* 0x00061c0201007387 */ /* 0x0001e80000100800 */
[----:B------:R-:W3:Y:S04]  /*55760*/  LDL.LU R10, [R1+0x2ac] ;  /* 0x0002ac00010a7983 */ /* 0x000ee80000300800 */
[----:B------:R0:W-:Y:S04]  /*55770*/  STL [R1+0x758], R4 ;  /* 0x0007580401007387 */ /* 0x0001e80000100800 */
[----:B------:R-:W-:Y:S04]  /*55780*/  STL [R1+0x2714], R15 ;  /* 0x0027140f01007387 */ /* 0x000fe80000100800 */
[----:B------:R-:W3:Y:S01]  /*55790*/  LDL.LU R12, [R1+0x1c8] ;  /* 0x0001c800010c7983 */ /* 0x000ee20000300800 */
[----:B-1----:R-:W-:-:S03]  /*557a0*/  PRMT R5, R5, 0x3340, R9 ;  /* 0x0000334005057816 */ /* 0x002fc60000000009 */
[----:B------:R-:W3:Y:S04]  /*557b0*/  LDL.LU R16, [R1+0x1c4] ;  /* 0x0001c40001107983 */ /* 0x000ee80000300800 */
[----:B----4-:R-:W4:Y:S01]  /*557c0*/  LDL.LU R9, [R1+0xc0] ;  /* 0x0000c00001097983 */ /* 0x010f220000300800 */
[----:B------:R-:W-:-:S03]  /*557d0*/  PRMT R6, R6, 0x3340, R19 ;  /* 0x0000334006067816 */ /* 0x000fc60000000013 */
[----:B0-----:R-:W4:Y:S01]  /*557e0*/  LDL.LU R19, [R1+0xbc] ;  /* 0x0000bc0001137983 */ /* 0x001f220000300800 */
        /* <DEDUP_REMOVED lines=14> */
[----:B--2---:R-:W-:-:S05]  /*558d0*/  LOP3.LUT R5, R26, 0xffff, RZ, 0xc0, !PT ;  /* 0x0000ffff1a057812 */ /* 0x004fca00078ec0ff */
[----:B------:R-:W-:Y:S01]  /*558e0*/  STL [R1+0x598], R5 ;  /* 0x0005980501007387 */ /* 0x000fe20000100800 */
[----:B------:R-:W-:Y:S02]  /*558f0*/  LOP3.LUT R6, R25, 0xffff, RZ, 0xc0, !PT ;  /* 0x0000ffff19067812 */ /* 0x000fe400078ec0ff */
[----:B------:R-:W-:Y:S02]  /*55900*/  LOP3.LUT R7, R21, 0xffff, RZ, 0xc0, !PT ;  /* 0x0000ffff15077812 */ /* 0x000fe400078ec0ff */
[----:B------:R-:W-:Y:S02]  /*55910*/  LOP3.LUT R15, R13, 0xffff, RZ, 0xc0, !PT ;  /* 0x0000ffff0d0f7812 */ /* 0x000fe400078ec0ff */
[----:B------:R-:W-:Y:S01]  /*55920*/  LOP3.LUT R8, R22, 0xffff, RZ, 0xc0, !PT ;  /* 0x0000ffff16087812 */ /* 0x000fe200078ec0ff */
[----:B------:R-:W-:Y:S04]  /*55930*/  STL [R1+0x608], R6 ;  /* 0x0006080601007387 */ /* 0x000fe80000100800 */
[----:B------:R1:W-:Y:S04]  /*55940*/  STL [R1+0x604], R7 ;  /* 0x0006040701007387 */ /* 0x0003e80000100800 */
[----:B------:R-:W-:Y:S04]  /*55950*/  STL [R1+0x578], R15 ;  /* 0x0005780f01007387 */ /* 0x000fe80000100800 */
[----:B------:R-:W2:Y:S04]  /*55960*/  LDL.LU R26, [R1+0x1150] ;  /* 0x00115000011a7983 */ /* 0x000ea80000300800 */
[----:B------:R-:W-:Y:S01]  /*55970*/  STL [R1+0x660], R8 ;  /* 0x0006600801007387 */ /* 0x000fe20000100800 */
[----:B---3--:R-:W-:-:S05]  /*55980*/  LOP3.LUT R14, R11, 0xffff, RZ, 0xc0, !PT ;  /* 0x0000ffff0b0e7812 */ /* 0x008fca00078ec0ff */
[----:B------:R-:W-:Y:S04]  /*55990*/  STL [R1+0x600], R14 ;  /* 0x0006000e01007387 */ /* 0x000fe80000100800 */
[----:B------:R-:W3:Y:S04]  /*559a0*/  LDL.LU R25, [R1+0x114c] ;  /* 0x00114c0001197983 */ /* 0x000ee80000300800 */
[----:B------:R-:W3:Y:S04]  /*559b0*/  LDL.LU R21, [R1+0x1090] ;  /* 0x0010900001157983 */ /* 0x000ee80000300800 */
[----:B------:R-:W3:Y:S01]  /*559c0*/  LDL.LU R11, [R1+0xfb0] ;  /* 0x000fb000010b7983 */ /* 0x000ee20000300800 */
[----:B------:R-:W-:-:S03]  /*559d0*/  LOP3.LUT R13, R10, 0xffff, RZ, 0xc0, !PT ;  /* 0x0000ffff0a0d7812 */ /* 0x000fc600078ec0ff */
[----:B------:R-:W3:Y:S01]  /*559e0*/  LDL.LU R10, [R1+0xfa4] ;  /* 0x000fa400010a7983 */ /* 0x000ee20000300800 */
[----:B0-----:R-:W-:Y:S02]  /*559f0*/  LOP3.LUT R0, R12, 0xffff, RZ, 0xc0, !PT ;  /* 0x0000ffff0c007812 */ /* 0x001fe400078ec0ff */
[----:B------:R-:W-:Y:S02]  /*55a00*/  LOP3.LUT R2, R16, 0xffff, RZ, 0xc0, !PT ;  /* 0x0000ffff10027812 */ /* 0x000fe400078ec0ff */
[----:B----4-:R-:W-:Y:S01]  /*55a10*/  LOP3.LUT R3, R9, 0xffff, RZ, 0xc0, !PT ;  /* 0x0000ffff09037812 */ /* 0x010fe200078ec0ff */
[----:B------:R0:W-:Y:S01]  /*55a20*/  STL [R1+0x5fc], R13 ;  /* 0x0005fc0d01007387 */ /* 0x0001e20000100800 */
[----:B------:R-:W-:-:S03]  /*55a30*/  LOP3.LUT R4, R19, 0xffff, RZ, 0xc0, !PT ;  /* 0x0000ffff13047812 */ /* 0x000fc600078ec0ff */
[----:B------:R4:W-:Y:S04]  /*55a40*/  STL [R1+0x570], R0 ;  /* 0x0005700001007387 */ /* 0x0009e80000100800 */
[----:B------:R4:W-:Y:S04]  /*55a50*/  STL [R1+0x5ec], R2 ;  /* 0x0005ec0201007387 */ /* 0x0009e80000100800 */
[----:B------:R4:W-:Y:S04]  /*55a60*/  STL [R1+0xc0], R3 ;  /* 0x0000c00301007387 */ /* 0x0009e80000100800 */
[----:B------:R4:W-:Y:S04]  /*55a70*/  STL [R1+0x738], R4 ;  /* 0x0007380401007387 */ /* 0x0009e80000100800 */
[----:B------:R-:W3:Y:S04]  /*55a80*/  LDL.LU R9, [R1+0xeb0] ;  /* 0x000eb00001097983 */ /* 0x000ee80000300800 */
[----:B------:R-:W3:Y:S04]  /*55a90*/  LDL.LU R28, [R1+0xdd0] ;  /* 0x000dd000011c7983 */ /* 0x000ee80000300800 */
[----:B------:R-:W3:Y:S04]  /*55aa0*/  LDL.LU R12, [R1+0xdc4] ;  /* 0x000dc400010c7983 */ /* 0x000ee80000300800 */
[----:B------:R-:W3:Y:S01]  /*55ab0*/  LDL.LU R22, [R1+0xcd0] ;  /* 0x000cd00001167983 */ /* 0x000ee20000300800 */
[----:B-1----:R-:W-:-:S03]  /*55ac0*/  PRMT R7, R7, 0x3340, R13 ;  /* 0x0000334007077816 */ /* 0x002fc6000000000d */
[----:B0-----:R-:W3:Y:S04]  /*55ad0*/  LDL.LU R13, [R1+0xa10] ;  /* 0x000a1000010d7983 */ /* 0x001ee80000300800 */
[----:B------:R-:W3:Y:S04]  /*55ae0*/  LDL.LU R16, [R1+0x36c] ;  /* 0x00036c0001107983 */ /* 0x000ee80000300800 */
[----:B------:R-:W3:Y:S01]  /*55af0*/  LDL.LU R19, [R1+0x1e4] ;  /* 0x0001e40001137983 */ /* 0x000ee20000300800 */
[----:B----4-:R-:W-:Y:S02]  /*55b00*/  PRMT R0, R0, 0x3340, R1 ;  /* 0x0000334000007816 */ /* 0x010fe40000000001 */
[----:B------:R-:W-:-:S02]  /*55b10*/  PRMT R5, R5, 0x3340, R15 ;  /* 0x0000334005057816 */ /* 0x000fc4000000000f */
[--C-:B------:R-:W-:Y:S02]  /*55b20*/  PRMT R2, R2, 0x3340, R1.reuse ;  /* 0x0000334002027816 */ /* 0x100fe40000000001 */
[----:B------:R-:W-:Y:S02]  /*55b30*/  PRMT R6, R6, 0x3340, R14 ;  /* 0x0000334006067816 */ /* 0x000fe4000000000e */
[----:B------:R-:W-:Y:S02]  /*55b40*/  LOP3.LUT R18, R18, 0xffff, RZ, 0xc0, !PT ;  /* 0x0000ffff12127812 */ /* 0x000fe400078ec0ff */
[----:B------:R-:W-:Y:S02]  /*55b50*/  PRMT R0, R5, 0x5410, R0 ;  /* 0x0000541005007816 */ /* 0x000fe40000000000 */
[----:B------:R-:W-:Y:S02]  /*55b60*/  PRMT R3, R3, 0x3340, R1 ;  /* 0x0000334003037816 */ /* 0x000fe40000000001 */
[----:B------:R-:W-:-:S02]  /*55b70*/  PRMT R5, R6, 0x5410, R2 ;  /* 0x0000541006057816 */ /* 0x000fc40000000002 */
[----:B------:R-:W-:Y:S02]  /*55b80*/  PRMT R4, R4, 0x3340, R1 ;  /* 0x0000334004047816 */ /* 0x000fe40000000001 */
[----:B------:R-:W-:Y:S01]  /*55b90*/  PRMT R8, R8, 0x3340, R18 ;  /* 0x0000334008087816 */ /* 0x000fe20000000012 */
[----:B------:R-:W-:Y:S01]  /*55ba0*/  STL [R1+0x2708], R18 ;  /* 0x0027081201007387 */ /* 0x000fe20000100800 */
[----:B------:R-:W-:-:S03]  /*55bb0*/  PRMT R2, R7, 0x5410, R3 ;  /* 0x0000541007027816 */ /* 0x000fc60000000003 */
[----:B------:R0:W-:Y:S04]  /*55bc0*/  STL [R1+0x780], R0 ;  /* 0x0007800001007387 */ /* 0x0001e80000100800 */
[----:B------:R2:W-:Y:S04]  /*55bd0*/  STL [R1+0x77c], R5 ;  /* 0x00077c0501007387 */ /* 0x0005e80000100800 */
[----:B------:R-:W-:Y:S01]  /*55be0*/  STL [R1+0x778], R2 ;  /* 0x0007780201007387 */ /* 0x000fe20000100800 */
[----:B0-----:R-:W-:-:S05]  /*55bf0*/  PRMT R0, R8, 0x5410, R4 ;  /* 0x0000541008007816 */ /* 0x001fca0000000004 */
[----:B------:R0:W-:Y:S01]  /*55c00*/  STL [R1+0x784], R0 ;  /* 0x0007840001007387 */ /* 0x0001e20000100800 */
[----:B--2---:R-:W-:-:S05]  /*55c10*/  LOP3.LUT R5, R26, 0xffff, RZ, 0xc0, !PT ;  /* 0x0000ffff1a057812 */ /* 0x004fca00078ec0ff */
[----:B------:R-:W-:Y:S01]  /*55c20*/  STL [R1+0x5e0], R5 ;  /* 0x0005e00501007387 */ /* 0x000fe20000100800 */
[----:B---3--:R-:W-:Y:S02]  /*55c30*/  LOP3.LUT R6, R25, 0xffff, RZ, 0xc0, !PT ;  /* 0x0000ffff19067812 */ /* 0x008fe400078ec0ff */
[----:B------:R-:W-:Y:S02]  /*55c40*/  LOP3.LUT R11, R11, 0xffff, RZ, 0xc0, !PT ;  /* 0x0000ffff0b0b7812 */ /* 0x000fe400078ec0ff */
[----:B------:R-:W-:Y:S02]  /*55c50*/  LOP3.LUT R7, R21, 0xffff, RZ, 0xc0, !PT ;  /* 0x0000ffff15077812 */ /* 0x000fe400078ec0ff */
[----:B------:R-:W-:Y:S01]  /*55c60*/  LOP3.LUT R10, R10, 0xffff, RZ, 0xc0, !PT ;  /* 0x0000ffff0a0a7812 */ /* 0x000fe200078ec0ff */
[----:B------:R1:W-:Y:S04]  /*55c70*/  STL [R1+0x5dc], R6 ;  /* 0x0005dc0601007387 */ /* 0x0003e80000100800 */
[----:B------:R-:W-:Y:S04]  /*55c80*/  STL [R1+0x5d4], R11 ;  /* 0x0005d40b01007387 */ /* 0x000fe80000100800 */
[----:B------:R-:W2:Y:S04]  /*55c90*/  LDL.LU R27, [R1+0x1158] ;  /* 0x00115800011b7983 */ /* 0x000ea80000300800 */
[----:B------:R-:W-:Y:S04]  /*55ca0*/  STL [R1+0x634], R7 ;  /* 0x0006340701007387 */ /* 0x000fe80000100800 */
[----:B------:R3:W-:Y:S04]  /*55cb0*/  STL [R1+0x5d0], R10 ;  /* 0x0005d00a01007387 */ /* 0x0007e80000100800 */
[----:B------:R-:W4:Y:S04]  /*55cc0*/  LDL.LU R26, [R1+0xfb4] ;  /* 0x000fb400011a7983 */ /* 0x000f280000300800 */
[----:B------:R-:W4:Y:S04]  /*55cd0*/  LDL.LU R25, [R1+0xdd4] ;  /* 0x000dd40001197983 */ /* 0x000f280000300800 */
[----:B------:R-:W4:Y:S01]  /*55ce0*/  LDL.LU R21, [R1+0xa14] ;  /* 0x000a140001157983 */ /* 0x000f220000300800 */
[----:B------:R-:W-:-:S02]  /*55cf0*/  LOP3.LUT R9, R9, 0xffff, RZ, 0xc0, !PT ;  /* 0x0000ffff09097812 */ /* 0x000fc400078ec0ff */
[----:B0-----:R-:W-:Y:S02]  /*55d00*/  LOP3.LUT R0, R28, 0xffff, RZ, 0xc0, !PT ;  /* 0x0000ffff1c007812 */ /* 0x001fe400078ec0ff */
[----:B------:R-:W-:Y:S02]  /*55d10*/  LOP3.LUT R2, R12, 0xffff, RZ, 0xc0, !PT ;  /* 0x0000ffff0c027812 */ /* 0x000fe400078ec0ff */
[----:B------:R-:W-:Y:S01]  /*55d20*/  LOP3.LUT R3, R22, 0xffff, RZ, 0xc0, !PT ;  /* 0x0000ffff16037812 */ /* 0x000fe200078ec0ff */
[----:B------:R-:W4:Y:S04]  /*55d30*/  LDL.LU R12, [R1+0x924] ;  /* 0x00092400010c7983 */ /* 0x000f280000300800 */
[----:B------:R0:W-:Y:S01]  /*55d40*/  STL [R1+0x62c], R9 ;  /* 0x00062c0901007387 */ /* 0x0001e20000100800 */
[----:B------:R-:W-:-:S02]  /*55d50*/  LOP3.LUT R8, R13, 0xffff, RZ, 0xc0, !PT ;  /* 0x0000ffff0d087812 */ /* 0x000fc400078ec0ff */
[----:B------:R-:W-:Y:S01]  /*55d60*/  LOP3.LUT R14, R16, 0xffff, RZ, 0xc0, !PT ;  /* 0x0000ffff100e7812 */ /* 0x000fe200078ec0ff */
[----:B------:R0:W-:Y:S01]  /*55d70*/  STL [R1+0x5cc], R0 ;  /* 0x0005cc0001007387 */ /* 0x0001e20000100800 */
[----:B------:R-:W-:-:S03]  /*55d80*/  LOP3.LUT R4, R19, 0xffff, RZ, 0xc0, !PT ;  /* 0x0000ffff13047812 */ /* 0x000fc600078ec0ff */
[----:B------:R0:W-:Y:S04]  /*55d90*/  STL [R1+0x630], R2 ;  /* 0x0006300201007387 */ /* 0x0001e80000100800 */
[----:B------:R0:W-:Y:S04]  /*55da0*/  STL [R1+0x628], R3 ;  /* 0x0006280301007387 */ /* 0x0001e80000100800 */
[----:B------:R-:W-:Y:S04]  /*55db0*/  STL [R1+0x65c], R8 ;  /* 0x00065c0801007387 */ /* 0x000fe80000100800 */
[----:B------:R-:W-:Y:S04]  /*55dc0*/  STL [R1+0x668], R14 ;  /* 0x0006680e01007387 */ /* 0x000fe80000100800 */
[----:B------:R0:W-:Y:S04]  /*55dd0*/  STL [R1+0x66c], R4 ;  /* 0x00066c0401007387 */ /* 0x0001e80000100800 */
[----:B------:R-:W4:Y:S04]  /*55de0*/  LDL.LU R22, [R1+0x920] ;  /* 0x0009200001167983 */ /* 0x000f280000300800 */
[----:B------:R-:W4:Y:S04]  /*55df0*/  LDL.LU R16, [R1+0x37c] ;  /* 0x00037c0001107983 */ /* 0x000f280000300800 */
[----:B------:R-:W4:Y:S01]  /*55e00*/  LDL.LU R13, [R1+0x2f4] ;  /* 0x0002f400010d7983 */ /* 0x000f220000300800 */
[----:B-1----:R-:W-:-:S02]  /*55e10*/  PRMT R6, R6, 0x3340, R10 ;  /* 0x0000334006067816 */ /* 0x002fc4000000000a */
[----:B------:R-:W-:Y:S01]  /*55e20*/  PRMT R5, R5, 0x3340, R11 ;  /* 0x0000334005057816 */ /* 0x000fe2000000000b */
[----:B---3--:R-:W3:Y:S01]  /*55e30*/  LDL.LU R10, [R1+0x20c] ;  /* 0x00020c00010a7983 */ /* 0x008ee20000300800 */
[----:B------:R-:W-:-:S03]  /*55e40*/  PRMT R7, R7, 0x3340, R9 ;  /* 0x0000334007077816 */ /* 0x000fc60000000009 */
[----:B------:R-:W3:Y:S04]  /*55e50*/  LDL.LU R11, [R1+0x100] ;  /* 0x00010000010b7983 */ /* 0x000ee80000300800 */
[----:B0-----:R-:W3:Y:S04]  /*55e60*/  LDL.LU R9, [R1+0xdc] ;  /* 0x0000dc0001097983 */ /* 0x001ee80000300800 */
[----:B------:R-:W3:Y:S01]  /*55e70*/  LDL.LU R19, [R1+0x2f0] ;  /* 0x0002f00001137983 */ /* 0x000ee20000300800 */
[--C-:B------:R-:W-:Y:S02]  /*55e80*/  PRMT R0, R0, 0x3340, R1.reuse ;  /* 0x0000334000007816 */ /* 0x100fe40000000001 */
[----:B------:R-:W-:-:S02]  /*55e90*/  PRMT R2, R2, 0x3340, R1 ;  /* 0x0000334002027816 */ /* 0x000fc40000000001 */
[--C-:B------:R-:W-:Y:S02]  /*55ea0*/  PRMT R3, R3, 0x3340, R1.reuse ;  /* 0x0000334003037816 */ /* 0x100fe40000000001 */
[----:B------:R-:W-:Y:S02]  /*55eb0*/  PRMT R0, R5, 0x5410, R0 ;  /* 0x0000541005007816 */ /* 0x000fe40000000000 */
[----:B------:R-:W-:Y:S02]  /*55ec0*/  PRMT R4, R4, 0x3340, R1 ;  /* 0x0000334004047816 */ /* 0x000fe40000000001 */
        /* <DEDUP_REMOVED lines=9> */
[----:B----4-:R-:W-:Y:S02]  /*55f60*/  LOP3.LUT R8, R26, 0xffff, RZ, 0xc0, !PT ;  /* 0x0000ffff1a087812 */ /* 0x010fe400078ec0ff */
[----:B------:R-:W-:Y:S02]  /*55f70*/  LOP3.LUT R4, R25, 0xffff, RZ, 0xc0, !PT ;  /* 0x0000ffff19047812 */ /* 0x000fe400078ec0ff */
[----:B-1----:R-:W-:Y:S01]  /*55f80*/  LOP3.LUT R5, R21, 0xffff, RZ, 0xc0, !PT ;  /* 0x0000ffff15057812 */ /* 0x002fe200078ec0ff */
[----:B------:R-:W-:Y:S04]  /*55f90*/  STL [R1+0x674], R14 ;  /* 0x0006740e01007387 */ /* 0x000fe80000100800 */
[----:B------:R-:W-:Y:S04]  /*55fa0*/  STL [R1+0x680], R8 ;  /* 0x0006800801007387 */ /* 0x000fe80000100800 */
[----:B------:R-:W-:Y:S04]  /*55fb0*/  STL [R1+0x67c], R4 ;  /* 0x00067c0401007387 */ /* 0x000fe80000100800 */
[----:B------:R0:W-:Y:S04]  /*55fc0*/  STL [R1+0x614], R5 ;  /* 0x0006140501007387 */ /* 0x0001e80000100800 */
[----:B------:R-:W2:Y:S04]  /*55fd0*/  LDL.LU R27, [R1+0x115c] ;  /* 0x00115c00011b7983 */ /* 0x000ea80000300800 */
[----:B------:R-:W4:Y:S01]  /*55fe0*/  LDL.LU R26, [R1+0x10a0] ;  /* 0x0010a000011a7983 */ /* 0x000f220000300800 */
[----:B------:R-:W-:-:S03]  /*55ff0*/  LOP3.LUT R6, R12, 0xffff, RZ, 0xc0, !PT ;  /* 0x0000ffff0c067812 */ /* 0x000fc600078ec0ff */
[----:B------:R-:W4:Y:S04]  /*56000*/  LDL.LU R25, [R1+0xfb8] ;  /* 0x000fb80001197983 */ /* 0x000f280000300800 */
[----:B------:R-:W-:Y:S04]  /*56010*/  STL [R1+0x610], R6 ;  /* 0x0006100601007387 */ /* 0x000fe80000100800 */
[----:B------:R-:W4:Y:S04]  /*56020*/  LDL.LU R12, [R1+0xec0] ;  /* 0x000ec000010c7983 */ /* 0x000f280000300800 */
[----:B------:R-:W4:Y:S01]  /*56030*/  LDL.LU R21, [R1+0xdd8] ;  /* 0x000dd80001157983 */ /* 0x000f220000300800 */
[----:B------:R-:W-:-:S02]  /*56040*/  LOP3.LUT R7, R22, 0xffff, RZ, 0xc0, !PT ;  /* 0x0000ffff16077812 */ /* 0x000fc400078ec0ff */
[----:B------:R-:W-:Y:S02]  /*56050*/  LOP3.LUT R16, R16, 0xffff, RZ, 0xc0, !PT ;  /* 0x0000ffff10107812 */ /* 0x000fe400078ec0ff */
[----:B------:R-:W-:Y:S02]  /*56060*/  LOP3.LUT R15, R13, 0xffff, RZ, 0xc0, !PT ;  /* 0x0000ffff0d0f7812 */ /* 0x000fe400078ec0ff */
[----:B---3--:R-:W-:Y:S01]  /*56070*/  LOP3.LUT R0, R10, 0xffff, RZ, 0xc0, !PT ;  /* 0x0000ffff0a007812 */ /* 0x008fe200078ec0ff */
[----:B------:R1:W-:Y:S01]  /*56080*/  STL [R1+0x6c0], R7 ;  /* 0x0006c00701007387 */ /* 0x0003e20000100800 */
[----:B------:R-:W-:-:S03]  /*56090*/  LOP3.LUT R2, R11, 0xffff, RZ, 0xc0, !PT ;  /* 0x0000ffff0b027812 */ /* 0x000fc600078ec0ff */
[----:B------:R-:W3:Y:S01]  /*560a0*/  LDL.LU R22, [R1+0xce0] ;  /* 0x000ce00001167983 */ /* 0x000ee20000300800 */
[----:B------:R-:W-:-:S03]  /*560b0*/  LOP3.LUT R3, R9, 0xffff, RZ, 0xc0, !PT ;  /* 0x0000ffff09037812 */ /* 0x000fc600078ec0ff */
[----:B------:R1:W-:Y:S04]  /*560c0*/  STL [R1+0x60c], R16 ;  /* 0x00060c1001007387 */ /* 0x0003e80000100800 */
[----:B------:R-:W-:Y:S01]  /*560d0*/  STL [R1+0x618], R15 ;  /* 0x0006180f01007387 */ /* 0x000fe20000100800 */
[----:B------:R-:W-:-:S03]  /*560e0*/  LOP3.LUT R9, R19, 0xffff, RZ, 0xc0, !PT ;  /* 0x0000ffff13097812 */ /* 0x000fc600078ec0ff */
[----:B------:R-:W-:Y:S04]  /*560f0*/  STL [R1+0x650], R0 ;  /* 0x0006500001007387 */ /* 0x000fe80000100800 */
[----:B------:R-:W-:Y:S04]  /*56100*/  STL [R1+0x648], R2 ;  /* 0x0006480201007387 */ /* 0x000fe80000100800 */
[----:B------:R-:W-:Y:S04]  /*56110*/  STL [R1+0x714], R3 ;  /* 0x0007140301007387 */ /* 0x000fe80000100800 */
[----:B------:R-:W3:Y:S04]  /*56120*/  LDL.LU R13, [R1+0xa24] ;  /* 0x000a2400010d7983 */ /* 0x000ee80000300800 */
[----:B------:R1:W-:Y:S04]  /*56130*/  STL [R1+0x6a0], R9 ;  /* 0x0006a00901007387 */ /* 0x0003e80000100800 */
[----:B------:R-:W3:Y:S04]  /*56140*/  LDL.LU R11, [R1+0xa20] ;  /* 0x000a2000010b7983 */ /* 0x000ee80000300800 */
[----:B------:R-:W3:Y:S04]  /*56150*/  LDL.LU R10, [R1+0x390] ;  /* 0x00039000010a7983 */ /* 0x000ee80000300800 */
[----:B------:R-:W3:Y:S01]  /*56160*/  LDL.LU R19, [R1+0x388] ;  /* 0x0003880001137983 */ /* 0x000ee20000300800 */
[----:B0-----:R-:W-:-:S02]  /*56170*/  PRMT R5, R5, 0x3340, R16 ;  /* 0x0000334005057816 */ /* 0x001fc40000000010 */
[----:B-1----:R-:W-:Y:S01]  /*56180*/  PRMT R7, R7, 0x3340, R9 ;  /* 0x0000334007077816 */ /* 0x002fe20000000009 */
[----:B------:R-:W3:Y:S04]  /*56190*/  LDL.LU R16, [R1+0x248] ;  /* 0x0002480001107983 */ /* 0x000ee80000300800 */
[----:B------:R-:W3:Y:S01]  /*561a0*/  LDL.LU R9, [R1+0x240] ;  /* 0x0002400001097983 */ /* 0x000ee20000300800 */
[--C-:B------:R-:W-:Y:S02]  /*561b0*/  PRMT R0, R0, 0x3340, R1.reuse ;  /* 0x0000334000007816 */ /* 0x100fe40000000001 */
[----:B------:R-:W-:Y:S02]  /*561c0*/  PRMT R2, R2, 0x3340, R1 ;  /* 0x0000334002027816 */ /* 0x000fe40000000001 */
        /* <DEDUP_REMOVED lines=14> */
[----:B------:R-:W-:Y:S01]  /*562b0*/  LOP3.LUT R14, R25, 0xffff, RZ, 0xc0, !PT ;  /* 0x0000ffff190e7812 */ /* 0x000fe200078ec0ff */
[----:B------:R-:W-:Y:S04]  /*562c0*/  STL [R1+0x640], R5 ;  /* 0x0006400501007387 */ /* 0x000fe80000100800 */
[----:B------:R-:W-:Y:S01]  /*562d0*/  STL [R1+0x638], R14 ;  /* 0x0006380e01007387 */ /* 0x000fe20000100800 */
[----:B------:R-:W-:-:S02]  /*562e0*/  LOP3.LUT R12, R12, 0xffff, RZ, 0xc0, !PT ;  /* 0x0000ffff0c0c7812 */ /* 0x000fc400078ec0ff */
[----:B0-----:R-:W-:Y:S01]  /*562f0*/  LOP3.LUT R0, R21, 0xffff, RZ, 0xc0, !PT ;  /* 0x0000ffff15007812 */ /* 0x001fe200078ec0ff */
[----:B------:R0:W-:Y:S04]  /*56300*/  STL [R1+0x63c], R6 ;  /* 0x00063c0601007387 */ /* 0x0001e80000100800 */
[----:B------:R-:W-:Y:S04]  /*56310*/  STL [R1+0x69c], R0 ;  /* 0x00069c0001007387 */ /* 0x000fe80000100800 */
[----:B------:R-:W-:Y:S04]  /*56320*/  STL [R1+0x64c], R12 ;  /* 0x00064c0c01007387 */ /* 0x000fe80000100800 */
[----:B------:R-:W2:Y:S04]  /*56330*/  LDL.LU R26, [R1+0x1164] ;  /* 0x00116400011a7983 */ /* 0x000ea80000300800 */
[----:B------:R-:W4:Y:S01]  /*56340*/  LDL.LU R25, [R1+0x1160] ;  /* 0x0011600001197983 */ /* 0x000f220000300800 */
[----:B---3--:R-:W-:-:S05]  /*56350*/  LOP3.LUT R2, R22, 0xffff, RZ, 0xc0, !PT ;  /* 0x0000ffff16027812 */ /* 0x008fca00078ec0ff */
[----:B------:R-:W-:Y:S04]  /*56360*/  STL [R1+0x644], R2 ;  /* 0x0006440201007387 */ /* 0x000fe80000100800 */
[----:B------:R-:W3:Y:S01]  /*56370*/  LDL.LU R21, [R1+0xfc4] ;  /* 0x000fc40001157983 */ /* 0x000ee20000300800 */
[----:B------:R-:W-:Y:S02]  /*56380*/  LOP3.LUT R7, R13, 0xffff, RZ, 0xc0, !PT ;  /* 0x0000ffff0d077812 */ /* 0x000fe400078ec0ff */
[----:B------:R-:W-:Y:S02]  /*56390*/  LOP3.LUT R8, R11, 0xffff, RZ, 0xc0, !PT ;  /* 0x0000ffff0b087812 */ /* 0x000fe400078ec0ff */
[----:B------:R-:W-:Y:S01]  /*563a0*/  LOP3.LUT R10, R10, 0xffff, RZ, 0xc0, !PT ;  /* 0x0000ffff0a0a7812 */ /* 0x000fe200078ec0ff */
[----:B------:R-:W3:Y:S04]  /*563b0*/  LDL.LU R11, [R1+0xfc0] ;  /* 0x000fc000010b7983 */ /* 0x000ee80000300800 */
[----:B------:R1:W-:Y:S01]  /*563c0*/  STL [R1+0x694], R7 ;  /* 0x0006940701007387 */ /* 0x0003e20000100800 */
[----:B------:R-:W-:-:S03]  /*563d0*/  LOP3.LUT R3, R16, 0xffff, RZ, 0xc0, !PT ;  /* 0x0000ffff10037812 */ /* 0x000fc600078ec0ff */
[----:B------:R-:W-:Y:S04]  /*563e0*/  STL [R1+0x690], R8 ;  /* 0x0006900801007387 */ /* 0x000fe80000100800 */
[----:B------:R1:W-:Y:S04]  /*563f0*/  STL [R1+0x68c], R10 ;  /* 0x00068c0a01007387 */ /* 0x0003e80000100800 */
[----:B------:R-:W3:Y:S01]  /*56400*/  LDL.LU R22, [R1+0xde4] ;  /* 0x000de40001167983 */ /* 0x000ee20000300800 */
[----:B------:R-:W-:-:S03]  /*56410*/  LOP3.LUT R4, R9, 0xffff, RZ, 0xc0, !PT ;  /* 0x0000ffff09047812 */ /* 0x000fc600078ec0ff */
[----:B------:R1:W-:Y:S04]  /*56420*/  STL [R1+0x6e4], R3 ;  /* 0x0006e40301007387 */ /* 0x0003e80000100800 */
[----:B------:R1:W-:Y:S04]  /*56430*/  STL [R1+0x6d0], R4 ;  /* 0x0006d00401007387 */ /* 0x0003e80000100800 */
[----:B------:R-:W3:Y:S04]  /*56440*/  LDL.LU R9, [R1+0xde0] ;  /* 0x000de00001097983 */ /* 0x000ee80000300800 */
[----:B------:R-:W3:Y:S04]  /*56450*/  LDL.LU R13, [R1+0x934] ;  /* 0x00093400010d7983 */ /* 0x000ee80000300800 */
[----:B------:R-:W3:Y:S04]  /*56460*/  LDL.LU R28, [R1+0x930] ;  /* 0x00093000011c7983 */ /* 0x000ee80000300800 */
[----:B------:R-:W3:Y:S01]  /*56470*/  LDL.LU R27, [R1+0x160] ;  /* 0x00016000011b7983 */ /* 0x000ee20000300800 */
[----:B0-----:R-:W-:-:S02]  /*56480*/  PRMT R6, R6, 0x3340, R12 ;  /* 0x0000334006067816 */ /* 0x001fc4000000000c */
[----:B-1----:R-:W-:Y:S01]  /*56490*/  PRMT R7, R7, 0x3340, R10 ;  /* 0x0000334007077816 */ /* 0x002fe2000000000a */
[----:B------:R-:W3:Y:S04]  /*564a0*/  LDL.LU R12, [R1+0x148] ;  /* 0x00014800010c7983 */ /* 0x000ee80000300800 */
[----:B------:R-:W3:Y:S04]  /*564b0*/  LDL.LU R10, [R1+0x330] ;  /* 0x00033000010a7983 */ /* 0x000ee80000300800 */
[----:B------:R-:W3:Y:S01]  /*564c0*/  LDL.LU R16, [R1+0x2fc] ;  /* 0x0002fc0001107983 */ /* 0x000ee20000300800 */
[----:B------:R-:W-:-:S02]  /*564d0*/  PRMT R0, R0, 0x3340, R1 ;  /* 0x0000334000007816 */ /* 0x000fc40000000001 */
[----:B------:R-:W-:Y:S02]  /*564e0*/  PRMT R5, R5, 0x3340, R14 ;  /* 0x0000334005057816 */ /* 0x000fe4000000000e */
[----:B------:R-:W-:Y:S02]  /*564f0*/  LOP3.LUT R19, R19, 0xffff, RZ, 0xc0, !PT ;  /* 0x0000ffff13137812 */ /* 0x000fe400078ec0ff */
[--C-:B------:R-:W-:Y:S02]  /*56500*/  PRMT R2, R2, 0x3340, R1.reuse ;  /* 0x0000334002027816 */ /* 0x100fe40000000001 */
[--C-:B------:R-:W-:Y:S02]  /*56510*/  PRMT R3, R3, 0x3340, R1.reuse ;  /* 0x0000334003037816 */ /* 0x100fe40000000001 */
[----:B------:R-:W-:Y:S02]  /*56520*/  PRMT R0, R5, 0x5410, R0 ;  /* 0x0000541005007816 */ /* 0x000fe40000000000 */
[----:B------:R-:W-:-:S02]  /*56530*/  PRMT R4, R4, 0x3340, R1 ;  /* 0x0000334004047816 */ /* 0x000fc40000000001 */
[----:B------:R-:W-:Y:S01]  /*56540*/  PRMT R8, R8, 0x3340, R19 ;  /* 0x0000334008087816 */ /* 0x000fe20000000013 */
[----:B------:R-:W-:Y:S01]  /*56550*/  STL [R1+0x2704], R19 ;  /* 0x0027041301007387 */ /* 0x000fe20000100800 */
        /* <DEDUP_REMOVED lines=8> */
[----:B----4-:R-:W-:Y:S01]  /*565e0*/  LOP3.LUT R8, R25, 0xffff, RZ, 0xc0, !PT ;  /* 0x0000ffff19087812 */ /* 0x010fe200078ec0ff */
[----:B------:R-:W2:Y:S04]  /*565f0*/  LDL.LU R26, [R1+0x10b4] ;  /* 0x0010b400011a7983 */ /* 0x000ea80000300800 */
[----:B------:R-:W-:Y:S01]  /*56600*/  STL [R1+0x684], R7 ;  /* 0x0006840701007387 */ /* 0x000fe20000100800 */
[----:B---3--:R-:W-:Y:S02]  /*56610*/  LOP3.LUT R14, R21, 0xffff, RZ, 0xc0, !PT ;  /* 0x0000ffff150e7812 */ /* 0x008fe400078ec0ff */
[----:B------:R-:W-:-:S03]  /*56620*/  LOP3.LUT R11, R11, 0xffff, RZ, 0xc0, !PT ;  /* 0x0000ffff0b0b7812 */ /* 0x000fc600078ec0ff */
[----:B------:R-:W-:Y:S04]  /*56630*/  STL [R1+0x678], R14 ;  /* 0x0006780e01007387 */ /* 0x000fe80000100800 */
[----:B------:R-:W-:Y:S04]  /*56640*/  STL [R1+0x6dc], R8 ;  /* 0x0006dc0801007387 */ /* 0x000fe80000100800 */
[----:B------:R-:W3:Y:S01]  /*56650*/  LDL.LU R25, [R1+0x10b0] ;  /* 0x0010b00001197983 */ /* 0x000ee20000300800 */
[----:B------:R-:W-:-:S03]  /*56660*/  LOP3.LUT R3, R22, 0xffff, RZ, 0xc0, !PT ;  /* 0x0000ffff16037812 */ /* 0x000fc600078ec0ff */
[----:B------:R-:W-:Y:S04]  /*56670*/  STL [R1+0x6cc], R11 ;  /* 0x0006cc0b01007387 */ /* 0x000fe80000100800 */
[----:B------:R-:W4:Y:S04]  /*56680*/  LDL.LU R21, [R1+0x10a4] ;  /* 0x0010a40001157983 */ /* 0x000f280000300800 */
[----:B------:R-:W-:Y:S04]  /*56690*/  STL [R1+0x6d8], R3 ;  /* 0x0006d80301007387 */ /* 0x000fe80000100800 */
[----:B------:R-:W4:Y:S01]  /*566a0*/  LDL.LU R22, [R1+0x1094] ;  /* 0x0010940001167983 */ /* 0x000f220000300800 */
[----:B------:R-:W-:-:S02]  /*566b0*/  LOP3.LUT R4, R9, 0xffff, RZ, 0xc0, !PT ;  /* 0x0000ffff09047812 */ /* 0x000fc400078ec0ff */
[----:B-1----:R-:W-:Y:S01]  /*566c0*/  LOP3.LUT R5, R13, 0xffff, RZ, 0xc0, !PT ;  /* 0x0000ffff0d057812 */ /* 0x002fe200078ec0ff */
[----:B------:R-:W4:Y:S01]  /*566d0*/  LDL.LU R9, [R1+0xed4] ;  /* 0x000ed40001097983 */ /* 0x000f220000300800 */
[----:B0-----:R-:W-:Y:S02]  /*566e0*/  LOP3.LUT R0, R27, 0xffff, RZ, 0xc0, !PT ;  /* 0x0000ffff1b007812 */ /* 0x001fe400078ec0ff */
[----:B------:R-:W-:Y:S01]  /*566f0*/  LOP3.LUT R6, R28, 0xffff, RZ, 0xc0, !PT ;  /* 0x0000ffff1c067812 */ /* 0x000fe200078ec0ff */
[----:B------:R-:W4:Y:S01]  /*56700*/  LDL.LU R13, [R1+0xed0] ;  /* 0x000ed000010d7983 */ /* 0x000f220000300800 */
[----:B------:R-:W-:-:S03]  /*56710*/  LOP3.LUT R2, R12, 0xffff, RZ, 0xc0, !PT ;  /* 0x0000ffff0c027812 */ /* 0x000fc600078ec0ff */
[----:B------:R-:W-:Y:S01]  /*56720*/  STL [R1+0x6f4], R4 ;  /* 0x0006f40401007387 */ /* 0x000fe20000100800 */
[----:B------:R-:W-:-:S03]  /*56730*/  LOP3.LUT R10, R10, 0xffff, RZ, 0xc0, !PT ;  /* 0x0000ffff0a0a7812 */ /* 0x000fc600078ec0ff */
[----:B------:R0:W-:Y:S01]  /*56740*/  STL [R1+0x670], R5 ;  /* 0x0006700501007387 */ /* 0x0001e20000100800 */
[----:B------:R-:W-:-:S03]  /*56750*/  LOP3.LUT R15, R16, 0xffff, RZ, 0xc0, !PT ;  /* 0x0000ffff100f7812 */ /* 0x000fc600078ec0ff */
[----:B------:R1:W-:Y:S04]  /*56760*/  STL [R1+0x6b8], R0 ;  /* 0x0006b80001007387 */ /* 0x0003e80000100800 */
[----:B------:R1:W-:Y:S04]  /*56770*/  STL [R1+0x6c8], R6 ;  /* 0x0006c80601007387 */ /* 0x0003e80000100800 */
[----:B------:R1:W-:Y:S04]  /*56780*/  STL [R1+0x704], R2 ;  /* 0x0007040201007387 */ /* 0x0003e80000100800 */
[----:B------:R1:W-:Y:S04]  /*56790*/  STL [R1+0x658], R10 ;  /* 0x0006580a01007387 */ /* 0x0003e80000100800 */
[----:B------:R-:W-:Y:S04]  /*567a0*/  STL [R1+0x6bc], R15 ;  /* 0x0006bc0f01007387 */ /* 0x000fe80000100800 */
[----:B------:R-:W4:Y:S04]  /*567b0*/  LDL.LU R12, [R1+0xec4] ;  /* 0x000ec400010c7983 */ /* 0x000f280000300800 */
[----:B------:R-:W4:Y:S01]  /*567c0*/  LDL.LU R16, [R1+0xeb4] ;  /* 0x000eb40001107983 */ /* 0x000f220000300800 */
[----:B0-----:R-:W-:-:S02]  /*567d0*/  PRMT R5, R5, 0x3340, R10 ;  /* 0x0000334005057816 */ /* 0x001fc4000000000a */
[----:B-1----:R-:W-:Y:S02]  /*567e0*/  PRMT R0, R0, 0x3340, R1 ;  /* 0x0000334000007816 */ /* 0x002fe40000000001 */
[----:B------:R-:W-:Y:S02]  /*567f0*/  PRMT R6, R6, 0x3340, R15 ;  /* 0x0000334006067816 */ /* 0x000fe4000000000f */
[--C-:B------:R-:W-:Y:S02]  /*56800*/  PRMT R2, R2, 0x3340, R1.reuse ;  /* 0x0000334002027816 */ /* 0x100fe40000000001 */
[----:B------:R-:W-:Y:S01]  /*56810*/  PRMT R3, R3, 0x3340, R1 ;  /* 0x0000334003037816 */ /* 0x000fe20000000001 */
[----:B------:R-:W4:Y:S01]  /*56820*/  LDL.LU R10, [R1+0xcf4] ;  /* 0x000cf400010a7983 */ /* 0x000f220000300800 */
[----:B------:R-:W-:Y:S02]  /*56830*/  PRMT R7, R7, 0x3340, R14 ;  /* 0x0000334007077816 */ /* 0x000fe4000000000e */
[----:B------:R-:W-:-:S02]  /*56840*/  PRMT R0, R5, 0x5410, R0 ;  /* 0x0000541005007816 */ /* 0x000fc40000000000 */
[----:B------:R-:W-:Y:S02]  /*56850*/  PRMT R4, R4, 0x3340, R1 ;  /* 0x0000334004047816 */ /* 0x000fe40000000001 */
[----:B------:R-:W-:Y:S02]  /*56860*/  PRMT R8, R8, 0x3340, R11 ;  /* 0x0000334008087816 */ /* 0x000fe4000000000b */
[----:B------:R-:W-:Y:S01]  /*56870*/  PRMT R5, R6, 0x5410, R2 ;  /* 0x0000541006057816 */ /* 0x000fe20000000002 */
[----:B------:R-:W4:Y:S01]  /*56880*/  LDL.LU R11, [R1+0xcf0] ;  /* 0x000cf000010b7983 */ /* 0x000f220000300800 */
[----:B------:R-:W-:-:S03]  /*56890*/  PRMT R2, R7, 0x5410, R3 ;  /* 0x0000541007027816 */ /* 0x000fc60000000003 */
[----:B------:R0:W-:Y:S04]  /*568a0*/  STL [R1+0x724], R0 ;  /* 0x0007240001007387 */ /* 0x0001e80000100800 */
[----:B------:R2:W-:Y:S04]  /*568b0*/  STL [R1+0x720], R5 ;  /* 0x0007200501007387 */ /* 0x0005e80000100800 */
[----:B------:R-:W-:Y:S04]  /*568c0*/  STL [R1+0x71c], R2 ;  /* 0x00071c0201007387 */ /* 0x000fe80000100800 */
[----:B------:R-:W4:Y:S01]  /*568d0*/  LDL.LU R18, [R1+0xce4] ;  /* 0x000ce40001127983 */ /* 0x000f220000300800 */
[----:B0-----:R-:W-:-:S05]  /*568e0*/  PRMT R0, R8, 0x5410, R4 ;  /* 0x0000541008007816 */ /* 0x001fca0000000004 */
[----:B------:R0:W-:Y:S04]  /*568f0*/  STL [R1+0x718], R0 ;  /* 0x0007180001007387 */ /* 0x0001e80000100800 */
[----:B------:R-:W4:Y:S01]  /*56900*/  LDL.LU R29, [R1+0xcd4] ;  /* 0x000cd400011d7983 */ /* 0x000f220000300800 */
[----:B--2---:R-:W-:-:S05]  /*56910*/  LOP3.LUT R5, R26, 0xffff, RZ, 0xc0, !PT ;  /* 0x0000ffff1a057812 */ /* 0x004fca00078ec0ff */
[----:B------:R1:W-:Y:S01]  /*56920*/  STL [R1+0x6b4], R5 ;  /* 0x0006b40501007387 */ /* 0x0003e20000100800 */
[----:B---3--:R-:W-:Y:S02]  /*56930*/  LOP3.LUT R6, R25, 0xffff, RZ, 0xc0, !PT ;  /* 0x0000ffff19067812 */ /* 0x008fe400078ec0ff */
[----:B----4-:R-:W-:-:S03]  /*56940*/  LOP3.LUT R7, R21, 0xffff, RZ, 0xc0, !PT ;  /* 0x0000ffff15077812 */ /* 0x010fc600078ec0ff */
[----:B------:R-:W-:Y:S01]  /*56950*/  STL [R1+0x6b0], R6 ;  /* 0x0006b00601007387 */ /* 0x000fe20000100800 */
[----:B------:R-:W-:Y:S02]  /*56960*/  LOP3.LUT R8, R22, 0xffff, RZ, 0xc0, !PT ;  /* 0x0000ffff16087812 */ /* 0x000fe400078ec0ff */
[----:B------:R-:W-:Y:S01]  /*56970*/  LOP3.LUT R9, R9, 0xffff, RZ, 0xc0, !PT ;  /* 0x0000ffff09097812 */ /* 0x000fe200078ec0ff */
[----:B------:R-:W-:Y:S01]  /*56980*/  STL [R1+0x580], R7 ;  /* 0x0005800701007387 */ /* 0x000fe20000100800 */
[----:B------:R-:W-:-:S03]  /*56990*/  LOP3.LUT R15, R13, 0xffff, RZ, 0xc0, !PT ;  /* 0x0000ffff0d0f7812 */ /* 0x000fc600078ec0ff */
[----:B------:R2:W-:Y:S04]  /*569a0*/  STL [R1+0x6a8], R9 ;  /* 0x0006a80901007387 */ /* 0x0005e80000100800 */
[----:B------:R-:W3:Y:S04]  /*569b0*/  LDL.LU R28, [R1+0x1054] ;  /* 0x00105400011c7983 */ /* 0x000ee80000300800 */
[----:B------:R-:W-:Y:S04]  /*569c0*/  STL [R1+0x70], R8 ;  /* 0x0000700801007387 */ /* 0x000fe80000100800 */
[----:B------:R-:W-:Y:S04]  /*569d0*/  STL [R1+0x6a4], R15 ;  /* 0x0006a40f01007387 */ /* 0x000fe80000100800 */
[----:B------:R-:W4:Y:S04]  /*569e0*/  LDL.LU R27, [R1+0x1034] ;  /* 0x00103400011b7983 */ /* 0x000f280000300800 */
[----:B------:R-:W3:Y:S04]  /*569f0*/  LDL.LU R26, [R1+0xe74] ;  /* 0x000e7400011a7983 */ /* 0x000ee80000300800 */
[----:B------:R-:W3:Y:S04]  /*56a00*/  LDL.LU R25, [R1+0xe54] ;  /* 0x000e540001197983 */ /* 0x000ee80000300800 */
[----:B------:R-:W3:Y:S04]  /*56a10*/  LDL.LU R21, [R1+0xc94] ;  /* 0x000c940001157983 */ /* 0x000ee80000300800 */
[----:B------:R-:W3:Y:S01]  /*56a20*/  LDL.LU R22, [R1+0xc74] ;  /* 0x000c740001167983 */ /* 0x000ee20000300800 */
[----:B------:R-:W-:-:S02]  /*56a30*/  LOP3.LUT R14, R12, 0xffff, RZ, 0xc0, !PT ;  /* 0x0000ffff0c0e7812 */ /* 0x000fc400078ec0ff */
[----:B------:R-:W-:-:S03]  /*56a40*/  LOP3.LUT R19, R16, 0xffff, RZ, 0xc0, !PT ;  /* 0x0000ffff10137812 */ /* 0x000fc600078ec0ff */
[----:B------:R-:W-:Y:S04]  /*56a50*/  STL [R1+0x574], R14 ;  /* 0x0005740e01007387 */ /* 0x000fe80000100800 */
[----:B------:R-:W3:Y:S04]  /*56a60*/  LDL.LU R13, [R1+0x900] ;  /* 0x00090000010d7983 */ /* 0x000ee80000300800 */
[----:B------:R-:W3:Y:S01]  /*56a70*/  LDL.LU R12, [R1+0x8c0] ;  /* 0x0008c000010c7983 */ /* 0x000ee20000300800 */
[----:B0-----:R-:W-:-:S05]  /*56a80*/  LOP3.LUT R0, R10, 0xffff, RZ, 0xc0, !PT ;  /* 0x0000ffff0a007812 */ /* 0x001fca00078ec0ff */
[----:B------:R0:W-:Y:S04]  /*56a90*/  STL [R1+0x698], R0 ;  /* 0x0006980001007387 */ /* 0x0001e80000100800 */
[----:B------:R-:W3:Y:S01]  /*56aa0*/  LDL.LU R16, [R1+0x168] ;  /* 0x0001680001107983 */ /* 0x000ee20000300800 */
[----:B------:R-:W-:-:S03]  /*56ab0*/  LOP3.LUT R2, R11, 0xffff, RZ, 0xc0, !PT ;  /* 0x0000ffff0b027812 */ /* 0x000fc600078ec0ff */
[----:B------:R-:W3:Y:S04]  /*56ac0*/  LDL.LU R10, [R1+0x340] ;  /* 0x00034000010a7983 */ /* 0x000ee80000300800 */
[----:B------:R-:W3:Y:S01]  /*56ad0*/  LDL.LU R11, [R1+0x10c] ;  /* 0x00010c00010b7983 */ /* 0x000ee20000300800 */
[----:B------:R-:W-:-:S03]  /*56ae0*/  LOP3.LUT R3, R18, 0xffff, RZ, 0xc0, !PT ;  /* 0x0000ffff12037812 */ /* 0x000fc600078ec0ff */
[----:B------:R0:W-:Y:S01]  /*56af0*/  STL [R1+0x6d4], R2 ;  /* 0x0006d40201007387 */ /* 0x0001e20000100800 */
[----:B-1----:R-:W-:-:S03]  /*56b00*/  PRMT R5, R5, 0x3340, R9 ;  /* 0x0000334005057816 */ /* 0x002fc60000000009 */
[----:B------:R1:W-:Y:S01]  /*56b10*/  STL [R1+0x6e0], R3 ;  /* 0x0006e00301007387 */ /* 0x0003e20000100800 */
[----:B------:R-:W-:-:S05]  /*56b20*/  LOP3.LUT R4, R29, 0xffff, RZ, 0xc0, !PT ;  /* 0x0000ffff1d047812 */ /* 0x000fca00078ec0ff */
[----:B------:R1:W-:Y:S04]  /*56b30*/  STL [R1+0x6e8], R4 ;  /* 0x0006e80401007387 */ /* 0x0003e80000100800 */
[----:B--2---:R-:W2:Y:S01]  /*56b40*/  LDL.LU R9, [R1+0x2f8] ;  /* 0x0002f80001097983 */ /* 0x004ea20000300800 */
[--C-:B0-----:R-:W-:Y:S02]  /*56b50*/  PRMT R0, R0, 0x3340, R1.reuse ;  /* 0x0000334000007816 */ /* 0x101fe40000000001 */
[----:B------:R-:W-:Y:S02]  /*56b60*/  PRMT R2, R2, 0x3340, R1 ;  /* 0x0000334002027816 */ /* 0x000fe40000000001 */
[----:B------:R-:W-:Y:S02]  /*56b70*/  PRMT R6, R6, 0x3340, R15 ;  /* 0x0000334006067816 */ /* 0x000fe4000000000f */
[----:B-1----:R-:W-:-:S02]  /*56b80*/  PRMT R3, R3, 0x3340, R1 ;  /* 0x0000334003037816 */ /* 0x002fc40000000001 */
[----:B------:R-:W-:Y:S02]  /*56b90*/  PRMT R7, R7, 0x3340, R14 ;  /* 0x0000334007077816 */ /* 0x000fe4000000000e */
[----:B------:R-:W-:Y:S02]  /*56ba0*/  PRMT R0, R5, 0x5410, R0 ;  /* 0x0000541005007816 */ /* 0x000fe40000000000 */
[----:B------:R-:W-:Y:S02]  /*56bb0*/  PRMT R8, R8, 0x3340, R19 ;  /* 0x0000334008087816 */ /* 0x000fe40000000013 */
[----:B------:R-:W-:Y:S02]  /*56bc0*/  PRMT R5, R6, 0x5410, R2 ;  /* 0x0000541006057816 */ /* 0x000fe40000000002 */
[----:B------:R-:W-:Y:S02]  /*56bd0*/  PRMT R4, R4, 0x3340, R1 ;  /* 0x0000334004047816 */ /* 0x000fe40000000001 */
[----:B------:R-:W-:Y:S01]  /*56be0*/  PRMT R2, R7, 0x5410, R3 ;  /* 0x0000541007027816 */ /* 0x000fe20000000003 */
[----:B------:R-:W-:Y:S04]  /*56bf0*/  STL [R1+0x270c], R19 ;  /* 0x00270c1301007387 */ /* 0x000fe80000100800 */
[----:B------:R0:W-:Y:S04]  /*56c00*/  STL [R1+0x710], R0 ;  /* 0x0007100001007387 */ /* 0x0001e80000100800 */
[----:B------:R-:W-:Y:S04]  /*56c10*/  STL [R1+0x70c], R5 ;  /* 0x00070c0501007387 */ /* 0x000fe80000100800 */
[----:B------:R1:W-:Y:S01]  /*56c20*/  STL [R1+0x728], R2 ;  /* 0x0007280201007387 */ /* 0x0003e20000100800 */
[----:B0-----:R-:W-:-:S05]  /*56c30*/  PRMT R0, R8, 0x5410, R4 ;  /* 0x0000541008007816 */ /* 0x001fca0000000004 */
[----:B------:R0:W-:Y:S01]  /*56c40*/  STL [R1+0x734], R0 ;  /* 0x0007340001007387 */ /* 0x0001e20000100800 */
[----:B----4-:R-:W-:Y:S02]  /*56c50*/  LOP3.LUT R8, R27, 0xffff, RZ, 0xc0, !PT ;  /* 0x0000ffff1b087812 */ /* 0x010fe400078ec0ff */
[----:B---3--:R-:W-:Y:S02]  /*56c60*/  LOP3.LUT R25, R25, 0xffff, RZ, 0xc0, !PT ;  /* 0x0000ffff19197812 */ /* 0x008fe400078ec0ff */
[----:B-1----:R-:W-:Y:S02]  /*56c70*/  LOP3.LUT R2, R21, 0xffff, RZ, 0xc0, !PT ;  /* 0x0000ffff15027812 */ /* 0x002fe400078ec0ff */
[----:B------:R-:W-:Y:S01]  /*56c80*/  LOP3.LUT R4, R22, 0xffff, RZ, 0xc0, !PT ;  /* 0x0000ffff16047812 */ /* 0x000fe200078ec0ff */
[----:B------:R-:W-:Y:S04]  /*56c90*/  STL [R1+0x38], R8 ;  /* 0x0000380801007387 */ /* 0x000fe80000100800 */
[----:B------:R-:W-:Y:S04]  /*56ca0*/  STL [R1+0x3c], R25 ;  /* 0x00003c1901007387 */ /* 0x000fe80000100800 */
[----:B------:R-:W-:Y:S01]  /*56cb0*/  STL [R1+0x700], R2 ;  /* 0x0007000201007387 */ /* 0x000fe20000100800 */
[----:B------:R-:W-:-:S03]  /*56cc0*/  LOP3.LUT R7, R12, 0xffff, RZ, 0xc0, !PT ;  /* 0x0000ffff0c077812 */ /* 0x000fc600078ec0ff */
[----:B------:R-:W-:Y:S01]  /*56cd0*/  STL [R1+0x708], R4 ;  /* 0x0007080401007387 */ /* 0x000fe20000100800 */
[----:B0-----:R-:W-:-:S03]  /*56ce0*/  LOP3.LUT R0, R16, 0xffff, RZ, 0xc0, !PT ;  /* 0x0000ffff10007812 */ /* 0x001fc600078ec0ff */
[----:B------:R-:W-:Y:S01]  /*56cf0*/  STL [R1+0x40], R7 ;  /* 0x0000400701007387 */ /* 0x000fe20000100800 */
[----:B------:R-:W-:-:S03]  /*56d00*/  LOP3.LUT R19, R13, 0xffff, RZ, 0xc0, !PT ;  /* 0x0000ffff0d137812 */ /* 0x000fc600078ec0ff */
[----:B------:R-:W-:Y:S04]  /*56d10*/  STL [R1+0x6ac], R0 ;  /* 0x0006ac0001007387 */ /* 0x000fe80000100800 */
[----:B------:R-:W3:Y:S04]  /*56d20*/  LDL.LU R21, [R1+0x1024] ;  /* 0x0010240001157983 */ /* 0x000ee80000300800 */
[----:B------:R-:W4:Y:S01]  /*56d30*/  LDL.LU R22, [R1+0x1014] ;  /* 0x0010140001167983 */ /* 0x000f220000300800 */
[----:B------:R-:W-:-:S03]  /*56d40*/  LOP3.LUT R15, R28, 0xffff, RZ, 0xc0, !PT ;  /* 0x0000ffff1c0f7812 */ /* 0x000fc600078ec0ff */
[----:B------:R-:W3:Y:S01]  /*56d50*/  LDL.LU R13, [R1+0xe44] ;  /* 0x000e4400010d7983 */ /* 0x000ee20000300800 */
[----:B------:R-:W-:-:S03]  /*56d60*/  LOP3.LUT R28, R11, 0xffff, RZ, 0xc0, !PT ;  /* 0x0000ffff0b1c7812 */ /* 0x000fc600078ec0ff */
[----:B------:R-:W3:Y:S01]  /*56d70*/  LDL.LU R16, [R1+0xe34] ;  /* 0x000e340001107983 */ /* 0x000ee20000300800 */
[----:B------:R-:W-:-:S03]  /*56d80*/  LOP3.LUT R18, R10, 0xffff, RZ, 0xc0, !PT ;  /* 0x0000ffff0a127812 */ /* 0x000fc600078ec0ff */
[----:B------:R-:W3:Y:S04]  /*56d90*/  LDL.LU R12, [R1+0xc64] ;  /* 0x000c6400010c7983 */ /* 0x000ee80000300800 */
[----:B------:R-:W3:Y:S04]  /*56da0*/  LDL.LU R10, [R1+0xc54] ;  /* 0x000c5400010a7983 */ /* 0x000ee80000300800 */
[----:B------:R-:W3:Y:S01]  /*56db0*/  LDL.LU R11, [R1+0x8b0] ;  /* 0x0008b000010b7983 */ /* 0x000ee20000300800 */
[----:B------:R-:W-:Y:S02]  /*56dc0*/  PRMT R3, R28, 0x3340, R1 ;  /* 0x000033401c037816 */ /* 0x000fe40000000001 */
[----:B------:R-:W-:-:S02]  /*56dd0*/  LOP3.LUT R29, R26, 0xffff, RZ, 0xc0, !PT ;  /* 0x0000ffff1a1d7812 */ /* 0x000fc400078ec0ff */
[----:B--2---:R-:W-:Y:S02]  /*56de0*/  LOP3.LUT R14, R9, 0xffff, RZ, 0xc0, !PT ;  /* 0x0000ffff090e7812 */ /* 0x004fe400078ec0ff */
[----:B------:R-:W2:Y:S04]  /*56df0*/  LDL.LU R9, [R1+0x8a0] ;  /* 0x0008a00001097983 */ /* 0x000ea80000300800 */
[----:B------:R0:W-:Y:S04]  /*56e00*/  STL [R1+0x2724], R28 ;  /* 0x0027241c01007387 */ /* 0x0001e80000100800 */
[----:B------:R-:W2:Y:S04]  /*56e10*/  LDL.LU R27, [R1+0x140] ;  /* 0x00014000011b7983 */ /* 0x000ea80000300800 */
[----:B0-----:R-:W2:Y:S04]  /*56e20*/  LDL.LU R28, [R1+0x334] ;  /* 0x00033400011c7983 */ /* 0x001ea80000300800 */
[----:B------:R-:W2:Y:S01]  /*56e30*/  LDL.LU R26, [R1+0x12c] ;  /* 0x00012c00011a7983 */ /* 0x000ea20000300800 */
[----:B------:R-:W-:-:S02]  /*56e40*/  PRMT R0, R0, 0x3340, R1 ;  /* 0x0000334000007816 */ /* 0x000fc40000000001 */
[----:B------:R-:W-:Y:S01]  /*56e50*/  PRMT R5, R19, 0x3340, R18 ;  /* 0x0000334013057816 */ /* 0x000fe20000000012 */
[----:B------:R-:W-:Y:S01]  /*56e60*/  STL [R1+0x272c], R19 ;  /* 0x00272c1301007387 */ /* 0x000fe20000100800 */
[----:B------:R-:W-:-:S03]  /*56e70*/  PRMT R2, R2, 0x3340, R1 ;  /* 0x0000334002027816 */ /* 0x000fc60000000001 */
[----:B------:R-:W-:Y:S01]  /*56e80*/  STL [R1+0x2728], R18 ;  /* 0x0027281201007387 */ /* 0x000fe20000100800 */
[----:B------:R-:W-:Y:S02]  /*56e90*/  PRMT R6, R15, 0x3340, R29 ;  /* 0x000033400f067816 */ /* 0x000fe4000000001d */
[----:B------:R-:W-:Y:S01]  /*56ea0*/  PRMT R0, R5, 0x5410, R0 ;  /* 0x0000541005007816 */ /* 0x000fe20000000000 */
[----:B------:R0:W-:Y:S01]  /*56eb0*/  STL [R1+0x2738], R15 ;  /* 0x0027380f01007387 */ /* 0x0001e20000100800 */
[----:B------:R-:W-:Y:S02]  /*56ec0*/  PRMT R7, R7, 0x3340, R14 ;  /* 0x0000334007077816 */ /* 0x000fe4000000000e */
[----:B------:R-:W-:Y:S02]  /*56ed0*/  PRMT R4, R4, 0x3340, R1 ;  /* 0x0000334004047816 */ /* 0x000fe40000000001 */
[----:B------:R-:W-:Y:S02]  /*56ee0*/  PRMT R8, R8, 0x3340, R25 ;  /* 0x0000334008087816 */ /* 0x000fe40000000019 */
[----:B------:R-:W-:-:S02]  /*56ef0*/  PRMT R5, R6, 0x5410, R2 ;  /* 0x0000541006057816 */ /* 0x000fc40000000002 */
[----:B------:R-:W-:Y:S01]  /*56f00*/  PRMT R2, R7, 0x5410, R3 ;  /* 0x0000541007027816 */ /* 0x000fe20000000003 */
[----:B0-----:R-:W2:Y:S04]  /*56f10*/  LDL.LU R15, [R1+0x31c] ;  /* 0x00031c00010f7983 */ /* 0x001ea80000300800 */
[----:B------:R-:W-:Y:S04]  /*56f20*/  STL [R1+0x2730], R29 ;  /* 0x0027301d01007387 */ /* 0x000fe80000100800 */
[----:B------:R-:W-:Y:S04]  /*56f30*/  STL [R1+0x273c], R14 ;  /* 0x00273c0e01007387 */ /* 0x000fe80000100800 */
[----:B------:R0:W-:Y:S04]  /*56f40*/  STL [R1+0x744], R0 ;  /* 0x0007440001007387 */ /* 0x0001e80000100800 */
[----:B------:R-:W-:Y:S04]  /*56f50*/  STL [R1+0x790], R5 ;  /* 0x0007900501007387 */ /* 0x000fe80000100800 */
[----:B------:R-:W-:Y:S01]  /*56f60*/  STL [R1+0x7a8], R2 ;  /* 0x0007a80201007387 */ /* 0x000fe20000100800 */
[----:B0-----:R-:W-:-:S05]  /*56f70*/  PRMT R0, R8, 0x5410, R4 ;  /* 0x0000541008007816 */ /* 0x001fca0000000004 */
[----:B------:R0:W-:Y:S01]  /*56f80*/  STL [R1+0x7e8], R0 ;  /* 0x0007e80001007387 */ /* 0x0001e20000100800 */
[----:B----4-:R-:W-:Y:S02]  /*56f90*/  LOP3.LUT R8, R22, 0xffff, RZ, 0xc0, !PT ;  /* 0x0000ffff16087812 */ /* 0x010fe400078ec0ff */
[----:B---3--:R-:W-:-:S03]  /*56fa0*/  LOP3.LUT R16, R16, 0xffff, RZ, 0xc0, !PT ;  /* 0x0000ffff10107812 */ /* 0x008fc600078ec0ff */
[----:B------:R-:W-:Y:S01]  /*56fb0*/  STL [R1+0x10], R8 ;  /* 0x0000100801007387 */ /* 0x000fe20000100800 */
[----:B------:R-:W-:Y:S02]  /*56fc0*/  LOP3.LUT R19, R13, 0xffff, RZ, 0xc0, !PT ;  /* 0x0000ffff0d137812 */ /* 0x000fe400078ec0ff */
[----:B------:R-:W-:Y:S02]  /*56fd0*/  LOP3.LUT R29, R21, 0xffff, RZ, 0xc0, !PT ;  /* 0x0000ffff151d7812 */ /* 0x000fe400078ec0ff */
[----:B------:R-:W-:Y:S01]  /*56fe0*/  LOP3.LUT R18, R11, 0xffff, RZ, 0xc0, !PT ;  /* 0x0000ffff0b127812 */ /* 0x000fe200078ec0ff */
[----:B------:R-:W-:Y:S04]  /*56ff0*/  STL [R1+0x14], R16 ;  /* 0x0000141001007387 */ /* 0x000fe80000100800 */
[----:B------:R-:W3:Y:S04]  /*57000*/  LDL.LU R13, [R1+0x1004] ;  /* 0x00100400010d7983 */ /* 0x000ee80000300800 */
[----:B------:R-:W4:Y:S01]  /*57010*/  LDL.LU R11, [R1+0xfdc] ;  /* 0x000fdc00010b7983 */ /* 0x000f220000300800 */
[----:B------:R-:W-:-:S02]  /*57020*/  LOP3.LUT R21, R12, 0xffff, RZ, 0xc0, !PT ;  /* 0x0000ffff0c157812 */ /* 0x000fc400078ec0ff */
[----:B------:R-:W-:Y:S02]  /*57030*/  LOP3.LUT R22, R10, 0xffff, RZ, 0xc0, !PT ;  /* 0x0000ffff0a167812 */ /* 0x000fe400078ec0ff */
[----:B--2---:R-:W-:Y:S02]  /*57040*/  LOP3.LUT R14, R9, 0xffff, RZ, 0xc0, !PT ;  /* 0x0000ffff090e7812 */ /* 0x004fe400078ec0ff */
[----:B------:R-:W-:Y:S01]  /*57050*/  LOP3.LUT R27, R27, 0xffff, RZ, 0xc0, !PT ;  /* 0x0000ffff1b1b7812 */ /* 0x000fe200078ec0ff */
[----:B------:R-:W2:Y:S04]  /*57060*/  LDL.LU R9, [R1+0xfd8] ;  /* 0x000fd80001097983 */ /* 0x000ea80000300800 */
[----:B------:R-:W2:Y:S04]  /*57070*/  LDL.LU R12, [R1+0xdfc] ;  /* 0x000dfc00010c7983 */ /* 0x000ea80000300800 */
[----:B------:R-:W2:Y:S04]  /*57080*/  LDL.LU R10, [R1+0xdf8] ;  /* 0x000df800010a7983 */ /* 0x000ea80000300800 */
[----:B------:R-:W2:Y:S01]  /*57090*/  LDL.LU R25, [R1+0x184] ;  /* 0x0001840001197983 */ /* 0x000ea20000300800 */
[----:B0-----:R-:W-:-:S02]  /*570a0*/  PRMT R0, R27, 0x3340, R1 ;  /* 0x000033401b007816 */ /* 0x001fc40000000001 */
[----:B------:R-:W-:Y:S02]  /*570b0*/  LOP3.LUT R28, R28, 0xffff, RZ, 0xc0, !PT ;  /* 0x0000ffff1c1c7812 */ /* 0x000fe400078ec0ff */
[----:B------:R-:W-:Y:S01]  /*570c0*/  LOP3.LUT R26, R26, 0xffff, RZ, 0xc0, !PT ;  /* 0x0000ffff1a1a7812 */ /* 0x000fe200078ec0ff */
[----:B------:R0:W-:Y:S01]  /*570d0*/  STL [R1+0x2744], R27 ;  /* 0x0027441b01007387 */ /* 0x0001e20000100800 */
[----:B------:R-:W-:Y:S02]  /*570e0*/  PRMT R5, R18, 0x3340, R28 ;  /* 0x0000334012057816 */ /* 0x000fe4000000001c */
[--C-:B------:R-:W-:Y:S02]  /*570f0*/  PRMT R2, R21, 0x3340, R1.reuse ;  /* 0x0000334015027816 */ /* 0x100fe40000000001 */
[----:B------:R-:W-:Y:S02]  /*57100*/  PRMT R3, R26, 0x3340, R1 ;  /* 0x000033401a037816 */ /* 0x000fe40000000001 */
[----:B------:R-:W-:Y:S01]  /*57110*/  PRMT R0, R5, 0x5410, R0 ;  /* 0x0000541005007816 */ /* 0x000fe20000000000 */
[----:B0-----:R-:W2:Y:S04]  /*57120*/  LDL.LU R27, [R1+0x34c] ;  /* 0x00034c00011b7983 */ /* 0x001ea80000300800 */
[----:B------:R0:W-:Y:S01]  /*57130*/  STL [R1+0x2748], R21 ;  /* 0x0027481501007387 */ /* 0x0001e20000100800 */
[----:B------:R-:W-:-:S02]  /*57140*/  PRMT R6, R29, 0x3340, R19 ;  /* 0x000033401d067816 */ /* 0x000fc40000000013 */
[----:B------:R-:W-:Y:S01]  /*57150*/  PRMT R8, R8, 0x3340, R16 ;  /* 0x0000334008087816 */ /* 0x000fe20000000010 */
[----:B0-----:R-:W2:Y:S04]  /*57160*/  LDL.LU R21, [R1+0x890] ;  /* 0x0008900001157983 */ /* 0x001ea80000300800 */
[----:B------:R0:W-:Y:S01]  /*57170*/  STL [R1+0x274c], R26 ;  /* 0x00274c1a01007387 */ /* 0x0001e20000100800 */
[----:B------:R-:W-:-:S03]  /*57180*/  PRMT R6, R6, 0x5410, R2 ;  /* 0x0000541006067816 */ /* 0x000fc60000000002 */
[----:B0-----:R-:W2:Y:S04]  /*57190*/  LDL.LU R26, [R1+0xe24] ;  /* 0x000e2400011a7983 */ /* 0x001ea80000300800 */
[----:B------:R-:W2:Y:S04]  /*571a0*/  LDL.LU R16, [R1+0x2750] ;  /* 0x0027500001107983 */ /* 0x000ea80000300800 */
[----:B------:R-:W2:Y:S04]  /*571b0*/  LDL.LU R5, [R1+0xc1c] ;  /* 0x000c1c0001057983 */ /* 0x000ea80000300800 */
[----:B------:R0:W-:Y:S04]  /*571c0*/  STL [R1+0x7d0], R0 ;  /* 0x0007d00001007387 */ /* 0x0001e80000100800 */
[----:B0-----:R-:W2:Y:S04]  /*571d0*/  LDL.LU R0, [R1+0xc18] ;  /* 0x000c180001007983 */ /* 0x001ea80000300800 */
[----:B------:R-:W2:Y:S01]  /*571e0*/  LDL.LU R2, [R1+0xc44] ;  /* 0x000c440001027983 */ /* 0x000ea20000300800 */
[----:B------:R-:W-:-:S02]  /*571f0*/  LOP3.LUT R15, R15, 0xffff, RZ, 0xc0, !PT ;  /* 0x0000ffff0f0f7812 */ /* 0x000fc400078ec0ff */
[----:B------:R-:W-:Y:S02]  /*57200*/  PRMT R4, R22, 0x3340, R1 ;  /* 0x0000334016047816 */ /* 0x000fe40000000001 */
[----:B------:R-:W-:Y:S01]  /*57210*/  PRMT R7, R14, 0x3340, R15 ;  /* 0x000033400e077816 */ /* 0x000fe2000000000f */
[----:B------:R0:W-:Y:S03]  /*57220*/  STL [R1+0x7f8], R6 ;  /* 0x0007f80601007387 */ /* 0x0001e60000100800 */
[----:B0-----:R-:W-:Y:S02]  /*57230*/  PRMT R6, R7, 0x5410, R3 ;  /* 0x0000541007067816 */ /* 0x001fe40000000003 */
[----:B------:R-:W-:-:S03]  /*57240*/  PRMT R3, R8, 0x5410, R4 ;  /* 0x0000541008037816 */ /* 0x000fc60000000004 */
[----:B------:R-:W-:Y:S04]  /*57250*/  STL [R1+0x7f4], R6 ;  /* 0x0007f40601007387 */ /* 0x000fe80000100800 */
[----:B------:R0:W-:Y:S01]  /*57260*/  STL [R1+0x824], R3 ;  /* 0x0008240301007387 */ /* 0x0001e20000100800 */
[----:B---3--:R-:W-:Y:S02]  /*57270*/  LOP3.LUT R13, R13, 0xffff, RZ, 0xc0, !PT ;  /* 0x0000ffff0d0d7812 */ /* 0x008fe400078ec0ff */
[----:B----4-:R-:W-:Y:S02]  /*57280*/  LOP3.LUT R11, R11, 0xffff, RZ, 0xc0, !PT ;  /* 0x0000ffff0b0b7812 */ /* 0x010fe400078ec0ff */
[----:B--2---:R-:W-:Y:S02]  /*57290*/  LOP3.LUT R25, R25, 0xffff, RZ, 0xc0, !PT ;  /* 0x0000ffff19197812 */ /* 0x004fe400078ec0ff */
[----:B------:R-:W-:-:S02]  /*572a0*/  LOP3.LUT R12, R12, 0xffff, RZ, 0xc0, !PT ;  /* 0x0000ffff0c0c7812 */ /* 0x000fc400078ec0ff */
[----:B------:R-:W-:Y:S02]  /*572b0*/  LOP3.LUT R9, R9, 0xffff, RZ, 0xc0, !PT ;  /* 0x0000ffff09097812 */ /* 0x000fe400078ec0ff */
[----:B------:R-:W-:Y:S02]  /*572c0*/  LOP3.LUT R10, R10, 0xffff, RZ, 0xc0, !PT ;  /* 0x0000ffff0a0a7812 */ /* 0x000fe400078ec0ff */
[----:B------:R-:W-:Y:S02]  /*572d0*/  PRMT R7, R11, 0x3340, R12 ;  /* 0x000033400b077816 */ /* 0x000fe4000000000c */
[----:B------:R-:W-:Y:S02]  /*572e0*/  LOP3.LUT R27, R27, 0xffff, RZ, 0xc0, !PT ;  /* 0x0000ffff1b1b7812 */ /* 0x000fe400078ec0ff */
[----:B------:R-:W-:Y:S02]  /*572f0*/  LOP3.LUT R21, R21, 0xffff, RZ, 0xc0, !PT ;  /* 0x0000ffff15157812 */ /* 0x000fe400078ec0ff */
[----:B------:R-:W-:-:S02]  /*57300*/  LOP3.LUT R26, R26, 0xffff, RZ, 0xc0, !PT ;  /* 0x0000ffff1a1a7812 */ /* 0x000fc400078ec0ff */
[----:B0-----:R-:W-:Y:S02]  /*57310*/  LOP3.LUT R3, R5, 0xffff, RZ, 0xc0, !PT ;  /* 0x0000ffff05037812 */ /* 0x001fe400078ec0ff */
[----:B------:R-:W-:Y:S02]  /*57320*/  PRMT R5, R21, 0x3340, R27 ;  /* 0x0000334015057816 */ /* 0x000fe4000000001b */
[----:B------:R-:W-:Y:S02]  /*57330*/  PRMT R6, R13, 0x3340, R26 ;  /* 0x000033400d067816 */ /* 0x000fe4000000001a */
[----:B------:R-:W-:Y:S02]  /*57340*/  LOP3.LUT R2, R2, 0xffff, RZ, 0xc0, !PT ;  /* 0x0000ffff02027812 */ /* 0x000fe400078ec0ff */
[----:B------:R-:W-:Y:S02]  /*57350*/  LOP3.LUT R4, R0, 0xffff, RZ, 0xc0, !PT ;  /* 0x0000ffff00047812 */ /* 0x000fe400078ec0ff */
[--C-:B------:R-:W-:Y:S01]  /*57360*/  PRMT R0, R25, 0x3340, R1.reuse ;  /* 0x0000334019007816 */ /* 0x100fe20000000001 */
[----:B------:R0:W-:Y:S03]  /*57370*/  STL [R1+0x6c4], R2 ;  /* 0x0006c40201007387 */ /* 0x0001e60000100800 */
[----:B------:R-:W-:Y:S01]  /*57380*/  PRMT R0, R5, 0x5410, R0 ;  /* 0x0000541005007816 */ /* 0x000fe20000000000 */
[----:B------:R1:W-:Y:S04]  /*57390*/  STL [R1+0x6fc], R3 ;  /* 0x0006fc0301007387 */ /* 0x0003e80000100800 */
[----:B------:R2:W-:Y:S04]  /*573a0*/  STL [R1+0x6f8], R4 ;  /* 0x0006f80401007387 */ /* 0x0005e80000100800 */
[----:B------:R-:W3:Y:S01]  /*573b0*/  LDL.LU R5, [R1+0xf4] ;  /* 0x0000f40001057983 */ /* 0x000ee20000300800 */
[----:B0-----:R-:W-:-:S02]  /*573c0*/  PRMT R2, R2, 0x3340, R1 ;  /* 0x0000334002027816 */ /* 0x001fc40000000001 */
[----:B-1----:R-:W-:Y:S02]  /*573d0*/  PRMT R3, R3, 0x3340, R1 ;  /* 0x0000334003037816 */ /* 0x002fe40000000001 */
[----:B------:R-:W-:Y:S01]  /*573e0*/  PRMT R2, R6, 0x5410, R2 ;  /* 0x0000541006027816 */ /* 0x000fe20000000002 */
[----:B------:R0:W-:Y:S01]  /*573f0*/  STL [R1+0x814], R0 ;  /* 0x0008140001007387 */ /* 0x0001e20000100800 */
[----:B------:R-:W-:Y:S02]  /*57400*/  PRMT R3, R7, 0x5410, R3 ;  /* 0x0000541007037816 */ /* 0x000fe40000000003 */
[----:B--2---:R-:W-:Y:S02]  /*57410*/  PRMT R4, R4, 0x3340, R1 ;  /* 0x0000334004047816 */ /* 0x004fe40000000001 */
[----:B------:R-:W-:Y:S01]  /*57420*/  PRMT R8, R9, 0x3340, R10 ;  /* 0x0000334009087816 */ /* 0x000fe2000000000a */
[----:B0-----:R-:W2:Y:S04]  /*57430*/  LDL.LU R0, [R1+0xe8] ;  /* 0x0000e80001007983 */ /* 0x001ea80000300800 */
[----:B------:R-:W4:Y:S04]  /*57440*/  LDL.LU R6, [R1+0xf0] ;  /* 0x0000f00001067983 */ /* 0x000f280000300800 */
[----:B------:R0:W-:Y:S01]  /*57450*/  STL [R1+0x844], R2 ;  /* 0x0008440201007387 */ /* 0x0001e20000100800 */
[----:B------:R-:W-:-:S03]  /*57460*/  PRMT R8, R8, 0x5410, R4 ;  /* 0x0000541008087816 */ /* 0x000fc60000000004 */
[----:B0-----:R-:W2:Y:S04]  /*57470*/  LDL.LU R2, [R1+0xfc] ;  /* 0x0000fc0001027983 */ /* 0x001ea80000300800 */
[----:B------:R-:W2:Y:S04]  /*57480*/  LDL.LU R7, [R1+0xec] ;  /* 0x0000ec0001077983 */ /* 0x000ea80000300800 */
[----:B------:R0:W-:Y:S04]  /*57490*/  STL [R1+0x890], R3 ;  /* 0x0008900301007387 */ /* 0x0001e80000100800 */
[----:B0-----:R-:W2:Y:S04]  /*574a0*/  LDL.LU R3, [R1+0xf8] ;  /* 0x0000f80001037983 */ /* 0x001ea80000300800 */
[----:B------:R-:W2:Y:S04]  /*574b0*/  LDL.LU R4, [R1+0xe4] ;  /* 0x0000e40001047983 */ /* 0x000ea80000300800 */
[----:B------:R0:W-:Y:S04]  /*574c0*/  STL [R1+0x8a0], R8 ;  /* 0x0008a00801007387 */ /* 0x0001e80000100800 */
[----:B0-----:R-:W2:Y:S01]  /*574d0*/  LDL.LU R8, [R1+0x90] ;  /* 0x0000900001087983 */ /* 0x001ea20000300800 */
[----:B---3--:R-:W-:-:S04]  /*574e0*/  SHF.R.U32.HI R5, RZ, 0x8, R5 ;  /* 0x00000008ff057819 */ /* 0x008fc80000011605 */
[----:B------:R-:W-:Y:S02]  /*574f0*/  LOP3.LUT R5, R5, 0xffff, RZ, 0xc0, !PT ;  /* 0x0000ffff05057812 */ /* 0x000fe400078ec0ff */
[----:B----4-:R-:W-:Y:S02]  /*57500*/  SHF.R.U32.HI R6, RZ, 0x8, R6 ;  /* 0x00000008ff067819 */ /* 0x010fe40000011606 */
[----:B--2---:R-:W-:-:S04]  /*57510*/  SHF.R.U32.HI R2, RZ, 0x8, R2 ;  /* 0x00000008ff027819 */ /* 0x004fc80000011602 */
[----:B------:R-:W-:Y:S02]  /*57520*/  LOP3.LUT R2, R2, 0xffff, RZ, 0xc0, !PT ;  /* 0x0000ffff02027812 */ /* 0x000fe400078ec0ff */
[----:B------:R-:W-:Y:S02]  /*57530*/  SHF.R.U32.HI R4, RZ, 0x8, R4 ;  /* 0x00000008ff047819 */ /* 0x000fe40000011604 */
[----:B------:R-:W-:Y:S02]  /*57540*/  PRMT R5, R5, 0x3340, R2 ;  /* 0x0000334005057816 */ /* 0x000fe40000000002 */
[----:B------:R-:W-:Y:S01]  /*57550*/  SHF.R.U32.HI R3, RZ, 0x8, R3 ;  /* 0x00000008ff037819 */ /* 0x000fe20000011603 */
[----:B------:R-:W2:Y:S01]  /*57560*/  LDL.LU R2, [R1+0x174] ;  /* 0x0001740001027983 */ /* 0x000ea20000300800 */
[----:B------:R-:W-:-:S03]  /*57570*/  LOP3.LUT R4, R4, 0xffff, RZ, 0xc0, !PT ;  /* 0x0000ffff04047812 */ /* 0x000fc600078ec0ff */
[----:B------:R0:W-:Y:S01]  /*57580*/  STL [R1+0x410], R5 ;  /* 0x0004100501007387 */ /* 0x0001e20000100800 */
[----:B------:R-:W-:Y:S02]  /*57590*/  PRMT R4, R4, 0x3340, R1 ;  /* 0x0000334004047816 */ /* 0x000fe40000000001 */
[----:B------:R-:W-:Y:S02]  /*575a0*/  LOP3.LUT R6, R6, 0xffff, RZ, 0xc0, !PT ;  /* 0x0000ffff06067812 */ /* 0x000fe400078ec0ff */
[----:B------:R-:W-:Y:S01]  /*575b0*/  LOP3.LUT R3, R3, 0xffff, RZ, 0xc0, !PT ;  /* 0x0000ffff03037812 */ /* 0x000fe200078ec0ff */
[----:B0-----:R-:W3:Y:S04]  /*575c0*/  LDL.LU R5, [R1+0x130] ;  /* 0x0001300001057983 */ /* 0x001ee80000300800 */
[----:B------:R0:W-:Y:S01]  /*575d0*/  STL [R1+0x340], R4 ;  /* 0x0003400401007387 */ /* 0x0001e20000100800 */
[----:B------:R-:W-:-:S03]  /*575e0*/  PRMT R3, R6, 0x3340, R3 ;  /* 0x0000334006037816 */ /* 0x000fc60000000003 */
[----:B0-----:R-:W4:Y:S04]  /*575f0*/  LDL.LU R4, [R1+0x118] ;  /* 0x0001180001047983 */ /* 0x001f280000300800 */
[----:B------:R-:W4:Y:S04]  /*57600*/  LDL.LU R6, [R1+0x154] ;  /* 0x0001540001067983 */ /* 0x000f280000300800 */
[----:B------:R0:W-:Y:S04]  /*57610*/  STL [R1+0x40c], R3 ;  /* 0x00040c0301007387 */ /* 0x0001e80000100800 */
[----:B0-----:R-:W4:Y:S01]  /*57620*/  LDL.LU R3, [R1+0xe0] ;  /* 0x0000e00001037983 */ /* 0x001f220000300800 */
[----:B------:R-:W-:-:S02]  /*57630*/  SHF.R.U32.HI R7, RZ, 0x8, R7 ;  /* 0x00000008ff077819 */ /* 0x000fc40000011607 */
[----:B------:R-:W-:Y:S02]  /*57640*/  SHF.R.U32.HI R0, RZ, 0x8, R0 ;  /* 0x00000008ff007819 */ /* 0x000fe40000011600 */
[----:B------:R-:W-:Y:S02]  /*57650*/  LOP3.LUT R7, R7, 0xffff, RZ, 0xc0, !PT ;  /* 0x0000ffff07077812 */ /* 0x000fe400078ec0ff */
[----:B------:R-:W-:-:S04]  /*57660*/  LOP3.LUT R0, R0, 0xffff, RZ, 0xc0, !PT ;  /* 0x0000ffff00007812 */ /* 0x000fc800078ec0ff */
[----:B------:R-:W-:-:S05]  /*57670*/  PRMT R7, R7, 0x3340, R0 ;  /* 0x0000334007077816 */ /* 0x000fca0000000000 */
[----:B------:R0:W-:Y:S04]  /*57680*/  STL [R1+0x408], R7 ;  /* 0x0004080701007387 */ /* 0x0001e80000100800 */
[----:B0-----:R-:W4:Y:S01]  /*57690*/  LDL.LU R7, [R1+0x17c] ;  /* 0x00017c0001077983 */ /* 0x001f220000300800 */
[----:B--2---:R-:W-:Y:S02]  /*576a0*/  SHF.R.U32.HI R2, RZ, 0x8, R2 ;  /* 0x00000008ff027819 */ /* 0x004fe40000011602 */
[----:B---3--:R-:W-:Y:S02]  /*576b0*/  SHF.R.U32.HI R5, RZ, 0x8, R5 ;  /* 0x00000008ff057819 */ /* 0x008fe40000011605 */
[----:B----4-:R-:W-:Y:S02]  /*576c0*/  SHF.R.U32.HI R4, RZ, 0x8, R4 ;  /* 0x00000008ff047819 */ /* 0x010fe40000011604 */
[----:B------:R-:W-:-:S02]  /*576d0*/  SHF.R.U32.HI R0, RZ, 0x8, R6 ;  /* 0x00000008ff007819 */ /* 0x000fc40000011606 */
[----:B------:R-:W-:Y:S02]  /*576e0*/  LOP3.LUT R4, R4, 0xffff, RZ, 0xc0, !PT ;  /* 0x0000ffff04047812 */ /* 0x000fe400078ec0ff */
[----:B------:R-:W-:Y:S02]  /*576f0*/  LOP3.LUT R5, R5, 0xffff, RZ, 0xc0, !PT ;  /* 0x0000ffff05057812 */ /* 0x000fe400078ec0ff */
[----:B------:R-:W-:Y:S02]  /*57700*/  PRMT R4, R4, 0x3340, R1 ;  /* 0x0000334004047816 */ /* 0x000fe40000000001 */
[----:B------:R-:W-:Y:S02]  /*57710*/  SHF.R.U32.HI R6, RZ, 0x8, R3 ;  /* 0x00000008ff067819 */ /* 0x000fe40000011603 */
[----:B------:R-:W-:Y:S02]  /*57720*/  SHF.R.U32.HI R3, RZ, 0x8, R8 ;  /* 0x00000008ff037819 */ /* 0x000fe40000011608 */
[----:B------:R-:W2:Y:S01]  /*57730*/  LDL.LU R8, [R1+0x178] ;  /* 0x0001780001087983 */ /* 0x000ea20000300800 */
[----:B------:R-:W-:-:S02]  /*57740*/  LOP3.LUT R6, R6, 0xffff, RZ, 0xc0, !PT ;  /* 0x0000ffff06067812 */ /* 0x000fc400078ec0ff */
[----:B------:R-:W-:Y:S01]  /*57750*/  LOP3.LUT R3, R3, 0xffff, RZ, 0xc0, !PT ;  /* 0x0000ffff03037812 */ /* 0x000fe200078ec0ff */
[----:B------:R0:W-:Y:S01]  /*57760*/  STL [R1+0x334], R4 ;  /* 0x0003340401007387 */ /* 0x0001e20000100800 */
[----:B------:R-:W-:Y:S02]  /*57770*/  PRMT R5, R5, 0x3340, R1 ;  /* 0x0000334005057816 */ /* 0x000fe40000000001 */
[----:B------:R-:W-:Y:S02]  /*57780*/  LOP3.LUT R0, R0, 0xffff, RZ, 0xc0, !PT ;  /* 0x0000ffff00007812 */ /* 0x000fe400078ec0ff */
[----:B------:R-:W-:Y:S02]  /*57790*/  LOP3.LUT R2, R2, 0xffff, RZ, 0xc0, !PT ;  /* 0x0000ffff02027812 */ /* 0x000fe400078ec0ff */
[----:B------:R-:W-:Y:S01]  /*577a0*/  PRMT R3, R6, 0x3340, R3 ;  /* 0x0000334006037816 */ /* 0x000fe20000000003 */
[----:B0-----:R-:W3:Y:S04]  /*577b0*/  LDL.LU R4, [R1+0x1d0] ;  /* 0x0001d00001047983 */ /* 0x001ee80000300800 */
[----:B------:R0:W-:Y:S01]  /*577c0*/  STL [R1+0x330], R5 ;  /* 0x0003300501007387 */ /* 0x0001e20000100800 */
[----:B------:R-:W-:-:S03]  /*577d0*/  PRMT R2, R0, 0x3340, R2 ;  /* 0x0000334000027816 */ /* 0x000fc60000000002 */
[----:B0-----:R-:W4:Y:S04]  /*577e0*/  LDL.LU R5, [R1+0x110] ;  /* 0x0001100001057983 */ /* 0x001f280000300800 */
[----:B------:R-:W2:Y:S04]  /*577f0*/  LDL.LU R6, [R1+0x11c] ;  /* 0x00011c0001067983 */ /* 0x000ea80000300800 */
[----:B------:R0:W-:Y:S04]  /*57800*/  STL [R1+0x664], R3 ;  /* 0x0006640301007387 */ /* 0x0001e80000100800 */
[----:B0-----:R-:W2:Y:S04]  /*57810*/  LDL.LU R3, [R1+0x134] ;  /* 0x0001340001037983 */ /* 0x001ea80000300800 */
[----:B------:R-:W2:Y:S04]  /*57820*/  LDL.LU R0, [R1+0x114] ;  /* 0x0001140001007983 */ /* 0x000ea80000300800 */
[----:B------:R0:W-:Y:S04]  /*57830*/  STL [R1+0x400], R2 ;  /* 0x0004000201007387 */ /* 0x0001e80000100800 */
[----:B0-----:R-:W2:Y:S01]  /*57840*/  LDL.LU R2, [R1+0x138] ;  /* 0x0001380001027983 */ /* 0x001ea20000300800 */
[----:B---3--:R-:W-:-:S04]  /*57850*/  SHF.R.U32.HI R4, RZ, 0x8, R4 ;  /* 0x00000008ff047819 */ /* 0x008fc80000011604 */
[----:B------:R-:W-:-:S04]  /*57860*/  LOP3.LUT R4, R4, 0xffff, RZ, 0xc0, !PT ;  /* 0x0000ffff04047812 */ /* 0x000fc800078ec0ff */
[----:B------:R-:W-:Y:S02]  /*57870*/  PRMT R4, R4, 0x3340, R1 ;  /* 0x0000334004047816 */ /* 0x000fe40000000001 */
[----:B----4-:R-:W-:Y:S02]  /*57880*/  SHF.R.U32.HI R5, RZ, 0x8, R5 ;  /* 0x00000008ff057819 */ /* 0x010fe40000011605 */
[----:B--2---:R-:W-:Y:S01]  /*57890*/  SHF.R.U32.HI R6, RZ, 0x8, R6 ;  /* 0x00000008ff067819 */ /* 0x004fe20000011606 */
[----:B------:R0:W-:Y:S01]  /*578a0*/  STL [R1+0x324], R4 ;  /* 0x0003240401007387 */ /* 0x0001e20000100800 */
[----:B------:R-:W-:Y:S02]  /*578b0*/  LOP3.LUT R5, R5, 0xffff, RZ, 0xc0, !PT ;  /* 0x0000ffff05057812 */ /* 0x000fe400078ec0ff */
[----:B------:R-:W-:Y:S01]  /*578c0*/  LOP3.LUT R6, R6, 0xffff, RZ, 0xc0, !PT ;  /* 0x0000ffff06067812 */ /* 0x000fe200078ec0ff */
[----:B0-----:R-:W2:Y:S01]  /*578d0*/  LDL.LU R4, [R1+0x194] ;  /* 0x0001940001047983 */ /* 0x001ea20000300800 */
[----:B------:R-:W-:-:S02]  /*578e0*/  SHF.R.U32.HI R0, RZ, 0x8, R0 ;  /* 0x00000008ff007819 */ /* 0x000fc40000011600 */
[----:B------:R-:W-:Y:S02]  /*578f0*/  PRMT R6, R5, 0x3340, R6 ;  /* 0x0000334005067816 */ /* 0x000fe40000000006 */
[----:B------:R-:W-:Y:S02]  /*57900*/  LOP3.LUT R0, R0, 0xffff, RZ, 0xc0, !PT ;  /* 0x0000ffff00007812 */ /* 0x000fe400078ec0ff */
[----:B------:R-:W-:-:S04]  /*57910*/  SHF.R.U32.HI R2, RZ, 0x8, R2 ;  /* 0x00000008ff027819 */ /* 0x000fc80000011602 */
[----:B------:R-:W-:-:S04]  /*57920*/  LOP3.LUT R2, R2, 0xffff, RZ, 0xc0, !PT ;  /* 0x0000ffff02027812 */ /* 0x000fc800078ec0ff */
[----:B------:R-:W-:Y:S02]  /*57930*/  PRMT R5, R0, 0x3340, R2 ;  /* 0x0000334000057816 */ /* 0x000fe40000000002 */
[----:B------:R-:W3:Y:S01]  /*57940*/  LDL.LU R2, [R1+0x190] ;  /* 0x0001900001027983 */ /* 0x000ee20000300800 */
[----:B------:R-:W-:-:S04]  /*57950*/  SHF.R.U32.HI R3, RZ, 0x8, R3 ;  /* 0x00000008ff037819 */ /* 0x000fc80000011603 */
[----:B------:R-:W-:Y:S01]  /*57960*/  LOP3.LUT R3, R3, 0xffff, RZ, 0xc0, !PT ;  /* 0x0000ffff03037812 */ /* 0x000fe200078ec0ff */
[----:B------:R0:W-:Y:S04]  /*57970*/  STL [R1+0x3f0], R6 ;  /* 0x0003f00601007387 */ /* 0x0001e80000100800 */
[----:B------:R1:W-:Y:S01]  /*57980*/  STL [R1+0x3e8], R5 ;  /* 0x0003e80501007387 */ /* 0x0003e20000100800 */
[----:B------:R-:W-:Y:S02]  /*57990*/  PRMT R0, R3, 0x3340, R1 ;  /* 0x0000334003007816 */ /* 0x000fe40000000001 */
[----:B------:R-:W-:-:S03]  /*579a0*/  SHF.R.U32.HI R3, RZ, 0x8, R8 ;  /* 0x00000008ff037819 */ /* 0x000fc60000011608 */
[----:B------:R3:W-:Y:S01]  /*579b0*/  STL [R1+0x320], R0 ;  /* 0x0003200001007387 */ /* 0x0007e20000100800 */
[----:B0-----:R-:W-:Y:S02]  /*579c0*/  SHF.R.U32.HI R6, RZ, 0x8, R10 ;  /* 0x00000008ff067819 */ /* 0x001fe4000001160a */
[----:B-1----:R-:W-:Y:S01]  /*579d0*/  SHF.R.U32.HI R5, RZ, 0x8, R9 ;  /* 0x00000008ff057819 */ /* 0x002fe20000011609 */
[----:B------:R-:W4:Y:S01]  /*579e0*/  LDL.LU R10, [R1+0x124] ;  /* 0x00012400010a7983 */ /* 0x000f220000300800 */
[----:B------:R-:W-:Y:S02]  /*579f0*/  LOP3.LUT R6, R6, 0xffff, RZ, 0xc0, !PT ;  /* 0x0000ffff06067812 */ /* 0x000fe400078ec0ff */
[----:B------:R-:W-:-:S04]  /*57a00*/  LOP3.LUT R5, R5, 0xffff, RZ, 0xc0, !PT ;  /* 0x0000ffff05057812 */ /* 0x000fc800078ec0ff */
[----:B------:R-:W-:Y:S02]  /*57a10*/  PRMT R6, R5, 0x3340, R6 ;  /* 0x0000334005067816 */ /* 0x000fe40000000006 */
[----:B--2---:R-:W-:-:S04]  /*57a20*/  SHF.R.U32.HI R4, RZ, 0x8, R4 ;  /* 0x00000008ff047819 */ /* 0x004fc80000011604 */
[----:B------:R-:W-:-:S04]  /*57a30*/  LOP3.LUT R4, R4, 0xffff, RZ, 0xc0, !PT ;  /* 0x0000ffff04047812 */ /* 0x000fc800078ec0ff */
[----:B------:R-:W-:Y:S02]  /*57a40*/  PRMT R4, R4, 0x3340, R1 ;  /* 0x0000334004047816 */ /* 0x000fe40000000001 */
[----:B---3--:R-:W-:Y:S02]  /*57a50*/  SHF.R.U32.HI R0, RZ, 0x8, R2 ;  /* 0x00000008ff007819 */ /* 0x008fe40000011602 */
[----:B------:R-:W-:Y:S02]  /*57a60*/  SHF.R.U32.HI R2, RZ, 0x8, R7 ;  /* 0x00000008ff027819 */ /* 0x000fe40000011607 */
[----:B------:R-:W2:Y:S04]  /*57a70*/  LDL.LU R7, [R1+0x1f8] ;  /* 0x0001f80001077983 */ /* 0x000ea80000300800 */
[----:B------:R-:W3:Y:S04]  /*57a80*/  LDL.LU R9, [R1+0x1bc] ;  /* 0x0001bc0001097983 */ /* 0x000ee80000300800 */
[----:B------:R-:W2:Y:S04]  /*57a90*/  LDL.LU R8, [R1+0x19c] ;  /* 0x00019c0001087983 */ /* 0x000ea80000300800 */
[----:B------:R0:W-:Y:S04]  /*57aa0*/  STL [R1+0x314], R4 ;  /* 0x0003140401007387 */ /* 0x0001e80000100800 */
[----:B0-----:R-:W4:Y:S04]  /*57ab0*/  LDL.LU R4, [R1+0x15c] ;  /* 0x00015c0001047983 */ /* 0x001f280000300800 */
[----:B------:R-:W3:Y:S04]  /*57ac0*/  LDL.LU R5, [R1+0x14c] ;  /* 0x00014c0001057983 */ /* 0x000ee80000300800 */
[----:B------:R0:W-:Y:S04]  /*57ad0*/  STL [R1+0x5f0], R6 ;  /* 0x0005f00601007387 */ /* 0x0001e80000100800 */
[----:B0-----:R-:W2:Y:S01]  /*57ae0*/  LDL.LU R6, [R1+0x13c] ;  /* 0x00013c0001067983 */ /* 0x001ea20000300800 */
[----:B------:R-:W-:-:S02]  /*57af0*/  LOP3.LUT R0, R0, 0xffff, RZ, 0xc0, !PT ;  /* 0x0000ffff00007812 */ /* 0x000fc400078ec0ff */
[----:B------:R-:W-:Y:S02]  /*57b00*/  LOP3.LUT R2, R2, 0xffff, RZ, 0xc0, !PT ;  /* 0x0000ffff02027812 */ /* 0x000fe400078ec0ff */
[----:B------:R-:W-:Y:S02]  /*57b10*/  LOP3.LUT R3, R3, 0xffff, RZ, 0xc0, !PT ;  /* 0x0000ffff03037812 */ /* 0x000fe400078ec0ff */
[----:B------:R-:W-:Y:S02]  /*57b20*/  PRMT R0, R0, 0x3340, R2 ;  /* 0x0000334000007816 */ /* 0x000fe40000000002 */
[----:B------:R-:W-:Y:S01]  /*57b30*/  PRMT R3, R3, 0x3340, R1 ;  /* 0x0000334003037816 */ /* 0x000fe20000000001 */
[----:B------:R-:W2:Y:S04]  /*57b40*/  LDL.LU R2, [R1+0x170] ;  /* 0x0001700001027983 */ /* 0x000ea80000300800 */
[----:B------:R0:W-:Y:S04]  /*57b50*/  STL [R1+0x3ac], R0 ;  /* 0x0003ac0001007387 */ /* 0x0001e80000100800 */
[----:B0-----:R-:W2:Y:S04]  /*57b60*/  LDL.LU R0, [R1+0x150] ;  /* 0x0001500001007983 */ /* 0x001ea80000300800 */
[----:B------:R0:W-:Y:S04]  /*57b70*/  STL [R1+0x30c], R3 ;  /* 0x00030c0301007387 */ /* 0x0001e80000100800 */
[----:B0-----:R-:W2:Y:S01]  /*57b80*/  LDL.LU R3, [R1+0x158] ;  /* 0x0001580001037983 */ /* 0x001ea20000300800 */
[----:B----4-:R-:W-:-:S02]  /*57b90*/  SHF.R.U32.HI R4, RZ, 0x8, R4 ;  /* 0x00000008ff047819 */ /* 0x010fc40000011604 */
[----:B---3--:R-:W-:Y:S02]  /*57ba0*/  SHF.R.U32.HI R5, RZ, 0x8, R5 ;  /* 0x00000008ff057819 */ /* 0x008fe40000011605 */
[----:B------:R-:W-:Y:S02]  /*57bb0*/  LOP3.LUT R4, R4, 0xffff, RZ, 0xc0, !PT ;  /* 0x0000ffff04047812 */ /* 0x000fe400078ec0ff */
[----:B------:R-:W-:-:S04]  /*57bc0*/  LOP3.LUT R5, R5, 0xffff, RZ, 0xc0, !PT ;  /* 0x0000ffff05057812 */ /* 0x000fc800078ec0ff */
[----:B------:R-:W-:Y:S02]  /*57bd0*/  PRMT R4, R4, 0x3340, R5 ;  /* 0x0000334004047816 */ /* 0x000fe40000000005 */
[----:B------:R-:W3:Y:S01]  /*57be0*/  LDL.LU R5, [R1+0x1b8] ;  /* 0x0001b80001057983 */ /* 0x000ee20000300800 */
[----:B--2---:R-:W-:-:S03]  /*57bf0*/  SHF.R.U32.HI R6, RZ, 0x8, R6 ;  /* 0x00000008ff067819 */ /* 0x004fc60000011606 */
[----:B------:R0:W-:Y:S01]  /*57c00*/  STL [R1+0x3a8], R4 ;  /* 0x0003a80401007387 */ /* 0x0001e20000100800 */
[----:B------:R-:W-:-:S04]  /*57c10*/  LOP3.LUT R6, R6, 0xffff, RZ, 0xc0, !PT ;  /* 0x0000ffff06067812 */ /* 0x000fc800078ec0ff */
[----:B------:R-:W-:Y:S01]  /*57c20*/  PRMT R6, R6, 0x3340, R1 ;  /* 0x0000334006067816 */ /* 0x000fe20000000001 */
[----:B0-----:R-:W2:Y:S04]  /*57c30*/  LDL.LU R4, [R1+0x1dc] ;  /* 0x0001dc0001047983 */ /* 0x001ea80000300800 */
[----:B------:R0:W-:Y:S04]  /*57c40*/  STL [R1+0x304], R6 ;  /* 0x0003040601007387 */ /* 0x0001e80000100800 */
[----:B0-----:R-:W4:Y:S01]  /*57c50*/  LDL.LU R6, [R1+0xa0] ;  /* 0x0000a00001067983 */ /* 0x001f220000300800 */
[----:B------:R-:W-:-:S02]  /*57c60*/  SHF.R.U32.HI R2, RZ, 0x8, R2 ;  /* 0x00000008ff027819 */ /* 0x000fc40000011602 */
[----:B------:R-:W-:Y:S02]  /*57c70*/  SHF.R.U32.HI R0, RZ, 0x8, R0 ;  /* 0x00000008ff007819 */ /* 0x000fe40000011600 */
[----:B------:R-:W-:Y:S02]  /*57c80*/  LOP3.LUT R2, R2, 0xffff, RZ, 0xc0, !PT ;  /* 0x0000ffff02027812 */ /* 0x000fe400078ec0ff */
[----:B------:R-:W-:Y:S02]  /*57c90*/  SHF.R.U32.HI R3, RZ, 0x8, R3 ;  /* 0x00000008ff037819 */ /* 0x000fe40000011603 */
[----:B------:R-:W-:Y:S02]  /*57ca0*/  LOP3.LUT R0, R0, 0xffff, RZ, 0xc0, !PT ;  /* 0x0000ffff00007812 */ /* 0x000fe400078ec0ff */
[----:B------:R-:W-:Y:S02]  /*57cb0*/  LOP3.LUT R3, R3, 0xffff, RZ, 0xc0, !PT ;  /* 0x0000ffff03037812 */ /* 0x000fe400078ec0ff */
[----:B------:R-:W-:-:S02]  /*57cc0*/  PRMT R2, R2, 0x3340, R0 ;  /* 0x0000334002027816 */ /* 0x000fc40000000000 */
[----:B------:R-:W-:-:S03]  /*57cd0*/  PRMT R0, R3, 0x3340, R1 ;  /* 0x0000334003007816 */ /* 0x000fc60000000001 */
[----:B------:R-:W-:Y:S04]  /*57ce0*/  STL [R1+0x3a4], R2 ;  /* 0x0003a40201007387 */ /* 0x000fe80000100800 */
[----:B------:R2:W-:Y:S01]  /*57cf0*/  STL [R1+0x2fc], R0 ;  /* 0x0002fc0001007387 */ /* 0x0005e20000100800 */
[----:B------:R-:W-:-:S03]  /*57d00*/  SHF.R.U32.HI R3, RZ, 0x8, R10 ;  /* 0x00000008ff037819 */ /* 0x000fc6000001160a */
[----:B------:R-:W4:Y:S01]  /*57d10*/  LDL.LU R10, [R1+0x218] ;  /* 0x00021800010a7983 */ /* 0x000f220000300800 */
[----:B---3--:R-:W-:-:S04]  /*57d20*/  SHF.R.U32.HI R5, RZ, 0x8, R5 ;  /* 0x00000008ff057819 */ /* 0x008fc80000011605 */
[----:B------:R-:W-:Y:S02]  /*57d30*/  LOP3.LUT R5, R5, 0xffff, RZ, 0xc0, !PT ;  /* 0x0000ffff05057812 */ /* 0x000fe400078ec0ff */
[----:B--2---:R-:W-:-:S04]  /*57d40*/  SHF.R.U32.HI R0, RZ, 0x8, R4 ;  /* 0x00000008ff007819 */ /* 0x004fc80000011604 */
[----:B------:R-:W-:Y:S02]  /*57d50*/  LOP3.LUT R0, R0, 0xffff, RZ, 0xc0, !PT ;  /* 0x0000ffff00007812 */ /* 0x000fe400078ec0ff */
[----:B------:R-:W-:Y:S02]  /*57d60*/  SHF.R.U32.HI R4, RZ, 0x8, R9 ;  /* 0x00000008ff047819 */ /* 0x000fe40000011609 */
[----:B------:R-:W2:Y:S01]  /*57d70*/  LDL.LU R9, [R1+0x214] ;  /* 0x0002140001097983 */ /* 0x000ea20000300800 */
[----:B------:R-:W-:Y:S02]  /*57d80*/  PRMT R0, R5, 0x3340, R0 ;  /* 0x0000334005007816 */ /* 0x000fe40000000000 */
[----:B----4-:R-:W-:Y:S02]  /*57d90*/  SHF.R.U32.HI R2, RZ, 0x8, R6 ;  /* 0x00000008ff027819 */ /* 0x010fe40000011606 */
[----:B------:R-:W-:Y:S02]  /*57da0*/  SHF.R.U32.HI R6, RZ, 0x8, R8 ;  /* 0x00000008ff067819 */ /* 0x000fe40000011608 */
[----:B------:R-:W3:Y:S04]  /*57db0*/  LDL.LU R8, [R1+0x210] ;  /* 0x0002100001087983 */ /* 0x000ee80000300800 */
[----:B------:R-:W4:Y:S04]  /*57dc0*/  LDL.LU R5, [R1+0x164] ;  /* 0x0001640001057983 */ /* 0x000f280000300800 */
[----:B------:R0:W-:Y:S04]  /*57dd0*/  STL [R1+0x3a0], R0 ;  /* 0x0003a00001007387 */ /* 0x0001e80000100800 */
[----:B0-----:R-:W2:Y:S01]  /*57de0*/  LDL.LU R0, [R1+0x198] ;  /* 0x0001980001007983 */ /* 0x001ea20000300800 */
[----:B------:R-:W-:-:S04]  /*57df0*/  SHF.R.U32.HI R7, RZ, 0x8, R7 ;  /* 0x00000008ff077819 */ /* 0x000fc80000011607 */
[----:B------:R-:W-:Y:S02]  /*57e00*/  LOP3.LUT R7, R7, 0xffff, RZ, 0xc0, !PT ;  /* 0x0000ffff07077812 */ /* 0x000fe400078ec0ff */
[----:B------:R-:W-:Y:S02]  /*57e10*/  LOP3.LUT R4, R4, 0xffff, RZ, 0xc0, !PT ;  /* 0x0000ffff04047812 */ /* 0x000fe400078ec0ff */
[----:B------:R-:W-:Y:S02]  /*57e20*/  LOP3.LUT R6, R6, 0xffff, RZ, 0xc0, !PT ;  /* 0x0000ffff06067812 */ /* 0x000fe400078ec0ff */
[----:B------:R-:W-:Y:S02]  /*57e30*/  PRMT R7, R7, 0x3340, R1 ;  /* 0x0000334007077816 */ /* 0x000fe40000000001 */
[----:B------:R-:W-:-:S03]  /*57e40*/  PRMT R4, R4, 0x3340, R6 ;  /* 0x0000334004047816 */ /* 0x000fc60000000006 */
[----:B------:R0:W-:Y:S01]  /*57e50*/  STL [R1+0x2f8], R7 ;  /* 0x0002f80701007387 */ /* 0x0001e20000100800 */
[----:B------:R-:W-:Y:S02]  /*57e60*/  LOP3.LUT R2, R2, 0xffff, RZ, 0xc0, !PT ;  /* 0x0000ffff02027812 */ /* 0x000fe400078ec0ff */
[----:B------:R-:W-:Y:S01]  /*57e70*/  LOP3.LUT R3, R3, 0xffff, RZ, 0xc0, !PT ;  /* 0x0000ffff03037812 */ /* 0x000fe200078ec0ff */
[----:B0-----:R-:W3:Y:S04]  /*57e80*/  LDL.LU R7, [R1+0x21c] ;  /* 0x00021c0001077983 */ /* 0x001ee80000300800 */
[----:B------:R-:W3:Y:S04]  /*57e90*/  LDL.LU R6, [R1+0x1b0] ;  /* 0x0001b00001067983 */ /* 0x000ee80000300800 */
[----:B------:R4:W-:Y:S01]  /*57ea0*/  STL [R1+0x5c0], R4 ;  /* 0x0005c00401007387 */ /* 0x0009e20000100800 */
[----:B------:R-:W-:-:S02]  /*57eb0*/  PRMT R3, R2, 0x3340, R3 ;  /* 0x0000334002037816 */ /* 0x000fc40000000003 */
[----:B------:R-:W-:-:S03]  /*57ec0*/  SHF.R.U32.HI R2, RZ, 0x8, R11 ;  /* 0x00000008ff027819 */ /* 0x000fc6000001160b */
[----:B------:R0:W-:Y:S04]  /*57ed0*/  STL [R1+0x398], R3 ;  /* 0x0003980301007387 */ /* 0x0001e80000100800 */
[----:B------:R-:W3:Y:S01]  /*57ee0*/  LDL.LU R11, [R1+0x220] ;  /* 0x00022000010b7983 */ /* 0x000ee20000300800 */
[----:B----4-:R-:W-:-:S04]  /*57ef0*/  SHF.R.U32.HI R4, RZ, 0x8, R5 ;  /* 0x00000008ff047819 */ /* 0x010fc80000011605 */
[----:B------:R-:W-:Y:S02]  /*57f00*/  LOP3.LUT R4, R4, 0xffff, RZ, 0xc0, !PT ;  /* 0x0000ffff04047812 */ /* 0x000fe400078ec0ff */
[----:B--2---:R-:W-:-:S04]  /*57f10*/  SHF.R.U32.HI R5, RZ, 0x8, R0 ;  /* 0x00000008ff057819 */ /* 0x004fc80000011600 */
[----:B------:R-:W-:-:S04]  /*57f20*/  LOP3.LUT R5, R5, 0xffff, RZ, 0xc0, !PT ;  /* 0x0000ffff05057812 */ /* 0x000fc800078ec0ff */
[----:B------:R-:W-:Y:S02]  /*57f30*/  PRMT R4, R4, 0x3340, R5 ;  /* 0x0000334004047816 */ /* 0x000fe40000000005 */
[----:B------:R-:W2:Y:S01]  /*57f40*/  LDL.LU R5, [R1+0x224] ;  /* 0x0002240001057983 */ /* 0x000ea20000300800 */
[----:B------:R-:W-:-:S03]  /*57f50*/  SHF.R.U32.HI R0, RZ, 0x8, R12 ;  /* 0x00000008ff007819 */ /* 0x000fc6000001160c */
[----:B------:R-:W4:Y:S01]  /*57f60*/  LDL.LU R12, [R1+0x1a8] ;  /* 0x0001a800010c7983 */ /* 0x000f220000300800 */
[----:B0-----:R-:W-:-:S03]  /*57f70*/  SHF.R.U32.HI R3, RZ, 0x8, R16 ;  /* 0x00000008ff037819 */ /* 0x001fc60000011610 */
[----:B------:R0:W-:Y:S01]  /*57f80*/  STL [R1+0x394], R4 ;  /* 0x0003940401007387 */ /* 0x0001e20000100800 */
[----:B------:R-:W-:Y:S02]  /*57f90*/  LOP3.LUT R2, R2, 0xffff, RZ, 0xc0, !PT ;  /* 0x0000ffff02027812 */ /* 0x000fe400078ec0ff */
[----:B---3--:R-:W-:-:S04]  /*57fa0*/  SHF.R.U32.HI R6, RZ, 0x8, R6 ;  /* 0x00000008ff067819 */ /* 0x008fc80000011606 */
[----:B------:R-:W-:Y:S02]  /*57fb0*/  LOP3.LUT R6, R6, 0xffff, RZ, 0xc0, !PT ;  /* 0x0000ffff06067812 */ /* 0x000fe400078ec0ff */
[----:B------:R-:W-:Y:S02]  /*57fc0*/  LOP3.LUT R0, R0, 0xffff, RZ, 0xc0, !PT ;  /* 0x0000ffff00007812 */ /* 0x000fe400078ec0ff */
[--C-:B0-----:R-:W-:Y:S02]  /*57fd0*/  PRMT R4, R6, 0x3340, R1.reuse ;  /* 0x0000334006047816 */ /* 0x101fe40000000001 */
[----:B------:R-:W-:Y:S02]  /*57fe0*/  LOP3.LUT R3, R3, 0xffff, RZ, 0xc0, !PT ;  /* 0x0000ffff03037812 */ /* 0x000fe400078ec0ff */
[----:B------:R-:W-:Y:S01]  /*57ff0*/  PRMT R16, R2, 0x3340, R0 ;  /* 0x0000334002107816 */ /* 0x000fe20000000000 */
[----:B------:R-:W-:Y:S01]  /*58000*/  STL [R1+0x2ec], R4 ;  /* 0x0002ec0401007387 */ /* 0x000fe20000100800 */
[----:B------:R-:W-:-:S03]  /*58010*/  PRMT R3, R3, 0x3340, R1 ;  /* 0x0000334003037816 */ /* 0x000fc60000000001 */
[----:B------:R0:W-:Y:S01]  /*58020*/  STL [R1+0x24a8], R16 ;  /* 0x0024a81001007387 */ /* 0x0001e20000100800 */
[----:B------:R-:W-:-:S03]  /*58030*/  SHF.R.U32.HI R2, RZ, 0x8, R11 ;  /* 0x00000008ff027819 */ /* 0x000fc6000001160b */
[----:B------:R1:W-:Y:S01]  /*58040*/  STL [R1+0x2e8], R3 ;  /* 0x0002e80301007387 */ /* 0x0003e20000100800 */
[----:B------:R-:W-:Y:S02]  /*58050*/  SHF.R.U32.HI R0, RZ, 0x8, R10 ;  /* 0x00000008ff007819 */ /* 0x000fe4000001160a */
[----:B------:R-:W-:Y:S01]  /*58060*/  SHF.R.U32.HI R6, RZ, 0x8, R9 ;  /* 0x00000008ff067819 */ /* 0x000fe20000011609 */
[----:B0-----:R-:W3:Y:S01]  /*58070*/  LDL.LU R16, [R1+0xb8] ;  /* 0x0000b80001107983 */ /* 0x001ee20000300800 */
[----:B-1----:R-:W-:Y:S02]  /*58080*/  SHF.R.U32.HI R3, RZ, 0x8, R8 ;  /* 0x00000008ff037819 */ /* 0x002fe40000011608 */
[----:B--2---:R-:W-:Y:S02]  /*58090*/  SHF.R.U32.HI R4, RZ, 0x8, R5 ;  /* 0x00000008ff047819 */ /* 0x004fe40000011605 */
[----:B------:R-:W-:Y:S02]  /*580a0*/  SHF.R.U32.HI R5, RZ, 0x8, R7 ;  /* 0x00000008ff057819 */ /* 0x000fe40000011607 */
[----:B------:R-:W2:Y:S01]  /*580b0*/  LDL.LU R7, [R1+0x254] ;  /* 0x0002540001077983 */ /* 0x000ea20000300800 */
[----:B------:R-:W-:-:S02]  /*580c0*/  LOP3.LUT R4, R4, 0xffff, RZ, 0xc0, !PT ;  /* 0x0000ffff04047812 */ /* 0x000fc400078ec0ff */
[----:B------:R-:W-:Y:S01]  /*580d0*/  LOP3.LUT R5, R5, 0xffff, RZ, 0xc0, !PT ;  /* 0x0000ffff05057812 */ /* 0x000fe200078ec0ff */
[----:B------:R-:W2:Y:S04]  /*580e0*/  LDL.LU R11, [R1+0x258] ;  /* 0x00025800010b7983 */ /* 0x000ea80000300800 */
[----:B------:R-:W2:Y:S04]  /*580f0*/  LDL.LU R10, [R1+0x250] ;  /* 0x00025000010a7983 */ /* 0x000ea80000300800 */
[----:B------:R-:W2:Y:S01]  /*58100*/  LDL.LU R9, [R1+0x24c] ;  /* 0x00024c0001097983 */ /* 0x000ea20000300800 */
[----:B------:R-:W-:-:S03]  /*58110*/  PRMT R5, R4, 0x3340, R5 ;  /* 0x0000334004057816 */ /* 0x000fc60000000005 */
[----:B------:R-:W2:Y:S04]  /*58120*/  LDL.LU R8, [R1+0x1d8] ;  /* 0x0001d80001087983 */ /* 0x000ea80000300800 */
[----:B------:R-:W4:Y:S04]  /*58130*/  LDL.LU R4, [R1+0x1d4] ;  /* 0x0001d40001047983 */ /* 0x000f280000300800 */
[----:B------:R0:W-:Y:S04]  /*58140*/  STL [R1+0x390], R5 ;  /* 0x0003900501007387 */ /* 0x0001e80000100800 */
[----:B0-----:R-:W3:Y:S01]  /*58150*/  LDL.LU R5, [R1+0x1f0] ;  /* 0x0001f00001057983 */ /* 0x001ee20000300800 */
[----:B------:R-:W-:-:S04]  /*58160*/  LOP3.LUT R6, R6, 0xffff, RZ, 0xc0, !PT ;  /* 0x0000ffff06067812 */ /* 0x000fc800078ec0ff */
[--C-:B------:R-:W-:Y:S02]  /*58170*/  PRMT R6, R6, 0x3340, R1.reuse ;  /* 0x0000334006067816 */ /* 0x100fe40000000001 */
[----:B------:R-:W-:Y:S02]  /*58180*/  LOP3.LUT R2, R2, 0xffff, RZ, 0xc0, !PT ;  /* 0x0000ffff02027812 */ /* 0x000fe400078ec0ff */
[----:B------:R-:W-:Y:S01]  /*58190*/  LOP3.LUT R0, R0, 0xffff, RZ, 0xc0, !PT ;  /* 0x0000ffff00007812 */ /* 0x000fe200078ec0ff */
[----:B------:R0:W-:Y:S03]  /*581a0*/  STL [R1+0x2e0], R6 ;  /* 0x0002e00601007387 */ /* 0x0001e60000100800 */
[----:B------:R-:W-:Y:S02]  /*581b0*/  PRMT R2, R2, 0x3340, R0 ;  /* 0x0000334002027816 */ /* 0x000fe40000000000 */
[----:B------:R-:W-:Y:S01]  /*581c0*/  LOP3.LUT R3, R3, 0xffff, RZ, 0xc0, !PT ;  /* 0x0000ffff03037812 */ /* 0x000fe200078ec0ff */
[----:B0-----:R-:W2:Y:S04]  /*581d0*/  LDL.LU R6, [R1+0x1f4] ;  /* 0x0001f40001067983 */ /* 0x001ea80000300800 */
[----:B------:R-:W2:Y:S04]  /*581e0*/  LDL.LU R0, [R1+0x1fc] ;  /* 0x0001fc0001007983 */ /* 0x000ea80000300800 */
[----:B------:R0:W-:Y:S02]  /*581f0*/  STL [R1+0x38c], R2 ;  /* 0x00038c0201007387 */ /* 0x0001e40000100800 */
[----:B0-----:R-:W-:-:S05]  /*58200*/  PRMT R2, R3, 0x3340, R1 ;  /* 0x0000334003027816 */ /* 0x001fca0000000001 */
[----:B------:R0:W-:Y:S01]  /*58210*/  STL [R1+0x2d8], R2 ;  /* 0x0002d80201007387 */ /* 0x0001e20000100800 */
[----:B----4-:R-:W-:-:S04]  /*58220*/  SHF.R.U32.HI R4, RZ, 0x8, R4 ;  /* 0x00000008ff047819 */ /* 0x010fc80000011604 */
[----:B------:R-:W-:Y:S02]  /*58230*/  LOP3.LUT R4, R4, 0xffff, RZ, 0xc0, !PT ;  /* 0x0000ffff04047812 */ /* 0x000fe400078ec0ff */
[----:B---3--:R-:W-:-:S04]  /*58240*/  SHF.R.U32.HI R5, RZ, 0x8, R5 ;  /* 0x00000008ff057819 */ /* 0x008fc80000011605 */
[----:B------:R-:W-:-:S04]  /*58250*/  LOP3.LUT R5, R5, 0xffff, RZ, 0xc0, !PT ;  /* 0x0000ffff05057812 */ /* 0x000fc800078ec0ff */
[----:B------:R-:W-:Y:S02]  /*58260*/  PRMT R4, R4, 0x3340, R5 ;  /* 0x0000334004047816 */ /* 0x000fe40000000005 */
[----:B------:R-:W3:Y:S01]  /*58270*/  LDL.LU R5, [R1+0xb4] ;  /* 0x0000b40001057983 */ /* 0x000ee20000300800 */
[----:B0-----:R-:W-:Y:S02]  /*58280*/  SHF.R.U32.HI R2, RZ, 0x8, R16 ;  /* 0x00000008ff027819 */ /* 0x001fe40000011610 */
[----:B------:R-:W-:Y:S02]  /*58290*/  SHF.R.U32.HI R3, RZ, 0x8, R12 ;  /* 0x00000008ff037819 */ /* 0x000fe4000001160c */
[----:B------:R-:W-:Y:S02]  /*582a0*/  LOP3.LUT R2, R2, 0xffff, RZ, 0xc0, !PT ;  /* 0x0000ffff02027812 */ /* 0x000fe400078ec0ff */
[----:B--2---:R-:W-:-:S04]  /*582b0*/  SHF.R.U32.HI R6, RZ, 0x8, R6 ;  /* 0x00000008ff067819 */ /* 0x004fc80000011606 */
[----:B------:R-:W-:Y:S02]  /*582c0*/  LOP3.LUT R6, R6, 0xffff, RZ, 0xc0, !PT ;  /* 0x0000ffff06067812 */ /* 0x000fe400078ec0ff */
[----:B------:R-:W-:Y:S02]  /*582d0*/  SHF.R.U32.HI R0, RZ, 0x8, R0 ;  /* 0x00000008ff007819 */ /* 0x000fe40000011600 */
[----:B------:R-:W-:Y:S02]  /*582e0*/  LOP3.LUT R3, R3, 0xffff, RZ, 0xc0, !PT ;  /* 0x0000ffff03037812 */ /* 0x000fe400078ec0ff */
[----:B------:R-:W-:Y:S01]  /*582f0*/  PRMT R2, R6, 0x3340, R2 ;  /* 0x0000334006027816 */ /* 0x000fe20000000002 */
[----:B------:R-:W-:Y:S04]  /*58300*/  STL [R1+0x388], R4 ;  /* 0x0003880401007387 */ /* 0x000fe80000100800 */
[----:B------:R-:W2:Y:S01]  /*58310*/  LDL.LU R16, [R1+0x5c] ;  /* 0x00005c0001107983 */ /* 0x000ea20000300800 */
[----:B------:R-:W-:-:S03]  /*58320*/  LOP3.LUT R0, R0, 0xffff, RZ, 0xc0, !PT ;  /* 0x0000ffff00007812 */ /* 0x000fc600078ec0ff */
[----:B------:R-:W4:Y:S04]  /*58330*/  LDL.LU R12, [R1+0x234] ;  /* 0x00023400010c7983 */ /* 0x000f280000300800 */
[----:B------:R0:W-:Y:S01]  /*58340*/  STL [R1+0x37c], R2 ;  /* 0x00037c0201007387 */ /* 0x0001e20000100800 */
[----:B------:R-:W-:Y:S02]  /*58350*/  PRMT R0, R0, 0x3340, R1 ;  /* 0x0000334000007816 */ /* 0x000fe40000000001 */
[----:B------:R-:W-:Y:S02]  /*58360*/  SHF.R.U32.HI R6, RZ, 0x8, R11 ;  /* 0x00000008ff067819 */ /* 0x000fe4000001160b */
[----:B0-----:R-:W-:Y:S02]  /*58370*/  PRMT R2, R3, 0x3340, R1 ;  /* 0x0000334003027816 */ /* 0x001fe40000000001 */
[----:B------:R-:W-:-:S02]  /*58380*/  SHF.R.U32.HI R3, RZ, 0x8, R9 ;  /* 0x00000008ff037819 */ /* 0x000fc40000011609 */
[----:B------:R-:W-:Y:S02]  /*58390*/  SHF.R.U32.HI R7, RZ, 0x8, R7 ;  /* 0x00000008ff077819 */ /* 0x000fe40000011607 */
[----:B------:R-:W-:Y:S01]  /*583a0*/  LOP3.LUT R3, R3, 0xffff, RZ, 0xc0, !PT ;  /* 0x0000ffff03037812 */ /* 0x000fe200078ec0ff */
[----:B------:R0:W-:Y:S04]  /*583b0*/  STL [R1+0x2d4], R2 ;  /* 0x0002d40201007387 */ /* 0x0001e80000100800 */
[----:B------:R1:W-:Y:S04]  /*583c0*/  STL [R1+0x2cc], R0 ;  /* 0x0002cc0001007387 */ /* 0x0003e80000100800 */
[----:B------:R-:W4:Y:S01]  /*583d0*/  LDL.LU R11, [R1+0x298] ;  /* 0x00029800010b7983 */ /* 0x000f220000300800 */
[----:B------:R-:W-:-:S02]  /*583e0*/  LOP3.LUT R6, R6, 0xffff, RZ, 0xc0, !PT ;  /* 0x0000ffff06067812 */ /* 0x000fc400078ec0ff */
[----:B------:R-:W-:Y:S02]  /*583f0*/  LOP3.LUT R7, R7, 0xffff, RZ, 0xc0, !PT ;  /* 0x0000ffff07077812 */ /* 0x000fe400078ec0ff */
[----:B0-----:R-:W-:Y:S02]  /*58400*/  SHF.R.U32.HI R2, RZ, 0x8, R20 ;  /* 0x00000008ff027819 */ /* 0x001fe40000011614 */
[----:B-1----:R-:W-:Y:S02]  /*58410*/  SHF.R.U32.HI R0, RZ, 0x8, R8 ;  /* 0x00000008ff007819 */ /* 0x002fe40000011608 */
[----:B------:R-:W-:Y:S02]  /*58420*/  PRMT R7, R7, 0x3340, R6 ;  /* 0x0000334007077816 */ /* 0x000fe40000000006 */
[----:B---3--:R-:W-:Y:S02]  /*58430*/  SHF.R.U32.HI R4, RZ, 0x8, R5 ;  /* 0x00000008ff047819 */ /* 0x008fe40000011605 */
[----:B------:R-:W-:-:S02]  /*58440*/  SHF.R.U32.HI R5, RZ, 0x8, R10 ;  /* 0x00000008ff057819 */ /* 0x000fc4000001160a */
[----:B------:R-:W3:Y:S04]  /*58450*/  LDL.LU R10, [R1+0x294] ;  /* 0x00029400010a7983 */ /* 0x000ee80000300800 */
[----:B------:R-:W3:Y:S01]  /*58460*/  LDL.LU R9, [R1+0x278] ;  /* 0x0002780001097983 */ /* 0x000ee20000300800 */
[----:B------:R-:W-:-:S03]  /*58470*/  LOP3.LUT R5, R5, 0xffff, RZ, 0xc0, !PT ;  /* 0x0000ffff05057812 */ /* 0x000fc600078ec0ff */
[----:B------:R-:W3:Y:S01]  /*58480*/  LDL.LU R8, [R1+0xd4] ;  /* 0x0000d40001087983 */ /* 0x000ee20000300800 */
[----:B------:R-:W-:-:S03]  /*58490*/  PRMT R20, R5, 0x3340, R3 ;  /* 0x0000334005147816 */ /* 0x000fc60000000003 */
[----:B------:R-:W3:Y:S04]  /*584a0*/  LDL.LU R5, [R1+0x23c] ;  /* 0x00023c0001057983 */ /* 0x000ee80000300800 */
[----:B------:R-:W4:Y:S04]  /*584b0*/  LDL.LU R3, [R1+0x238] ;  /* 0x0002380001037983 */ /* 0x000f280000300800 */
[----:B------:R0:W-:Y:S04]  /*584c0*/  STL [R1+0x24ac], R20 ;  /* 0x0024ac1401007387 */ /* 0x0001e80000100800 */
[----:B0-----:R-:W3:Y:S04]  /*584d0*/  LDL.LU R20, [R1+0x64] ;  /* 0x0000640001147983 */ /* 0x001ee80000300800 */
[----:B------:R-:W4:Y:S01]  /*584e0*/  LDL.LU R6, [R1+0x2b0] ;  /* 0x0002b00001067983 */ /* 0x000f220000300800 */
[----:B------:R-:W-:-:S02]  /*584f0*/  LOP3.LUT R4, R4, 0xffff, RZ, 0xc0, !PT ;  /* 0x0000ffff04047812 */ /* 0x000fc400078ec0ff */
[----:B------:R-:W-:Y:S01]  /*58500*/  LOP3.LUT R0, R0, 0xffff, RZ, 0xc0, !PT ;  /* 0x0000ffff00007812 */ /* 0x000fe200078ec0ff */
[----:B------:R0:W-:Y:S01]  /*58510*/  STL [R1+0x378], R7 ;  /* 0x0003780701007387 */ /* 0x0001e20000100800 */
[----:B------:R-:W-:Y:S02]  /*58520*/  LOP3.LUT R2, R2, 0xffff, RZ, 0xc0, !PT ;  /* 0x0000ffff02027812 */ /* 0x000fe400078ec0ff */
[----:B0-----:R-:W-:Y:S02]  /*58530*/  PRMT R7, R4, 0x3340, R0 ;  /* 0x0000334004077816 */ /* 0x001fe40000000000 */
[----:B------:R-:W-:Y:S02]  /*58540*/  PRMT R0, R2, 0x3340, R1 ;  /* 0x0000334002007816 */ /* 0x000fe40000000001 */
[----:B--2---:R-:W-:Y:S01]  /*58550*/  SHF.R.U32.HI R2, RZ, 0x8, R16 ;  /* 0x00000008ff027819 */ /* 0x004fe20000011610 */
[----:B------:R0:W-:Y:S04]  /*58560*/  STL [R1+0x374], R7 ;  /* 0x0003740701007387 */ /* 0x0001e80000100800 */
[----:B------:R3:W-:Y:S04]  /*58570*/  STL [R1+0x2c4], R0 ;  /* 0x0002c40001007387 */ /* 0x0007e80000100800 */
[----:B0-----:R-:W2:Y:S01]  /*58580*/  LDL.LU R7, [R1+0x78] ;  /* 0x0000780001077983 */ /* 0x001ea20000300800 */
[----:B----4-:R-:W-:-:S04]  /*58590*/  SHF.R.U32.HI R4, RZ, 0x8, R6 ;  /* 0x00000008ff047819 */ /* 0x010fc80000011606 */
[----:B------:R-:W-:Y:S02]  /*585a0*/  LOP3.LUT R4, R4, 0xffff, RZ, 0xc0, !PT ;  /* 0x0000ffff04047812 */ /* 0x000fe400078ec0ff */
[----:B---3--:R-:W-:Y:S02]  /*585b0*/  SHF.R.U32.HI R0, RZ, 0x8, R20 ;  /* 0x00000008ff007819 */ /* 0x008fe40000011614 */
[----:B------:R-:W-:Y:S01]  /*585c0*/  SHF.R.U32.HI R6, RZ, 0x8, R3 ;  /* 0x00000008ff067819 */ /* 0x000fe20000011603 */
[----:B------:R-:W3:Y:S01]  /*585d0*/  LDL.LU R20, [R1+0x29c] ;  /* 0x00029c0001147983 */ /* 0x000ee20000300800 */
[----:B------:R-:W-:Y:S02]  /*585e0*/  PRMT R4, R4, 0x3340, R1 ;  /* 0x0000334004047816 */ /* 0x000fe40000000001 */
[----:B------:R-:W-:Y:S01]  /*585f0*/  SHF.R.U32.HI R3, RZ, 0x8, R12 ;  /* 0x00000008ff037819 */ /* 0x000fe2000001160c */
[----:B------:R-:W4:Y:S04]  /*58600*/  LDL.LU R16, [R1+0x27c] ;  /* 0x00027c0001107983 */ /* 0x000f280000300800 */
[----:B------:R-:W2:Y:S04]  /*58610*/  LDL.LU R12, [R1+0x270] ;  /* 0x00027000010c7983 */ /* 0x000ea80000300800 */
[----:B------:R0:W-:Y:S04]  /*58620*/  STL [R1+0x2bc], R4 ;  /* 0x0002bc0401007387 */ /* 0x0001e80000100800 */
[----:B0-----:R-:W3:Y:S01]  /*58630*/  LDL.LU R4, [R1+0x230] ;  /* 0x0002300001047983 */ /* 0x001ee20000300800 */
[----:B------:R-:W-:-:S02]  /*58640*/  SHF.R.U32.HI R5, RZ, 0x8, R5 ;  /* 0x00000008ff057819 */ /* 0x000fc40000011605 */
[----:B------:R-:W-:Y:S02]  /*58650*/  LOP3.LUT R6, R6, 0xffff, RZ, 0xc0, !PT ;  /* 0x0000ffff06067812 */ /* 0x000fe400078ec0ff */
[----:B------:R-:W-:Y:S02]  /*58660*/  LOP3.LUT R5, R5, 0xffff, RZ, 0xc0, !PT ;  /* 0x0000ffff05057812 */ /* 0x000fe400078ec0ff */
[----:B------:R-:W-:Y:S02]  /*58670*/  LOP3.LUT R3, R3, 0xffff, RZ, 0xc0, !PT ;  /* 0x0000ffff03037812 */ /* 0x000fe400078ec0ff */
[----:B------:R-:W-:Y:S02]  /*58680*/  PRMT R5, R5, 0x3340, R6 ;  /* 0x0000334005057816 */ /* 0x000fe40000000006 */
[----:B------:R-:W-:Y:S01]  /*58690*/  LOP3.LUT R0, R0, 0xffff, RZ, 0xc0, !PT ;  /* 0x0000ffff00007812 */ /* 0x000fe200078ec0ff */
[----:B------:R-:W4:Y:S01]  /*586a0*/  LDL.LU R6, [R1+0xd0] ;  /* 0x0000d00001067983 */ /* 0x000f220000300800 */
[----:B------:R-:W-:-:S03]  /*586b0*/  LOP3.LUT R2, R2, 0xffff, RZ, 0xc0, !PT ;  /* 0x0000ffff02027812 */ /* 0x000fc600078ec0ff */
[----:B------:R0:W-:Y:S02]  /*586c0*/  STL [R1+0x370], R5 ;  /* 0x0003700501007387 */ /* 0x0001e40000100800 */
[----:B0-----:R-:W-:Y:S02]  /*586d0*/  PRMT R5, R3, 0x3340, R1 ;  /* 0x0000334003057816 */ /* 0x001fe40000000001 */
[----:B------:R-:W-:-:S03]  /*586e0*/  PRMT R3, R0, 0x3340, R2 ;  /* 0x0000334000037816 */ /* 0x000fc60000000002 */
[----:B------:R0:W-:Y:S04]  /*586f0*/  STL [R1+0x2b4], R5 ;  /* 0x0002b40501007387 */ /* 0x0001e80000100800 */
[----:B------:R1:W-:Y:S01]  /*58700*/  STL [R1+0x36c], R3 ;  /* 0x00036c0301007387 */ /* 0x0003e20000100800 */
[----:B0-----:R-:W-:Y:S02]  /*58710*/  SHF.R.U32.HI R5, RZ, 0x8, R10 ;  /* 0x00000008ff057819 */ /* 0x001fe4000001160a */
[----:B-1----:R-:W-:Y:S02]  /*58720*/  SHF.R.U32.HI R3, RZ, 0x8, R8 ;  /* 0x00000008ff037819 */ /* 0x002fe40000011608 */
[----:B------:R-:W-:Y:S02]  /*58730*/  LOP3.LUT R5, R5, 0xffff, RZ, 0xc0, !PT ;  /* 0x0000ffff05057812 */ /* 0x000fe400078ec0ff */
[----:B---3--:R-:W-:-:S02]  /*58740*/  SHF.R.U32.HI R0, RZ, 0x8, R4 ;  /* 0x00000008ff007819 */ /* 0x008fc40000011604 */
[----:B------:R-:W-:-:S04]  /*58750*/  SHF.R.U32.HI R4, RZ, 0x8, R11 ;  /* 0x00000008ff047819 */ /* 0x000fc8000001160b */
[----:B------:R-:W-:-:S04]  /*58760*/  LOP3.LUT R4, R4, 0xffff, RZ, 0xc0, !PT ;  /* 0x0000ffff04047812 */ /* 0x000fc800078ec0ff */
[----:B------:R-:W-:Y:S02]  /*58770*/  PRMT R8, R4, 0x3340, R5 ;  /* 0x0000334004087816 */ /* 0x000fe40000000005 */
[----:B------:R-:W3:Y:S04]  /*58780*/  LDL.LU R4, [R1+0x290] ;  /* 0x0002900001047983 */ /* 0x000ee80000300800 */
[----:B------:R-:W3:Y:S01]  /*58790*/  LDL.LU R5, [R1+0x2a0] ;  /* 0x0002a00001057983 */ /* 0x000ee20000300800 */
[----:B----4-:R-:W-:Y:S02]  /*587a0*/  SHF.R.U32.HI R2, RZ, 0x8, R6 ;  /* 0x00000008ff027819 */ /* 0x010fe40000011606 */
[----:B------:R-:W-:Y:S02]  /*587b0*/  SHF.R.U32.HI R6, RZ, 0x8, R9 ;  /* 0x00000008ff067819 */ /* 0x000fe40000011609 */
[----:B------:R-:W-:-:S02]  /*587c0*/  LOP3.LUT R3, R3, 0xffff, RZ, 0xc0, !PT ;  /* 0x0000ffff03037812 */ /* 0x000fc400078ec0ff */
[----:B------:R-:W-:Y:S01]  /*587d0*/  LOP3.LUT R6, R6, 0xffff, RZ, 0xc0, !PT ;  /* 0x0000ffff06067812 */ /* 0x000fe200078ec0ff */
[----:B------:R0:W-:Y:S04]  /*587e0*/  STL [R1+0x364], R8 ;  /* 0x0003640801007387 */ /* 0x0001e80000100800 */
[----:B------:R-:W4:Y:S01]  /*587f0*/  LDL.LU R11, [R1+0x274] ;  /* 0x00027400010b7983 */ /* 0x000f220000300800 */
[--C-:B------:R-:W-:Y:S02]  /*58800*/  PRMT R3, R3, 0x3340, R1.reuse ;  /* 0x0000334003037816 */ /* 0x100fe40000000001 */
[----:B------:R-:W-:Y:S01]  /*58810*/  PRMT R6, R6, 0x3340, R1 ;  /* 0x0000334006067816 */ /* 0x000fe20000000001 */
[----:B------:R-:W4:Y:S01]  /*58820*/  LDL.LU R10, [R1+0x26c] ;  /* 0x00026c00010a7983 */ /* 0x000f220000300800 */
[----:B------:R-:W-:-:S02]  /*58830*/  LOP3.LUT R2, R2, 0xffff, RZ, 0xc0, !PT ;  /* 0x0000ffff02027812 */ /* 0x000fc400078ec0ff */
[----:B------:R-:W-:Y:S01]  /*58840*/  LOP3.LUT R0, R0, 0xffff, RZ, 0xc0, !PT ;  /* 0x0000ffff00007812 */ /* 0x000fe200078ec0ff */
[----:B------:R-:W-:Y:S04]  /*58850*/  STL [R1+0x2b0], R6 ;  /* 0x0002b00601007387 */ /* 0x000fe80000100800 */
[----:B------:R-:W4:Y:S04]  /*58860*/  LDL.LU R9, [R1+0x25c] ;  /* 0x00025c0001097983 */ /* 0x000f280000300800 */
[----:B0-----:R-:W4:Y:S04]  /*58870*/  LDL.LU R8, [R1+0x208] ;  /* 0x0002080001087983 */ /* 0x001f280000300800 */
[----:B------:R-:W-:Y:S01]  /*58880*/  STL [R1+0x2ac], R3 ;  /* 0x0002ac0301007387 */ /* 0x000fe20000100800 */
[----:B------:R-:W-:-:S02]  /*58890*/  PRMT R0, R2, 0x3340, R0 ;  /* 0x0000334002007816 */ /* 0x000fc40000000000 */
[----:B------:R-:W-:-:S03]  /*588a0*/  SHF.R.U32.HI R2, RZ, 0x8, R17 ;  /* 0x00000008ff027819 */ /* 0x000fc60000011611 */
[----:B------:R2:W-:Y:S02]  /*588b0*/  STL [R1+0x360], R0 ;  /* 0x0003600001007387 */ /* 0x0005e40000100800 */
[----:B--2---:R-:W-:Y:S02]  /*588c0*/  SHF.R.U32.HI R0, RZ, 0x8, R12 ;  /* 0x00000008ff007819 */ /* 0x004fe4000001160c */
[----:B---3--:R-:W-:Y:S02]  /*588d0*/  SHF.R.U32.HI R3, RZ, 0x8, R5 ;  /* 0x00000008ff037819 */ /* 0x008fe40000011605 */
[----:B------:R-:W-:Y:S02]  /*588e0*/  SHF.R.U32.HI R5, RZ, 0x8, R20 ;  /* 0x00000008ff057819 */ /* 0x000fe40000011614 */
[----:B------:R-:W-:Y:S01]  /*588f0*/  SHF.R.U32.HI R6, RZ, 0x8, R4 ;  /* 0x00000008ff067819 */ /* 0x000fe20000011604 */
[----:B------:R-:W2:Y:S01]  /*58900*/  LDL.LU R20, [R1+0x2c8] ;  /* 0x0002c80001147983 */ /* 0x000ea20000300800 */
[----:B------:R-:W-:-:S02]  /*58910*/  LOP3.LUT R5, R5, 0xffff, RZ, 0xc0, !PT ;  /* 0x0000ffff05057812 */ /* 0x000fc400078ec0ff */
[----:B------:R-:W-:Y:S02]  /*58920*/  SHF.R.U32.HI R4, RZ, 0x8, R16 ;  /* 0x00000008ff047819 */ /* 0x000fe40000011610 */
[----:B------:R-:W3:Y:S04]  /*58930*/  LDL.LU R16, [R1+0x2b8] ;  /* 0x0002b80001107983 */ /* 0x000ee80000300800 */
[----:B------:R-:W2:Y:S01]  /*58940*/  LDL.LU R12, [R1+0x9c] ;  /* 0x00009c00010c7983 */ /* 0x000ea20000300800 */
[----:B------:R-:W-:-:S03]  /*58950*/  PRMT R17, R5, 0x3340, R1 ;  /* 0x0000334005117816 */ /* 0x000fc60000000001 */
[----:B------:R-:W3:Y:S01]  /*58960*/  LDL.LU R5, [R1+0x3b0] ;  /* 0x0003b00001057983 */ /* 0x000ee20000300800 */
[----:B------:R-:W-:Y:S02]  /*58970*/  LOP3.LUT R4, R4, 0xffff, RZ, 0xc0, !PT ;  /* 0x0000ffff04047812 */ /* 0x000fe400078ec0ff */
[----:B------:R-:W-:Y:S02]  /*58980*/  LOP3.LUT R0, R0, 0xffff, RZ, 0xc0, !PT ;  /* 0x0000ffff00007812 */ /* 0x000fe400078ec0ff */
[----:B------:R-:W-:Y:S02]  /*58990*/  LOP3.LUT R6, R6, 0xffff, RZ, 0xc0, !PT ;  /* 0x0000ffff06067812 */ /* 0x000fe400078ec0ff */
[----:B------:R-:W-:Y:S01]  /*589a0*/  LOP3.LUT R3, R3, 0xffff, RZ, 0xc0, !PT ;  /* 0x0000ffff03037812 */ /* 0x000fe200078ec0ff */
[----:B------:R0:W-:Y:S01]  /*589b0*/  STL [R1+0x2a0], R17 ;  /* 0x0002a01101007387 */ /* 0x0001e20000100800 */
[----:B------:R-:W-:Y:S02]  /*589c0*/  SHF.R.U32.HI R7, RZ, 0x8, R7 ;  /* 0x00000008ff077819 */ /* 0x000fe40000011607 */
[----:B------:R-:W-:-:S02]  /*589d0*/  PRMT R3, R6, 0x3340, R3 ;  /* 0x0000334006037816 */ /* 0x000fc40000000003 */
[----:B------:R-:W-:Y:S02]  /*589e0*/  LOP3.LUT R2, R2, 0xffff, RZ, 0xc0, !PT ;  /* 0x0000ffff02027812 */ /* 0x000fe400078ec0ff */
[----:B------:R-:W-:Y:S02]  /*589f0*/  LOP3.LUT R7, R7, 0xffff, RZ, 0xc0, !PT ;  /* 0x0000ffff07077812 */ /* 0x000fe400078ec0ff */
[----:B0-----:R-:W-:Y:S02]  /*58a00*/  PRMT R17, R4, 0x3340, R0 ;  /* 0x0000334004117816 */ /* 0x001fe40000000000 */
[----:B------:R-:W-:-:S03]  /*58a10*/  PRMT R0, R7, 0x3340, R2 ;  /* 0x0000334007007816 */ /* 0x000fc60000000002 */
[----:B------:R0:W-:Y:S04]  /*58a20*/  STL [R1+0x24b0], R17 ;  /* 0x0024b01101007387 */ /* 0x0001e80000100800 */
[----:B------:R-:W2:Y:S04]  /*58a30*/  LDL.LU R6, [R1+0x128] ;  /* 0x0001280001067983 */ /* 0x000ea80000300800 */
[----:B------:R1:W-:Y:S04]  /*58a40*/  STL [R1+0x35c], R3 ;  /* 0x00035c0301007387 */ /* 0x0003e80000100800 */
[----:B------:R-:W2:Y:S04]  /*58a50*/  LDL.LU R7, [R1+0x120] ;  /* 0x0001200001077983 */ /* 0x000ea80000300800 */
[----:B------:R1:W-:Y:S01]  /*58a60*/  STL [R1+0x358], R0 ;  /* 0x0003580001007387 */ /* 0x0003e20000100800 */
[----:B----4-:R-:W-:-:S03]  /*58a70*/  SHF.R.U32.HI R4, RZ, 0x8, R9 ;  /* 0x00000008ff047819 */ /* 0x010fc60000011609 */
[----:B0-----:R-:W4:Y:S01]  /*58a80*/  LDL.LU R17, [R1+0x2e4] ;  /* 0x0002e40001117983 */ /* 0x001f220000300800 */
[----:B-1----:R-:W-:-:S03]  /*58a90*/  SHF.R.U32.HI R3, RZ, 0x8, R11 ;  /* 0x00000008ff037819 */ /* 0x002fc6000001160b */
[----:B------:R-:W4:Y:S01]  /*58aa0*/  LDL.LU R11, [R1+0x328] ;  /* 0x00032800010b7983 */ /* 0x000f220000300800 */
[----:B------:R-:W-:Y:S02]  /*58ab0*/  LOP3.LUT R3, R3, 0xffff, RZ, 0xc0, !PT ;  /* 0x0000ffff03037812 */ /* 0x000fe400078ec0ff */
[----:B------:R-:W-:Y:S02]  /*58ac0*/  SHF.R.U32.HI R0, RZ, 0x8, R8 ;  /* 0x00000008ff007819 */ /* 0x000fe40000011608 */
[----:B------:R-:W-:Y:S02]  /*58ad0*/  PRMT R3, R3, 0x3340, R1 ;  /* 0x0000334003037816 */ /* 0x000fe40000000001 */
[----:B---3--:R-:W-:Y:S02]  /*58ae0*/  SHF.R.U32.HI R2, RZ, 0x8, R5 ;  /* 0x00000008ff027819 */ /* 0x008fe40000011605 */
[----:B------:R-:W-:Y:S02]  /*58af0*/  SHF.R.U32.HI R5, RZ, 0x8, R10 ;  /* 0x00000008ff057819 */ /* 0x000fe4000001160a */
[----:B------:R-:W3:Y:S01]  /*58b00*/  LDL.LU R10, [R1+0x264] ;  /* 0x00026400010a7983 */ /* 0x000ee20000300800 */
[----:B------:R-:W-:-:S03]  /*58b10*/  LOP3.LUT R2, R2, 0xffff, RZ, 0xc0, !PT ;  /* 0x0000ffff02027812 */ /* 0x000fc600078ec0ff */
[----:B------:R-:W4:Y:S04]  /*58b20*/  LDL.LU R9, [R1+0x32c] ;  /* 0x00032c0001097983 */ /* 0x000f280000300800 */
[----:B------:R-:W3:Y:S01]  /*58b30*/  LDL.LU R8, [R1+0x2d0] ;  /* 0x0002d00001087983 */ /* 0x000ee20000300800 */
[----:B------:R-:W-:-:S03]  /*58b40*/  PRMT R2, R2, 0x3340, R1 ;  /* 0x0000334002027816 */ /* 0x000fc60000000001 */
[----:B------:R0:W-:Y:S04]  /*58b50*/  STL [R1+0x29c], R3 ;  /* 0x00029c0301007387 */ /* 0x0001e80000100800 */
[----:B0-----:R-:W4:Y:S04]  /*58b60*/  LDL.LU R3, [R1+0x200] ;  /* 0x0002000001037983 */ /* 0x001f280000300800 */
[----:B------:R0:W-:Y:S04]  /*58b70*/  STL [R1+0x294], R2 ;  /* 0x0002940201007387 */ /* 0x0001e80000100800 */
[----:B0-----:R-:W3:Y:S01]  /*58b80*/  LDL.LU R2, [R1+0x2dc] ;  /* 0x0002dc0001027983 */ /* 0x001ee20000300800 */
[----:B------:R-:W-:-:S02]  /*58b90*/  LOP3.LUT R5, R5, 0xffff, RZ, 0xc0, !PT ;  /* 0x0000ffff05057812 */ /* 0x000fc400078ec0ff */
[----:B------:R-:W-:Y:S02]  /*58ba0*/  LOP3.LUT R4, R4, 0xffff, RZ, 0xc0, !PT ;  /* 0x0000ffff04047812 */ /* 0x000fe400078ec0ff */
[----:B------:R-:W-:Y:S02]  /*58bb0*/  LOP3.LUT R0, R0, 0xffff, RZ, 0xc0, !PT ;  /* 0x0000ffff00007812 */ /* 0x000fe400078ec0ff */
[----:B------:R-:W-:Y:S02]  /*58bc0*/  PRMT R4, R5, 0x3340, R4 ;  /* 0x0000334005047816 */ /* 0x000fe40000000004 */
[----:B------:R-:W-:-:S03]  /*58bd0*/  PRMT R0, R0, 0x3340, R1 ;  /* 0x0000334000007816 */ /* 0x000fc60000000001 */
[----:B------:R0:W-:Y:S04]  /*58be0*/  STL [R1+0x354], R4 ;  /* 0x0003540401007387 */ /* 0x0001e80000100800 */
[----:B------:R4:W-:Y:S01]  /*58bf0*/  STL [R1+0x290], R0 ;  /* 0x0002900001007387 */ /* 0x0009e20000100800 */
[----:B--2---:R-:W-:Y:S02]  /*58c00*/  SHF.R.U32.HI R7, RZ, 0x8, R7 ;  /* 0x00000008ff077819 */ /* 0x004fe40000011607 */
[----:B------:R-:W-:Y:S02]  /*58c10*/  SHF.R.U32.HI R6, RZ, 0x8, R6 ;  /* 0x00000008ff067819 */ /* 0x000fe40000011606 */
[----:B0-----:R-:W-:-:S04]  /*58c20*/  SHF.R.U32.HI R4, RZ, 0x8, R16 ;  /* 0x00000008ff047819 */ /* 0x001fc80000011610 */
[----:B------:R-:W-:Y:S02]  /*58c30*/  LOP3.LUT R4, R4, 0xffff, RZ, 0xc0, !PT ;  /* 0x0000ffff04047812 */ /* 0x000fe400078ec0ff */
[----:B------:R-:W-:Y:S02]  /*58c40*/  LOP3.LUT R7, R7, 0xffff, RZ, 0xc0, !PT ;  /* 0x0000ffff07077812 */ /* 0x000fe400078ec0ff */
[----:B------:R-:W-:Y:S02]  /*58c50*/  LOP3.LUT R6, R6, 0xffff, RZ, 0xc0, !PT ;  /* 0x0000ffff06067812 */ /* 0x000fe400078ec0ff */
[----:B------:R-:W-:Y:S02]  /*58c60*/  PRMT R4, R4, 0x3340, R1 ;  /* 0x0000334004047816 */ /* 0x000fe40000000001 */
[----:B----4-:R-:W-:Y:S02]  /*58c70*/  SHF.R.U32.HI R0, RZ, 0x8, R3 ;  /* 0x00000008ff007819 */ /* 0x010fe40000011603 */
[----:B------:R-:W-:-:S02]  /*58c80*/  SHF.R.U32.HI R3, RZ, 0x8, R12 ;  /* 0x00000008ff037819 */ /* 0x000fc4000001160c */
[----:B---3--:R-:W-:Y:S02]  /*58c90*/  SHF.R.U32.HI R5, RZ, 0x8, R2 ;  /* 0x00000008ff057819 */ /* 0x008fe40000011602 */
[----:B------:R-:W-:Y:S02]  /*58ca0*/  SHF.R.U32.HI R2, RZ, 0x8, R20 ;  /* 0x00000008ff027819 */ /* 0x000fe40000011614 */
[----:B------:R-:W-:Y:S01]  /*58cb0*/  LOP3.LUT R0, R0, 0xffff, RZ, 0xc0, !PT ;  /* 0x0000ffff00007812 */ /* 0x000fe200078ec0ff */
[----:B------:R-:W2:Y:S01]  /*58cc0*/  LDL.LU R20, [R1+0x98] ;  /* 0x0000980001147983 */ /* 0x000ea20000300800 */
[----:B------:R-:W-:Y:S02]  /*58cd0*/  LOP3.LUT R5, R5, 0xffff, RZ, 0xc0, !PT ;  /* 0x0000ffff05057812 */ /* 0x000fe400078ec0ff */
[----:B------:R-:W-:Y:S01]  /*58ce0*/  LOP3.LUT R2, R2, 0xffff, RZ, 0xc0, !PT ;  /* 0x0000ffff02027812 */ /* 0x000fe200078ec0ff */
[----:B------:R-:W3:Y:S01]  /*58cf0*/  LDL.LU R16, [R1+0x2a4] ;  /* 0x0002a40001107983 */ /* 0x000ee20000300800 */
[----:B------:R-:W-:-:S03]  /*58d00*/  LOP3.LUT R3, R3, 0xffff, RZ, 0xc0, !PT ;  /* 0x0000ffff03037812 */ /* 0x000fc600078ec0ff */
[----:B------:R-:W4:Y:S01]  /*58d10*/  LDL.LU R12, [R1+0x2c0] ;  /* 0x0002c000010c7983 */ /* 0x000f220000300800 */
[----:B------:R-:W-:Y:S02]  /*58d20*/  PRMT R2, R5, 0x3340, R2 ;  /* 0x0000334005027816 */ /* 0x000fe40000000002 */
[----:B------:R-:W-:-:S03]  /*58d30*/  PRMT R3, R0, 0x3340, R3 ;  /* 0x0000334000037816 */ /* 0x000fc60000000003 */
[----:B------:R0:W-:Y:S04]  /*58d40*/  STL [R1+0x350], R2 ;  /* 0x0003500201007387 */ /* 0x0001e80000100800 */
[----:B------:R1:W-:Y:S01]  /*58d50*/  STL [R1+0x288], R4 ;  /* 0x0002880401007387 */ /* 0x0003e20000100800 */
[----:B------:R-:W-:Y:S02]  /*58d60*/  SHF.R.U32.HI R5, RZ, 0x8, R9 ;  /* 0x00000008ff057819 */ /* 0x000fe40000011609 */
[----:B0-----:R-:W-:Y:S02]  /*58d70*/  PRMT R2, R7, 0x3340, R6 ;  /* 0x0000334007027816 */ /* 0x001fe40000000006 */
[----:B-1----:R-:W-:Y:S02]  /*58d80*/  SHF.R.U32.HI R4, RZ, 0x8, R10 ;  /* 0x00000008ff047819 */ /* 0x002fe4000001160a */
[----:B------:R-:W-:Y:S01]  /*58d90*/  SHF.R.U32.HI R6, RZ, 0x8, R8 ;  /* 0x00000008ff067819 */ /* 0x000fe20000011608 */
[----:B------:R-:W-:Y:S04]  /*58da0*/  STL [R1+0x34c], R2 ;  /* 0x00034c0201007387 */ /* 0x000fe80000100800 */
[----:B------:R0:W-:Y:S01]  /*58db0*/  STL [R1+0x348], R3 ;  /* 0x0003480301007387 */ /* 0x0001e20000100800 */
[----:B------:R-:W-:-:S02]  /*58dc0*/  LOP3.LUT R4, R4, 0xffff, RZ, 0xc0, !PT ;  /* 0x0000ffff04047812 */ /* 0x000fc400078ec0ff */
[----:B------:R-:W-:Y:S02]  /*58dd0*/  LOP3.LUT R5, R5, 0xffff, RZ, 0xc0, !PT ;  /* 0x0000ffff05057812 */ /* 0x000fe400078ec0ff */
[----:B------:R-:W-:Y:S02]  /*58de0*/  SHF.R.U32.HI R0, RZ, 0x8, R17 ;  /* 0x00000008ff007819 */ /* 0x000fe40000011611 */
[----:B------:R-:W-:Y:S02]  /*58df0*/  LOP3.LUT R6, R6, 0xffff, RZ, 0xc0, !PT ;  /* 0x0000ffff06067812 */ /* 0x000fe400078ec0ff */
[----:B------:R-:W-:Y:S02]  /*58e00*/  PRMT R7, R4, 0x3340, R1 ;  /* 0x0000334004077816 */ /* 0x000fe40000000001 */
[----:B0-----:R-:W-:Y:S02]  /*58e10*/  SHF.R.U32.HI R3, RZ, 0x8, R23 ;  /* 0x00000008ff037819 */ /* 0x001fe40000011617 */
[----:B------:R-:W-:-:S02]  /*58e20*/  SHF.R.U32.HI R2, RZ, 0x8, R11 ;  /* 0x00000008ff027819 */ /* 0x000fc4000001160b */
[----:B------:R-:W-:Y:S02]  /*58e30*/  PRMT R4, R5, 0x3340, R1 ;  /* 0x0000334005047816 */ /* 0x000fe40000000001 */
[----:B------:R-:W-:Y:S02]  /*58e40*/  LOP3.LUT R0, R0, 0xffff, RZ, 0xc0, !PT ;  /* 0x0000ffff00007812 */ /* 0x000fe400078ec0ff */
[----:B------:R-:W-:Y:S02]  /*58e50*/  LOP3.LUT R3, R3, 0xffff, RZ, 0xc0, !PT ;  /* 0x0000ffff03037812 */ /* 0x000fe400078ec0ff */
[----:B------:R-:W-:Y:S01]  /*58e60*/  LOP3.LUT R2, R2, 0xffff, RZ, 0xc0, !PT ;  /* 0x0000ffff02027812 */ /* 0x000fe200078ec0ff */
[----:B------:R-:W4:Y:S04]  /*58e70*/  LDL.LU R11, [R1+0x3b8] ;  /* 0x0003b800010b7983 */ /* 0x000f280000300800 */
[----:B------:R-:W-:Y:S01]  /*58e80*/  STL [R1+0x27c], R7 ;  /* 0x00027c0701007387 */ /* 0x000fe20000100800 */
[----:B------:R-:W-:-:S03]  /*58e90*/  PRMT R23, R6, 0x3340, R3 ;  /* 0x0000334006177816 */ /* 0x000fc60000000003 */
[----:B------:R-:W4:Y:S04]  /*58ea0*/  LDL.LU R10, [R1+0x3b4] ;  /* 0x0003b400010a7983 */ /* 0x000f280000300800 */
[----:B------:R-:W-:Y:S01]  /*58eb0*/  STL [R1+0x278], R4 ;  /* 0x0002780401007387 */ /* 0x000fe20000100800 */
[----:B------:R-:W-:-:S03]  /*58ec0*/  PRMT R0, R0, 0x3340, R2 ;  /* 0x0000334000007816 */ /* 0x000fc60000000002 */
[----:B------:R-:W4:Y:S04]  /*58ed0*/  LDL.LU R9, [R1+0x28c] ;  /* 0x00028c0001097983 */ /* 0x000f280000300800 */
[----:B------:R-:W4:Y:S04]  /*58ee0*/  LDL.LU R8, [R1+0x18c] ;  /* 0x00018c0001087983 */ /* 0x000f280000300800 */
[----:B------:R0:W-:Y:S01]  /*58ef0*/  STL [R1+0x24b4], R23 ;  /* 0x0024b41701007387 */ /* 0x0001e20000100800 */
[----:B------:R-:W-:-:S03]  /*58f00*/  SHF.R.U32.HI R2, RZ, 0x8, R13 ;  /* 0x00000008ff027819 */ /* 0x000fc6000001160d */
[----:B0-----:R-:W4:Y:S04]  /*58f10*/  LDL.LU R23, [R1+0x3bc] ;  /* 0x0003bc0001177983 */ /* 0x001f280000300800 */
[----:B------:R0:W-:Y:S04]  /*58f20*/  STL [R1+0x344], R0 ;  /* 0x0003440001007387 */ /* 0x0001e80000100800 */
[----:B------:R-:W4:Y:S01]  /*58f30*/  LDL.LU R13, [R1+0x3c0] ;  /* 0x0003c000010d7983 */ /* 0x000f220000300800 */
[----:B0-----:R-:W-:-:S03]  /*58f40*/  SHF.R.U32.HI R0, RZ, 0x8, R26 ;  /* 0x00000008ff007819 */ /* 0x001fc6000001161a */
[----:B------:R-:W4:Y:S04]  /*58f50*/  LDL.LU R26, [R1+0x274c] ;  /* 0x00274c00011a7983 */ /* 0x000f280000300800 */
[----:B------:R-:W4:Y:S04]  /*58f60*/  LDL.LU R7, [R1+0xb0] ;  /* 0x0000b00001077983 */ /* 0x000f280000300800 */
[----:B------:R-:W4:Y:S01]  /*58f70*/  LDL.LU R17, [R1+0x188] ;  /* 0x0001880001117983 */ /* 0x000f220000300800 */
[----:B------:R-:W-:Y:S02]  /*58f80*/  SHF.R.U32.HI R3, RZ, 0x8, R24 ;  /* 0x00000008ff037819 */ /* 0x000fe40000011618 */
[----:B------:R-:W-:-:S02]  /*58f90*/  LOP3.LUT R2, R2, 0xffff, RZ, 0xc0, !PT ;  /* 0x0000ffff02027812 */ /* 0x000fc400078ec0ff */
[----:B------:R-:W-:Y:S02]  /*58fa0*/  LOP3.LUT R0, R0, 0xffff, RZ, 0xc0, !PT ;  /* 0x0000ffff00007812 */ /* 0x000fe400078ec0ff */
[----:B------:R-:W-:Y:S02]  /*58fb0*/  LOP3.LUT R3, R3, 0xffff, RZ, 0xc0, !PT ;  /* 0x0000ffff03037812 */ /* 0x000fe400078ec0ff */
[----:B------:R-:W-:Y:S02]  /*58fc0*/  PRMT R24, R2, 0x3340, R0 ;  /* 0x0000334002187816 */ /* 0x000fe40000000000 */
[----:B------:R-:W-:Y:S02]  /*58fd0*/  PRMT R3, R3, 0x3340, R1 ;  /* 0x0000334003037816 */ /* 0x000fe40000000001 */
[----:B--2---:R-:W-:Y:S02]  /*58fe0*/  SHF.R.U32.HI R4, RZ, 0x8, R20 ;  /* 0x00000008ff047819 */ /* 0x004fe40000011614 */
[----:B------:R-:W2:Y:S01]  /*58ff0*/  LDL.LU R20, [R1+0x3dc] ;  /* 0x0003dc0001147983 */ /* 0x000ea20000300800 */
[----:B---3--:R-:W-:-:S03]  /*59000*/  SHF.R.U32.HI R5, RZ, 0x8, R16 ;  /* 0x00000008ff057819 */ /* 0x008fc60000011610 */
[----:B------:R-:W3:Y:S01]  /*59010*/  LDL.LU R16, [R1+0x3d0] ;  /* 0x0003d00001107983 */ /* 0x000ee20000300800 */
[----:B----4-:R-:W-:-:S03]  /*59020*/  SHF.R.U32.HI R6, RZ, 0x8, R12 ;  /* 0x00000008ff067819 */ /* 0x010fc6000001160c */
[----:B------:R-:W4:Y:S01]  /*59030*/  LDL.LU R12, [R1+0x3c8] ;  /* 0x0003c800010c7983 */ /* 0x000f220000300800 */
[----:B------:R-:W-:Y:S02]  /*59040*/  LOP3.LUT R4, R4, 0xffff, RZ, 0xc0, !PT ;  /* 0x0000ffff04047812 */ /* 0x000fe400078ec0ff */
[----:B------:R-:W-:Y:S02]  /*59050*/  LOP3.LUT R5, R5, 0xffff, RZ, 0xc0, !PT ;  /* 0x0000ffff05057812 */ /* 0x000fe400078ec0ff */
[----:B------:R-:W-:Y:S02]  /*59060*/  LOP3.LUT R6, R6, 0xffff, RZ, 0xc0, !PT ;  /* 0x0000ffff06067812 */ /* 0x000fe400078ec0ff */
[----:B------:R-:W-:-:S05]  /*59070*/  PRMT R4, R4, 0x3340, R5 ;  /* 0x0000334004047816 */ /* 0x000fca0000000005 */
[----:B------:R0:W-:Y:S02]  /*59080*/  STL [R1+0x33c], R4 ;  /* 0x00033c0401007387 */ /* 0x0001e40000100800 */
[----:B0-----:R-:W-:-:S05]  /*59090*/  PRMT R4, R6, 0x3340, R1 ;  /* 0x0000334006047816 */ /* 0x001fca0000000001 */
[----:B------:R0:W-:Y:S04]  /*590a0*/  STL [R1+0x26c], R4 ;  /* 0x00026c0401007387 */ /* 0x0001e80000100800 */
[----:B------:R-:W-:Y:S01]  /*590b0*/  STL [R1+0x24b8], R24 ;  /* 0x0024b81801007387 */ /* 0x000fe20000100800 */
[----:B------:R-:W-:-:S04]  /*590c0*/  SHF.R.U32.HI R6, RZ, 0x8, R11 ;  /* 0x00000008ff067819 */ /* 0x000fc8000001160b */
[----:B------:R-:W-:Y:S01]  /*590d0*/  LOP3.LUT R6, R6, 0xffff, RZ, 0xc0, !PT ;  /* 0x0000ffff06067812 */ /* 0x000fe200078ec0ff */
[----:B------:R1:W-:Y:S01]  /*590e0*/  STL [R1+0x268], R3 ;  /* 0x0002680301007387 */ /* 0x0003e20000100800 */
[----:B------:R-:W-:Y:S02]  /*590f0*/  SHF.R.U32.HI R0, RZ, 0x8, R10 ;  /* 0x00000008ff007819 */ /* 0x000fe4000001160a */
[----:B------:R-:W-:Y:S02]  /*59100*/  SHF.R.U32.HI R5, RZ, 0x8, R13 ;  /* 0x00000008ff057819 */ /* 0x000fe4000001160d */
[----:B------:R-:W4:Y:S04]  /*59110*/  LDL.LU R13, [R1+0x3cc] ;  /* 0x0003cc00010d7983 */ /* 0x000f280000300800 */
[----:B------:R-:W4:Y:S01]  /*59120*/  LDL.LU R11, [R1+0x3d8] ;  /* 0x0003d800010b7983 */ /* 0x000f220000300800 */
[----:B------:R-:W-:-:S04]  /*59130*/  LOP3.LUT R5, R5, 0xffff, RZ, 0xc0, !PT ;  /* 0x0000ffff05057812 */ /* 0x000fc800078ec0ff */
[----:B------:R-:W-:Y:S02]  /*59140*/  PRMT R5, R5, 0x3340, R6 ;  /* 0x0000334005057816 */ /* 0x000fe40000000006 */
[----:B------:R-:W-:Y:S02]  /*59150*/  SHF.R.U32.HI R2, RZ, 0x8, R9 ;  /* 0x00000008ff027819 */ /* 0x000fe40000011609 */
[----:B0-----:R-:W-:Y:S01]  /*59160*/  SHF.R.U32.HI R4, RZ, 0x8, R23 ;  /* 0x00000008ff047819 */ /* 0x001fe20000011617 */
[----:B------:R-:W-:Y:S04]  /*59170*/  STL [R1+0x338], R5 ;  /* 0x0003380501007387 */ /* 0x000fe80000100800 */
[----:B------:R-:W4:Y:S04]  /*59180*/  LDL.LU R10, [R1+0x3d4] ;  /* 0x0003d400010a7983 */ /* 0x000f280000300800 */
[----:B------:R-:W4:Y:S01]  /*59190*/  LDL.LU R9, [R1+0x3e4] ;  /* 0x0003e40001097983 */ /* 0x000f220000300800 */
[----:B------:R-:W-:-:S02]  /*591a0*/  LOP3.LUT R4, R4, 0xffff, RZ, 0xc0, !PT ;  /* 0x0000ffff04047812 */ /* 0x000fc400078ec0ff */
[----:B------:R-:W-:-:S04]  /*591b0*/  LOP3.LUT R0, R0, 0xffff, RZ, 0xc0, !PT ;  /* 0x0000ffff00007812 */ /* 0x000fc800078ec0ff */
[----:B------:R-:W-:Y:S02]  /*591c0*/  PRMT R0, R4, 0x3340, R0 ;  /* 0x0000334004007816 */ /* 0x000fe40000000000 */
[----:B-1----:R-:W-:-:S03]  /*591d0*/  SHF.R.U32.HI R3, RZ, 0x8, R8 ;  /* 0x00000008ff037819 */ /* 0x002fc60000011608 */
[----:B------:R0:W-:Y:S04]  /*591e0*/  STL [R1+0x32c], R0 ;  /* 0x00032c0001007387 */ /* 0x0001e80000100800 */
[----:B------:R-:W4:Y:S01]  /*591f0*/  LDL.LU R8, [R1+0x3e0] ;  /* 0x0003e00001087983 */ /* 0x000f220000300800 */
[----:B------:R-:W-:Y:S02]  /*59200*/  LOP3.LUT R3, R3, 0xffff, RZ, 0xc0, !PT ;  /* 0x0000ffff03037812 */ /* 0x000fe400078ec0ff */
[----:B------:R-:W-:Y:S02]  /*59210*/  LOP3.LUT R2, R2, 0xffff, RZ, 0xc0, !PT ;  /* 0x0000ffff02027812 */ /* 0x000fe400078ec0ff */
[--C-:B------:R-:W-:Y:S02]  /*59220*/  PRMT R3, R3, 0x3340, R1.reuse ;  /* 0x0000334003037816 */ /* 0x100fe40000000001 */
[----:B0-----:R-:W-:-:S03]  /*59230*/  PRMT R0, R2, 0x3340, R1 ;  /* 0x0000334002007816 */ /* 0x001fc60000000001 */
[----:B------:R0:W-:Y:S04]  /*59240*/  STL [R1+0x260], R3 ;  /* 0x0002600301007387 */ /* 0x0001e80000100800 */
[----:B------:R1:W-:Y:S01]  /*59250*/  STL [R1+0x25c], R0 ;  /* 0x00025c0001007387 */ /* 0x0003e20000100800 */
[----:B------:R-:W-:Y:S02]  /*59260*/  SHF.R.U32.HI R6, RZ, 0x8, R17 ;  /* 0x00000008ff067819 */ /* 0x000fe40000011611 */
[----:B0-----:R-:W-:Y:S02]  /*59270*/  SHF.R.U32.HI R3, RZ, 0x8, R27 ;  /* 0x00000008ff037819 */ /* 0x001fe4000001161b */
[----:B-1----:R-:W-:Y:S02]  /*59280*/  SHF.R.U32.HI R0, RZ, 0x8, R21 ;  /* 0x00000008ff007819 */ /* 0x002fe40000011615 */
[----:B------:R-:W4:Y:S04]  /*59290*/  LDL.LU R21, [R1+0x2748] ;  /* 0x0027480001157983 */ /* 0x000f280000300800 */
[----:B------:R-:W4:Y:S04]  /*592a0*/  LDL.LU R27, [R1+0x2744] ;  /* 0x00274400011b7983 */ /* 0x000f280000300800 */
[----:B------:R-:W4:Y:S04]  /*592b0*/  LDL.LU R23, [R1+0x10] ;  /* 0x0000100001177983 */ /* 0x000f280000300800 */
[----:B------:R-:W4:Y:S01]  /*592c0*/  LDL.LU R17, [R1+0x14] ;  /* 0x0000140001117983 */ /* 0x000f220000300800 */
[----:B------:R-:W-:-:S02]  /*592d0*/  SHF.R.U32.HI R7, RZ, 0x8, R7 ;  /* 0x00000008ff077819 */ /* 0x000fc40000011607 */
[----:B------:R-:W-:Y:S02]  /*592e0*/  LOP3.LUT R6, R6, 0xffff, RZ, 0xc0, !PT ;  /* 0x0000ffff06067812 */ /* 0x000fe400078ec0ff */
[----:B------:R-:W-:Y:S02]  /*592f0*/  LOP3.LUT R0, R0, 0xffff, RZ, 0xc0, !PT ;  /* 0x0000ffff00007812 */ /* 0x000fe400078ec0ff */
[----:B------:R-:W-:Y:S02]  /*59300*/  LOP3.LUT R3, R3, 0xffff, RZ, 0xc0, !PT ;  /* 0x0000ffff03037812 */ /* 0x000fe400078ec0ff */
[----:B------:R-:W-:Y:S02]  /*59310*/  LOP3.LUT R7, R7, 0xffff, RZ, 0xc0, !PT ;  /* 0x0000ffff07077812 */ /* 0x000fe400078ec0ff */
[----:B--2---:R-:W-:Y:S02]  /*59320*/  SHF.R.U32.HI R5, RZ, 0x8, R20 ;  /* 0x00000008ff057819 */ /* 0x004fe40000011614 */
[----:B---3--:R-:W-:Y:S01]  /*59330*/  SHF.R.U32.HI R2, RZ, 0x8, R16 ;  /* 0x00000008ff027819 */ /* 0x008fe20000011610 */
[----:B------:R-:W2:Y:S01]  /*59340*/  LDL.LU R20, [R1+0x3f4] ;  /* 0x0003f40001147983 */ /* 0x000ea20000300800 */
[----:B------:R-:W-:-:S02]  /*59350*/  LOP3.LUT R5, R5, 0xffff, RZ, 0xc0, !PT ;  /* 0x0000ffff05057812 */ /* 0x000fc400078ec0ff */
[----:B----4-:R-:W-:Y:S02]  /*59360*/  SHF.R.U32.HI R4, RZ, 0x8, R12 ;  /* 0x00000008ff047819 */ /* 0x010fe4000001160c */
[----:B------:R-:W-:Y:S01]  /*59370*/  LOP3.LUT R2, R2, 0xffff, RZ, 0xc0, !PT ;  /* 0x0000ffff02027812 */ /* 0x000fe200078ec0ff */
[----:B------:R-:W3:Y:S04]  /*59380*/  LDL.LU R16, [R1+0x404] ;  /* 0x0004040001107983 */ /* 0x000ee80000300800 */
[----:B------:R-:W4:Y:S01]  /*59390*/  LDL.LU R12, [R1+0x3fc] ;  /* 0x0003fc00010c7983 */ /* 0x000f220000300800 */
[----:B------:R-:W-:Y:S02]  /*593a0*/  LOP3.LUT R4, R4, 0xffff, RZ, 0xc0, !PT ;  /* 0x0000ffff04047812 */ /* 0x000fe400078ec0ff */
[----:B------:R-:W-:-:S02]  /*593b0*/  PRMT R2, R5, 0x3340, R2 ;  /* 0x0000334005027816 */ /* 0x000fc40000000002 */
[----:B------:R-:W-:Y:S02]  /*593c0*/  PRMT R5, R4, 0x3340, R1 ;  /* 0x0000334004057816 */ /* 0x000fe40000000001 */
[----:B------:R-:W-:Y:S01]  /*593d0*/  PRMT R4, R7, 0x3340, R6 ;  /* 0x0000334007047816 */ /* 0x000fe20000000006 */
[----:B------:R0:W-:Y:S04]  /*593e0*/  STL [R1+0x31c], R2 ;  /* 0x00031c0201007387 */ /* 0x0001e80000100800 */
[----:B------:R-:W-:Y:S04]  /*593f0*/  STL [R1+0x254], R5 ;  /* 0x0002540501007387 */ /* 0x000fe80000100800 */
[----:B------:R1:W-:Y:S01]  /*59400*/  STL [R1+0x318], R4 ;  /* 0x0003180401007387 */ /* 0x0003e20000100800 */
[----:B0-----:R-:W-:-:S02]  /*59410*/  PRMT R2, R0, 0x3340, R3 ;  /* 0x0000334000027816 */ /* 0x001fc40000000003 */
[----:B-1----:R-:W-:-:S03]  /*59420*/  SHF.R.U32.HI R4, RZ, 0x8, R25 ;  /* 0x00000008ff047819 */ /* 0x002fc60000011619 */
[----:B------:R0:W-:Y:S04]  /*59430*/  STL [R1+0x310], R2 ;  /* 0x0003100201007387 */ /* 0x0001e80000100800 */
[----:B------:R-:W4:Y:S01]  /*59440*/  LDL.LU R25, [R1+0x2740] ;  /* 0x0027400001197983 */ /* 0x000f220000300800 */
[----:B------:R-:W-:-:S03]  /*59450*/  SHF.R.U32.HI R6, RZ, 0x8, R11 ;  /* 0x00000008ff067819 */ /* 0x000fc6000001160b */
[----:B------:R-:W4:Y:S01]  /*59460*/  LDL.LU R11, [R1+0x1ac] ;  /* 0x0001ac00010b7983 */ /* 0x000f220000300800 */
[----:B------:R-:W-:Y:S02]  /*59470*/  SHF.R.U32.HI R5, RZ, 0x8, R10 ;  /* 0x00000008ff057819 */ /* 0x000fe4000001160a */
[----:B0-----:R-:W-:Y:S01]  /*59480*/  SHF.R.U32.HI R2, RZ, 0x8, R9 ;  /* 0x00000008ff027819 */ /* 0x001fe20000011609 */
[----:B------:R-:W4:Y:S04]  /*59490*/  LDL.LU R10, [R1+0x41c] ;  /* 0x00041c00010a7983 */ /* 0x000f280000300800 */
[----:B------:R-:W4:Y:S01]  /*594a0*/  LDL.LU R9, [R1+0x60] ;  /* 0x0000600001097983 */ /* 0x000f220000300800 */
[----:B------:R-:W-:-:S03]  /*594b0*/  SHF.R.U32.HI R3, RZ, 0x8, R8 ;  /* 0x00000008ff037819 */ /* 0x000fc60000011608 */
[----:B------:R-:W4:Y:S01]  /*594c0*/  LDL.LU R8, [R1+0x6c] ;  /* 0x00006c0001087983 */ /* 0x000f220000300800 */
[----:B------:R-:W-:Y:S02]  /*594d0*/  LOP3.LUT R4, R4, 0xffff, RZ, 0xc0, !PT ;  /* 0x0000ffff04047812 */ /* 0x000fe400078ec0ff */
[----:B------:R-:W-:Y:S02]  /*594e0*/  LOP3.LUT R5, R5, 0xffff, RZ, 0xc0, !PT ;  /* 0x0000ffff05057812 */ /* 0x000fe400078ec0ff */
[--C-:B------:R-:W-:Y:S02]  /*594f0*/  PRMT R7, R4, 0x3340, R1.reuse ;  /* 0x0000334004077816 */ /* 0x100fe40000000001 */
[----:B------:R-:W-:Y:S02]  /*59500*/  PRMT R4, R5, 0x3340, R1 ;  /* 0x0000334005047816 */ /* 0x000fe40000000001 */
[----:B------:R-:W-:Y:S02]  /*59510*/  SHF.R.U32.HI R0, RZ, 0x8, R13 ;  /* 0x00000008ff007819 */ /* 0x000fe4000001160d */
[----:B------:R-:W-:Y:S01]  /*59520*/  LOP3.LUT R2, R2, 0xffff, RZ, 0xc0, !PT ;  /* 0x0000ffff02027812 */ /* 0x000fe200078ec0ff */
[----:B------:R-:W-:Y:S04]  /*59530*/  STL [R1+0x244], R7 ;  /* 0x0002440701007387 */ /* 0x000fe80000100800 */
[----:B------:R-:W-:Y:S01]  /*59540*/  STL [R1+0x240], R4 ;  /* 0x0002400401007387 */ /* 0x000fe20000100800 */
[----:B------:R-:W-:-:S02]  /*59550*/  LOP3.LUT R0, R0, 0xffff, RZ, 0xc0, !PT ;  /* 0x0000ffff00007812 */ /* 0x000fc400078ec0ff */
[----:B------:R-:W-:Y:S02]  /*59560*/  LOP3.LUT R6, R6, 0xffff, RZ, 0xc0, !PT ;  /* 0x0000ffff06067812 */ /* 0x000fe400078ec0ff */
[----:B------:R-:W-:Y:S02]  /*59570*/  LOP3.LUT R3, R3, 0xffff, RZ, 0xc0, !PT ;  /* 0x0000ffff03037812 */ /* 0x000fe400078ec0ff */
[----:B------:R-:W-:Y:S02]  /*59580*/  PRMT R0, R0, 0x3340, R2 ;  /* 0x0000334000007816 */ /* 0x000fe40000000002 */
[----:B------:R-:W-:-:S03]  /*59590*/  PRMT R2, R6, 0x3340, R3 ;  /* 0x0000334006027816 */ /* 0x000fc60000000003 */
[----:B------:R0:W-:Y:S04]  /*595a0*/  STL [R1+0x308], R0 ;  /* 0x0003080001007387 */ /* 0x0001e80000100800 */
[----:B------:R4:W-:Y:S04]  /*595b0*/  STL [R1+0x300], R2 ;  /* 0x0003000201007387 */ /* 0x0009e80000100800 */
[----:B------:R-:W4:Y:S01]  /*595c0*/  LDL.LU R24, [R1+0x430] ;  /* 0x0004300001187983 */ /* 0x000f220000300800 */
[----:B------:R-:W-:Y:S02]  /*595d0*/  SHF.R.U32.HI R6, RZ, 0x8, R23 ;  /* 0x00000008ff067819 */ /* 0x000fe40000011617 */
[----:B0-----:R-:W-:-:S02]  /*595e0*/  SHF.R.U32.HI R0, RZ, 0x8, R17 ;  /* 0x00000008ff007819 */ /* 0x001fc40000011611 */
[----:B------:R-:W4:Y:S01]  /*595f0*/  LDL.LU R17, [R1+0x42c] ;  /* 0x00042c0001117983 */ /* 0x000f220000300800 */
[----:B------:R-:W-:Y:S02]  /*59600*/  LOP3.LUT R6, R6, 0xffff, RZ, 0xc0, !PT ;  /* 0x0000ffff06067812 */ /* 0x000fe400078ec0ff */
[----:B------:R-:W-:Y:S02]  /*59610*/  LOP3.LUT R0, R0, 0xffff, RZ, 0xc0, !PT ;  /* 0x0000ffff00007812 */ /* 0x000fe400078ec0ff */
[----:B--2---:R-:W-:-:S04]  /*59620*/  SHF.R.U32.HI R4, RZ, 0x8, R20 ;  /* 0x00000008ff047819 */ /* 0x004fc80000011614 */
[----:B------:R-:W-:-:S04]  /*59630*/  LOP3.LUT R4, R4, 0xffff, RZ, 0xc0, !PT ;  /* 0x0000ffff04047812 */ /* 0x000fc800078ec0ff */
[----:B------:R-:W-:Y:S02]  /*59640*/  PRMT R4, R4, 0x3340, R1 ;  /* 0x0000334004047816 */ /* 0x000fe40000000001 */
[----:B---3--:R-:W-:Y:S02]  /*59650*/  SHF.R.U32.HI R5, RZ, 0x8, R16 ;  /* 0x00000008ff057819 */ /* 0x008fe40000011610 */
[----:B----4-:R-:W-:Y:S01]  /*59660*/  SHF.R.U32.HI R2, RZ, 0x8, R12 ;  /* 0x00000008ff027819 */ /* 0x010fe2000001160c */
[----:B------:R0:W-:Y:S04]  /*59670*/  STL [R1+0x230], R4 ;  /* 0x0002300401007387 */ /* 0x0001e80000100800 */
[----:B------:R-:W2:Y:S04]  /*59680*/  LDL.LU R20, [R1+0x420] ;  /* 0x0004200001147983 */ /* 0x000ea80000300800 */
[----:B------:R-:W3:Y:S04]  /*59690*/  LDL.LU R16, [R1+0xcc] ;  /* 0x0000cc0001107983 */ /* 0x000ee80000300800 */
[----:B------:R-:W4:Y:S01]  /*596a0*/  LDL.LU R12, [R1+0x418] ;  /* 0x00041800010c7983 */ /* 0x000f220000300800 */
[----:B------:R-:W-:-:S02]  /*596b0*/  LOP3.LUT R5, R5, 0xffff, RZ, 0xc0, !PT ;  /* 0x0000ffff05057812 */ /* 0x000fc400078ec0ff */
[----:B------:R-:W-:Y:S02]  /*596c0*/  LOP3.LUT R2, R2, 0xffff, RZ, 0xc0, !PT ;  /* 0x0000ffff02027812 */ /* 0x000fe400078ec0ff */
[----:B------:R-:W-:Y:S02]  /*596d0*/  SHF.R.U32.HI R3, RZ, 0x8, R25 ;  /* 0x00000008ff037819 */ /* 0x000fe40000011619 */
[----:B------:R-:W-:Y:S02]  /*596e0*/  PRMT R25, R6, 0x3340, R0 ;  /* 0x0000334006197816 */ /* 0x000fe40000000000 */
[----:B------:R-:W-:Y:S02]  /*596f0*/  LOP3.LUT R3, R3, 0xffff, RZ, 0xc0, !PT ;  /* 0x0000ffff03037812 */ /* 0x000fe400078ec0ff */
[----:B0-----:R-:W-:Y:S02]  /*59700*/  PRMT R4, R5, 0x3340, R1 ;  /* 0x0000334005047816 */ /* 0x001fe40000000001 */
[----:B------:R-:W-:Y:S01]  /*59710*/  PRMT R2, R2, 0x3340, R3 ;  /* 0x0000334002027816 */ /* 0x000fe20000000003 */
[----:B------:R-:W-:Y:S04]  /*59720*/  STL [R1+0x24bc], R25 ;  /* 0x0024bc1901007387 */ /* 0x000fe80000100800 */
[----:B------:R-:W-:Y:S01]  /*59730*/  STL [R1+0x22c], R4 ;  /* 0x00022c0401007387 */ /* 0x000fe20000100800 */
[----:B------:R-:W-:-:S03]  /*59740*/  SHF.R.U32.HI R0, RZ, 0x8, R14 ;  /* 0x00000008ff007819 */ /* 0x000fc6000001160e */
[----:B------:R0:W-:Y:S04]  /*59750*/  STL [R1+0x2f4], R2 ;  /* 0x0002f40201007387 */ /* 0x0001e80000100800 */
[----:B------:R-:W4:Y:S01]  /*59760*/  LDL.LU R14, [R1+0x273c] ;  /* 0x00273c00010e7983 */ /* 0x000f220000300800 */
[----:B0-----:R-:W-:-:S03]  /*59770*/  SHF.R.U32.HI R2, RZ, 0x8, R15 ;  /* 0x00000008ff027819 */ /* 0x001fc6000001160f */
[----:B------:R-:W4:Y:S04]  /*59780*/  LDL.LU R15, [R1+0x2738] ;  /* 0x00273800010f7983 */ /* 0x000f280000300800 */
[----:B------:R-:W4:Y:S04]  /*59790*/  LDL.LU R13, [R1+0x440] ;  /* 0x00044000010d7983 */ /* 0x000f280000300800 */
[----:B------:R-:W4:Y:S01]  /*597a0*/  LDL.LU R23, [R1+0x1e0] ;  /* 0x0001e00001177983 */ /* 0x000f220000300800 */
[----:B------:R-:W-:-:S03]  /*597b0*/  SHF.R.U32.HI R5, RZ, 0x8, R11 ;  /* 0x00000008ff057819 */ /* 0x000fc6000001160b */
[----:B------:R-:W4:Y:S01]  /*597c0*/  LDL.LU R11, [R1+0x43c] ;  /* 0x00043c00010b7983 */ /* 0x000f220000300800 */
[----:B------:R-:W-:Y:S02]  /*597d0*/  SHF.R.U32.HI R4, RZ, 0x8, R10 ;  /* 0x00000008ff047819 */ /* 0x000fe4000001160a */
[----:B------:R-:W-:Y:S01]  /*597e0*/  SHF.R.U32.HI R6, RZ, 0x8, R9 ;  /* 0x00000008ff067819 */ /* 0x000fe20000011609 */
[----:B------:R-:W4:Y:S04]  /*597f0*/  LDL.LU R10, [R1+0x444] ;  /* 0x00044400010a7983 */ /* 0x000f280000300800 */
[----:B------:R-:W4:Y:S01]  /*59800*/  LDL.LU R9, [R1+0x428] ;  /* 0x0004280001097983 */ /* 0x000f220000300800 */
[----:B------:R-:W-:-:S03]  /*59810*/  SHF.R.U32.HI R3, RZ, 0x8, R8 ;  /* 0x00000008ff037819 */ /* 0x000fc60000011608 */
[----:B------:R-:W4:Y:S01]  /*59820*/  LDL.LU R8, [R1+0x424] ;  /* 0x0004240001087983 */ /* 0x000f220000300800 */
[----:B------:R-:W-:Y:S02]  /*59830*/  LOP3.LUT R4, R4, 0xffff, RZ, 0xc0, !PT ;  /* 0x0000ffff04047812 */ /* 0x000fe400078ec0ff */
[----:B------:R-:W-:Y:S02]  /*59840*/  LOP3.LUT R5, R5, 0xffff, RZ, 0xc0, !PT ;  /* 0x0000ffff05057812 */ /* 0x000fe400078ec0ff */
[----:B------:R-:W-:Y:S02]  /*59850*/  LOP3.LUT R6, R6, 0xffff, RZ, 0xc0, !PT ;  /* 0x0000ffff06067812 */ /* 0x000fe400078ec0ff */
[----:B------:R-:W-:Y:S02]  /*59860*/  LOP3.LUT R3, R3, 0xffff, RZ, 0xc0, !PT ;  /* 0x0000ffff03037812 */ /* 0x000fe400078ec0ff */
[----:B------:R-:W-:Y:S02]  /*59870*/  LOP3.LUT R0, R0, 0xffff, RZ, 0xc0, !PT ;  /* 0x0000ffff00007812 */ /* 0x000fe400078ec0ff */
[----:B------:R-:W-:-:S02]  /*59880*/  LOP3.LUT R2, R2, 0xffff, RZ, 0xc0, !PT ;  /* 0x0000ffff02027812 */ /* 0x000fc400078ec0ff */
[--C-:B------:R-:W-:Y:S02]  /*59890*/  PRMT R7, R4, 0x3340, R1.reuse ;  /* 0x0000334004077816 */ /* 0x100fe40000000001 */
[----:B------:R-:W-:Y:S02]  /*598a0*/  PRMT R5, R5, 0x3340, R6 ;  /* 0x0000334005057816 */ /* 0x000fe40000000006 */
[----:B------:R-:W-:Y:S02]  /*598b0*/  PRMT R4, R3, 0x3340, R1 ;  /* 0x0000334003047816 */ /* 0x000fe40000000001 */
[----:B------:R-:W-:Y:S01]  /*598c0*/  PRMT R3, R0, 0x3340, R2 ;  /* 0x0000334000037816 */ /* 0x000fe20000000002 */
[----:B------:R-:W-:Y:S04]  /*598d0*/  STL [R1+0x224], R7 ;  /* 0x0002240701007387 */ /* 0x000fe80000100800 */
[----:B------:R-:W-:Y:S04]  /*598e0*/  STL [R1+0x2e4], R5 ;  /* 0x0002e40501007387 */ /* 0x000fe80000100800 */
[----:B------:R-:W-:Y:S04]  /*598f0*/  STL [R1+0x220], R4 ;  /* 0x0002200401007387 */ /* 0x000fe80000100800 */
[----:B------:R0:W-:Y:S02]  /*59900*/  STL [R1+0x2dc], R3 ;  /* 0x0002dc0301007387 */ /* 0x0001e40000100800 */
[----:B0-----:R-:W-:-:S02]  /*59910*/  SHF.R.U32.HI R3, RZ, 0x8, R26 ;  /* 0x00000008ff037819 */ /* 0x001fc4000001161a */
[----:B------:R-:W4:Y:S01]  /*59920*/  LDL.LU R26, [R1+0x2734] ;  /* 0x00273400011a7983 */ /* 0x000f220000300800 */
[----:B------:R-:W-:-:S03]  /*59930*/  SHF.R.U32.HI R0, RZ, 0x8, R17 ;  /* 0x00000008ff007819 */ /* 0x000fc60000011611 */
[----:B------:R-:W4:Y:S01]  /*59940*/  LDL.LU R17, [R1+0x45c] ;  /* 0x00045c0001117983 */ /* 0x000f220000300800 */
[----:B------:R-:W-:Y:S02]  /*59950*/  SHF.R.U32.HI R2, RZ, 0x8, R24 ;  /* 0x00000008ff027819 */ /* 0x000fe40000011618 */
[----:B------:R-:W-:Y:S02]  /*59960*/  LOP3.LUT R3, R3, 0xffff, RZ, 0xc0, !PT ;  /* 0x0000ffff03037812 */ /* 0x000fe400078ec0ff */
[----:B------:R-:W-:Y:S02]  /*59970*/  LOP3.LUT R0, R0, 0xffff, RZ, 0xc0, !PT ;  /* 0x0000ffff00007812 */ /* 0x000fe400078ec0ff */
[----:B------:R-:W-:Y:S02]  /*59980*/  LOP3.LUT R2, R2, 0xffff, RZ, 0xc0, !PT ;  /* 0x0000ffff02027812 */ /* 0x000fe400078ec0ff */
[----:B------:R-:W-:Y:S02]  /*59990*/  PRMT R3, R3, 0x3340, R1 ;  /* 0x0000334003037816 */ /* 0x000fe40000000001 */
[----:B------:R-:W-:-:S02]  /*599a0*/  PRMT R0, R2, 0x3340, R0 ;  /* 0x0000334002007816 */ /* 0x000fc40000000000 */
[----:B--2---:R-:W-:Y:S02]  /*599b0*/  SHF.R.U32.HI R4, RZ, 0x8, R20 ;  /* 0x00000008ff047819 */ /* 0x004fe40000011614 */
[----:B---3--:R-:W-:Y:S01]  /*599c0*/  SHF.R.U32.HI R5, RZ, 0x8, R16 ;  /* 0x00000008ff057819 */ /* 0x008fe20000011610 */
[----:B------:R-:W2:Y:S01]  /*599d0*/  LDL.LU R20, [R1+0x438] ;  /* 0x0004380001147983 */ /* 0x000ea20000300800 */
[----:B----4-:R-:W-:-:S03]  /*599e0*/  SHF.R.U32.HI R6, RZ, 0x8, R12 ;  /* 0x00000008ff067819 */ /* 0x010fc6000001160c */
[----:B------:R-:W3:Y:S04]  /*599f0*/  LDL.LU R16, [R1+0x434] ;  /* 0x0004340001107983 */ /* 0x000ee80000300800 */
[----:B------:R-:W4:Y:S01]  /*59a00*/  LDL.LU R12, [R1+0x204] ;  /* 0x00020400010c7983 */ /* 0x000f220000300800 */
[----:B------:R-:W-:Y:S02]  /*59a10*/  LOP3.LUT R4, R4, 0xffff, RZ, 0xc0, !PT ;  /* 0x0000ffff04047812 */ /* 0x000fe400078ec0ff */
[----:B------:R-:W-:Y:S02]  /*59a20*/  LOP3.LUT R5, R5, 0xffff, RZ, 0xc0, !PT ;  /* 0x0000ffff05057812 */ /* 0x000fe400078ec0ff */
[----:B------:R-:W-:Y:S02]  /*59a30*/  LOP3.LUT R6, R6, 0xffff, RZ, 0xc0, !PT ;  /* 0x0000ffff06067812 */ /* 0x000fe400078ec0ff */
[----:B------:R-:W-:-:S02]  /*59a40*/  PRMT R5, R4, 0x3340, R5 ;  /* 0x0000334004057816 */ /* 0x000fc40000000005 */
[----:B------:R-:W-:-:S03]  /*59a50*/  PRMT R4, R6, 0x3340, R1 ;  /* 0x0000334006047816 */ /* 0x000fc60000000001 */
[----:B------:R-:W-:Y:S04]  /*59a60*/  STL [R1+0x2d0], R5 ;  /* 0x0002d00501007387 */ /* 0x000fe80000100800 */
[----:B------:R0:W-:Y:S04]  /*59a70*/  STL [R1+0x214], R4 ;  /* 0x0002140401007387 */ /* 0x0001e80000100800 */
[----:B------:R-:W-:Y:S04]  /*59a80*/  STL [R1+0x210], R3 ;  /* 0x0002100301007387 */ /* 0x000fe80000100800 */
[----:B------:R1:W-:Y:S01]  /*59a90*/  STL [R1+0x2c8], R0 ;  /* 0x0002c80001007387 */ /* 0x0003e20000100800 */
[----:B0-----:R-:W-:-:S03]  /*59aa0*/  SHF.R.U32.HI R4, RZ, 0x8, R11 ;  /* 0x00000008ff047819 */ /* 0x001fc6000001160b */
[----:B------:R-:W4:Y:S01]  /*59ab0*/  LDL.LU R11, [R1+0x44c] ;  /* 0x00044c00010b7983 */ /* 0x000f220000300800 */
[----:B------:R-:W-:Y:S02]  /*59ac0*/  LOP3.LUT R4, R4, 0xffff, RZ, 0xc0, !PT ;  /* 0x0000ffff04047812 */ /* 0x000fe400078ec0ff */
[----:B-1----:R-:W-:Y:S02]  /*59ad0*/  SHF.R.U32.HI R0, RZ, 0x8, R10 ;  /* 0x00000008ff007819 */ /* 0x002fe4000001160a */
[----:B------:R-:W-:Y:S01]  /*59ae0*/  SHF.R.U32.HI R2, RZ, 0x8, R9 ;  /* 0x00000008ff027819 */ /* 0x000fe20000011609 */
[----:B------:R-:W4:Y:S04]  /*59af0*/  LDL.LU R10, [R1+0x74] ;  /* 0x00007400010a7983 */ /* 0x000f280000300800 */
[----:B------:R-:W4:Y:S01]  /*59b00*/  LDL.LU R9, [R1+0x448] ;  /* 0x0004480001097983 */ /* 0x000f220000300800 */
[----:B------:R-:W-:-:S05]  /*59b10*/  PRMT R4, R4, 0x3340, R1 ;  /* 0x0000334004047816 */ /* 0x000fca0000000001 */
[----:B------:R0:W-:Y:S01]  /*59b20*/  STL [R1+0x208], R4 ;  /* 0x0002080401007387 */ /* 0x0001e20000100800 */
[----:B------:R-:W-:-:S03]  /*59b30*/  SHF.R.U32.HI R3, RZ, 0x8, R8 ;  /* 0x00000008ff037819 */ /* 0x000fc60000011608 */
[----:B------:R-:W4:Y:S01]  /*59b40*/  LDL.LU R8, [R1+0x454] ;  /* 0x0004540001087983 */ /* 0x000f220000300800 */
[----:B------:R-:W-:Y:S02]  /*59b50*/  SHF.R.U32.HI R6, RZ, 0x8, R13 ;  /* 0x00000008ff067819 */ /* 0x000fe4000001160d */
[----:B------:R-:W-:Y:S02]  /*59b60*/  SHF.R.U32.HI R5, RZ, 0x8, R23 ;  /* 0x00000008ff057819 */ /* 0x000fe40000011617 */
[----:B------:R-:W-:Y:S02]  /*59b70*/  LOP3.LUT R0, R0, 0xffff, RZ, 0xc0, !PT ;  /* 0x0000ffff00007812 */ /* 0x000fe400078ec0ff */
[----:B------:R-:W-:Y:S02]  /*59b80*/  LOP3.LUT R2, R2, 0xffff, RZ, 0xc0, !PT ;  /* 0x0000ffff02027812 */ /* 0x000fe400078ec0ff */
[----:B------:R-:W-:Y:S02]  /*59b90*/  LOP3.LUT R6, R6, 0xffff, RZ, 0xc0, !PT ;  /* 0x0000ffff06067812 */ /* 0x000fe400078ec0ff */
[----:B------:R-:W-:-:S02]  /*59ba0*/  LOP3.LUT R5, R5, 0xffff, RZ, 0xc0, !PT ;  /* 0x0000ffff05057812 */ /* 0x000fc400078ec0ff */
[----:B------:R-:W-:Y:S02]  /*59bb0*/  LOP3.LUT R3, R3, 0xffff, RZ, 0xc0, !PT ;  /* 0x0000ffff03037812 */ /* 0x000fe400078ec0ff */
[----:B0-----:R-:W-:Y:S02]  /*59bc0*/  PRMT R4, R6, 0x3340, R0 ;  /* 0x0000334006047816 */ /* 0x001fe40000000000 */
[----:B------:R-:W-:Y:S02]  /*59bd0*/  PRMT R2, R5, 0x3340, R2 ;  /* 0x0000334005027816 */ /* 0x000fe40000000002 */
[----:B------:R-:W-:Y:S01]  /*59be0*/  PRMT R0, R3, 0x3340, R1 ;  /* 0x0000334003007816 */ /* 0x000fe20000000001 */
[----:B------:R0:W-:Y:S04]  /*59bf0*/  STL [R1+0x2c0], R4 ;  /* 0x0002c00401007387 */ /* 0x0001e80000100800 */
[----:B------:R1:W-:Y:S01]  /*59c00*/  STL [R1+0x2b8], R2 ;  /* 0x0002b80201007387 */ /* 0x0003e20000100800 */
[----:B0-----:R-:W-:-:S03]  /*59c10*/  SHF.R.U32.HI R4, RZ, 0x8, R29 ;  /* 0x00000008ff047819 */ /* 0x001fc6000001161d */
[----:B------:R-:W4:Y:S04]  /*59c20*/  LDL.LU R29, [R1+0x2730] ;  /* 0x00273000011d7983 */ /* 0x000f280000300800 */
[----:B------:R0:W-:Y:S01]  /*59c30*/  STL [R1+0x1fc], R0 ;  /* 0x0001fc0001007387 */ /* 0x0001e20000100800 */
[----:B------:R-:W-:Y:S02]  /*59c40*/  SHF.R.U32.HI R5, RZ, 0x8, R17 ;  /* 0x00000008ff057819 */ /* 0x000fe40000011611 */
[----:B-1----:R-:W-:Y:S02]  /*59c50*/  SHF.R.U32.HI R2, RZ, 0x8, R26 ;  /* 0x00000008ff027819 */ /* 0x002fe4000001161a */
[----:B------:R-:W-:Y:S02]  /*59c60*/  LOP3.LUT R4, R4, 0xffff, RZ, 0xc0, !PT ;  /* 0x0000ffff04047812 */ /* 0x000fe400078ec0ff */
[----:B------:R-:W-:-:S02]  /*59c70*/  LOP3.LUT R5, R5, 0xffff, RZ, 0xc0, !PT ;  /* 0x0000ffff05057812 */ /* 0x000fc400078ec0ff */
[----:B0-----:R-:W-:Y:S02]  /*59c80*/  SHF.R.U32.HI R0, RZ, 0x8, R19 ;  /* 0x00000008ff007819 */ /* 0x001fe40000011613 */
[----:B------:R-:W-:Y:S02]  /*59c90*/  LOP3.LUT R2, R2, 0xffff, RZ, 0xc0, !PT ;  /* 0x0000ffff02027812 */ /* 0x000fe400078ec0ff */
[----:B------:R-:W-:Y:S01]  /*59ca0*/  PRMT R5, R5, 0x3340, R1 ;  /* 0x0000334005057816 */ /* 0x000fe20000000001 */
[----:B------:R-:W4:Y:S01]  /*59cb0*/  LDL.LU R19, [R1+0x272c] ;  /* 0x00272c0001137983 */ /* 0x000f220000300800 */
[----:B------:R-:W-:-:S03]  /*59cc0*/  LOP3.LUT R0, R0, 0xffff, RZ, 0xc0, !PT ;  /* 0x0000ffff00007812 */ /* 0x000fc600078ec0ff */
[----:B------:R-:W4:Y:S01]  /*59cd0*/  LDL.LU R17, [R1+0xd8] ;  /* 0x0000d80001117983 */ /* 0x000f220000300800 */
[----:B------:R-:W-:Y:S02]  /*59ce0*/  PRMT R26, R4, 0x3340, R0 ;  /* 0x00003340041a7816 */ /* 0x000fe40000000000 */
[----:B--2---:R-:W-:Y:S02]  /*59cf0*/  SHF.R.U32.HI R6, RZ, 0x8, R20 ;  /* 0x00000008ff067819 */ /* 0x004fe40000011614 */
[----:B---3--:R-:W-:Y:S02]  /*59d00*/  SHF.R.U32.HI R7, RZ, 0x8, R16 ;  /* 0x00000008ff077819 */ /* 0x008fe40000011610 */
[----:B----4-:R-:W-:Y:S02]  /*59d10*/  SHF.R.U32.HI R3, RZ, 0x8, R12 ;  /* 0x00000008ff037819 */ /* 0x010fe4000001160c */
[----:B------:R-:W-:Y:S01]  /*59d20*/  LOP3.LUT R6, R6, 0xffff, RZ, 0xc0, !PT ;  /* 0x0000ffff06067812 */ /* 0x000fe200078ec0ff */
[----:B------:R-:W2:Y:S01]  /*59d30*/  LDL.LU R20, [R1+0x464] ;  /* 0x0004640001147983 */ /* 0x000ea20000300800 */
[----:B------:R-:W-:-:S02]  /*59d40*/  LOP3.LUT R7, R7, 0xffff, RZ, 0xc0, !PT ;  /* 0x0000ffff07077812 */ /* 0x000fc400078ec0ff */
[----:B------:R-:W-:Y:S01]  /*59d50*/  LOP3.LUT R3, R3, 0xffff, RZ, 0xc0, !PT ;  /* 0x0000ffff03037812 */ /* 0x000fe200078ec0ff */
[----:B------:R-:W3:Y:S04]  /*59d60*/  LDL.LU R16, [R1+0x450] ;  /* 0x0004500001107983 */ /* 0x000ee80000300800 */
[----:B------:R-:W-:Y:S01]  /*59d70*/  STL [R1+0x1f8], R5 ;  /* 0x0001f80501007387 */ /* 0x000fe20000100800 */
[----:B------:R-:W-:Y:S02]  /*59d80*/  PRMT R2, R7, 0x3340, R2 ;  /* 0x0000334007027816 */ /* 0x000fe40000000002 */
[----:B------:R-:W-:Y:S01]  /*59d90*/  PRMT R0, R6, 0x3340, R3 ;  /* 0x0000334006007816 */ /* 0x000fe20000000003 */
[----:B------:R-:W4:Y:S04]  /*59da0*/  LDL.LU R12, [R1+0x7c] ;  /* 0x00007c00010c7983 */ /* 0x000f280000300800 */
[----:B------:R-:W-:Y:S04]  /*59db0*/  STL [R1+0x24c0], R26 ;  /* 0x0024c01a01007387 */ /* 0x000fe80000100800 */
[----:B------:R0:W-:Y:S04]  /*59dc0*/  STL [R1+0x2a8], R0 ;  /* 0x0002a80001007387 */ /* 0x0001e80000100800 */
[----:B------:R1:W-:Y:S01]  /*59dd0*/  STL [R1+0x2a4], R2 ;  /* 0x0002a40201007387 */ /* 0x0003e20000100800 */
[----:B------:R-:W-:-:S02]  /*59de0*/  SHF.R.U32.HI R3, RZ, 0x8, R28 ;  /* 0x00000008ff037819 */ /* 0x000fc4000001161c */
[----:B0-----:R-:W-:Y:S02]  /*59df0*/  SHF.R.U32.HI R0, RZ, 0x8, R18 ;  /* 0x00000008ff007819 */ /* 0x001fe40000011612 */
[----:B------:R-:W4:Y:S04]  /*59e00*/  LDL.LU R18, [R1+0x2728] ;  /* 0x0027280001127983 */ /* 0x000f280000300800 */
        /* <DEDUP_REMOVED lines=9> */
[----:B-1----:R-:W-:-:S03]  /*59ea0*/  SHF.R.U32.HI R2, RZ, 0x8, R8 ;  /* 0x00000008ff027819 */ /* 0x002fc60000011608 */
        /* <DEDUP_REMOVED lines=13> */
[----:B------:R2:W-:Y:S01]  /*59f80*/  STL [R1+0x298], R2 ;  /* 0x0002980201007387 */ /* 0x0005e20000100800 */
[----:B------:R-:W-:-:S03]  /*59f90*/  SHF.R.U32.HI R3, RZ, 0x8, R27 ;  /* 0x00000008ff037819 */ /* 0x000fc6000001161b */
[----:B------:R4:W-:Y:S04]  /*59fa0*/  STL [R1+0x28c], R0 ;  /* 0x00028c0001007387 */ /* 0x0009e80000100800 */
[----:B------:R-:W4:Y:S04]  /*59fb0*/  LDL.LU R27, [R1+0x2720] ;  /* 0x00272000011b7983 */ /* 0x000f280000300800 */
[----:B------:R-:W4:Y:S04]  /*59fc0*/  LDL.LU R13, [R1+0x38] ;  /* 0x00003800010d7983 */ /* 0x000f280000300800 */
[----:B------:R-:W4:Y:S01]  /*59fd0*/  LDL.LU R23, [R1+0x3c] ;  /* 0x00003c0001177983 */ /* 0x000f220000300800 */
[----:B------:R-:W-:-:S04]  /*59fe0*/  LOP3.LUT R3, R3, 0xffff, RZ, 0xc0, !PT ;  /* 0x0000ffff03037812 */ /* 0x000fc800078ec0ff */
[----:B------:R-:W-:Y:S02]  /*59ff0*/  PRMT R6, R3, 0x3340, R1 ;  /* 0x0000334003067816 */ /* 0x000fe40000000001 */
[----:B------:R-:W-:Y:S02]  /*5a000*/  SHF.R.U32.HI R5, RZ, 0x8, R17 ;  /* 0x00000008ff057819 */ /* 0x000fe40000011611 */
[----:B------:R-:W4:Y:S02]  /*5a010*/  LDL.LU R17, [R1+0x484] ;  /* 0x0004840001117983 */ /* 0x000f240000300800 */
[----:B------:R-:W-:Y:S02]  /*5a020*/  LOP3.LUT R5, R5, 0xffff, RZ, 0xc0, !PT ;  /* 0x0000ffff05057812 */ /* 0x000fe400078ec0ff */
[----:B--2---:R-:W-:Y:S02]  /*5a030*/  SHF.R.U32.HI R2, RZ, 0x8, R20 ;  /* 0x00000008ff027819 */ /* 0x004fe40000011614 */
[----:B------:R-:W2:Y:S01]  /*5a040*/  LDL.LU R20, [R1+0x458] ;  /* 0x0004580001147983 */ /* 0x000ea20000300800 */
[----:B---3--:R-:W-:-:S03]  /*5a050*/  SHF.R.U32.HI R4, RZ, 0x8, R16 ;  /* 0x00000008ff047819 */ /* 0x008fc60000011610 */
[----:B------:R-:W3:Y:S01]  /*5a060*/  LDL.LU R16, [R1+0x488] ;  /* 0x0004880001107983 */ /* 0x000ee20000300800 */
[----:B----4-:R-:W-:Y:S02]  /*5a070*/  SHF.R.U32.HI R0, RZ, 0x8, R12 ;  /* 0x00000008ff007819 */ /* 0x010fe4000001160c */
[----:B------:R-:W-:Y:S01]  /*5a080*/  LOP3.LUT R4, R4, 0xffff, RZ, 0xc0, !PT ;  /* 0x0000ffff04047812 */ /* 0x000fe200078ec0ff */
[----:B------:R-:W4:Y:S01]  /*5a090*/  LDL.LU R12, [R1+0x88] ;  /* 0x00008800010c7983 */ /* 0x000f220000300800 */
[----:B------:R-:W-:Y:S02]  /*5a0a0*/  LOP3.LUT R2, R2, 0xffff, RZ, 0xc0, !PT ;  /* 0x0000ffff02027812 */ /* 0x000fe400078ec0ff */
[----:B------:R-:W-:Y:S02]  /*5a0b0*/  PRMT R3, R5, 0x3340, R4 ;  /* 0x0000334005037816 */ /* 0x000fe40000000004 */
[----:B------:R-:W-:Y:S01]  /*5a0c0*/  LOP3.LUT R0, R0, 0xffff, RZ, 0xc0, !PT ;  /* 0x0000ffff00007812 */ /* 0x000fe200078ec0ff */
[----:B------:R-:W-:Y:S01]  /*5a0d0*/  STL [R1+0x1dc], R6 ;  /* 0x0001dc0601007387 */ /* 0x000fe20000100800 */
[----:B------:R-:W-:-:S02]  /*5a0e0*/  PRMT R2, R2, 0x3340, R1 ;  /* 0x0000334002027816 */ /* 0x000fc40000000001 */
[----:B------:R-:W-:Y:S02]  /*5a0f0*/  PRMT R0, R0, 0x3340, R1 ;  /* 0x0000334000007816 */ /* 0x000fe40000000001 */
[----:B------:R-:W-:-:S04]  /*5a100*/  SHF.R.U32.HI R4, RZ, 0x8, R24 ;  /* 0x00000008ff047819 */ /* 0x000fc80000011618 */
[----:B------:R-:W-:Y:S01]  /*5a110*/  LOP3.LUT R4, R4, 0xffff, RZ, 0xc0, !PT ;  /* 0x0000ffff04047812 */ /* 0x000fe200078ec0ff */
[----:B------:R-:W-:Y:S04]  /*5a120*/  STL [R1+0x1d8], R2 ;  /* 0x0001d80201007387 */ /* 0x000fe80000100800 */
[----:B------:R-:W-:Y:S04]  /*5a130*/  STL [R1+0x280], R3 ;  /* 0x0002800301007387 */ /* 0x000fe80000100800 */
[----:B------:R0:W-:Y:S02]  /*5a140*/  STL [R1+0x1d4], R0 ;  /* 0x0001d40001007387 */ /* 0x0001e40000100800 */
[----:B0-----:R-:W-:-:S02]  /*5a150*/  SHF.R.U32.HI R0, RZ, 0x8, R11 ;  /* 0x00000008ff007819 */ /* 0x001fc4000001160b */
[----:B------:R-:W4:Y:S01]  /*5a160*/  LDL.LU R11, [R1+0x47c] ;  /* 0x00047c00010b7983 */ /* 0x000f220000300800 */
[----:B------:R-:W-:Y:S02]  /*5a170*/  SHF.R.U32.HI R5, RZ, 0x8, R10 ;  /* 0x00000008ff057819 */ /* 0x000fe4000001160a */
[----:B------:R-:W-:Y:S02]  /*5a180*/  SHF.R.U32.HI R6, RZ, 0x8, R9 ;  /* 0x00000008ff067819 */ /* 0x000fe40000011609 */
[----:B------:R-:W-:Y:S02]  /*5a190*/  LOP3.LUT R5, R5, 0xffff, RZ, 0xc0, !PT ;  /* 0x0000ffff05057812 */ /* 0x000fe400078ec0ff */
[----:B------:R-:W-:Y:S02]  /*5a1a0*/  LOP3.LUT R6, R6, 0xffff, RZ, 0xc0, !PT ;  /* 0x0000ffff06067812 */ /* 0x000fe400078ec0ff */
[----:B------:R-:W-:Y:S02]  /*5a1b0*/  PRMT R5, R4, 0x3340, R5 ;  /* 0x0000334004057816 */ /* 0x000fe40000000005 */
[----:B------:R-:W-:-:S03]  /*5a1c0*/  PRMT R4, R6, 0x3340, R1 ;  /* 0x0000334006047816 */ /* 0x000fc60000000001 */
[----:B------:R0:W-:Y:S04]  /*5a1d0*/  STL [R1+0x274], R5 ;  /* 0x0002740501007387 */ /* 0x0001e80000100800 */
[----:B------:R-:W4:Y:S04]  /*5a1e0*/  LDL.LU R10, [R1+0x40] ;  /* 0x00004000010a7983 */ /* 0x000f280000300800 */
[----:B------:R-:W-:Y:S01]  /*5a1f0*/  STL [R1+0x1cc], R4 ;  /* 0x0001cc0401007387 */ /* 0x000fe20000100800 */
[----:B------:R-:W-:-:S03]  /*5a200*/  SHF.R.U32.HI R3, RZ, 0x8, R8 ;  /* 0x00000008ff037819 */ /* 0x000fc60000011608 */
[----:B------:R-:W4:Y:S04]  /*5a210*/  LDL.LU R9, [R1+0x480] ;  /* 0x0004800001097983 */ /* 0x000f280000300800 */
[----:B------:R-:W4:Y:S01]  /*5a220*/  LDL.LU R8, [R1+0x94] ;  /* 0x0000940001087983 */ /* 0x000f220000300800 */
[----:B------:R-:W-:Y:S02]  /*5a230*/  SHF.R.U32.HI R2, RZ, 0x8, R25 ;  /* 0x00000008ff027819 */ /* 0x000fe40000011619 */
[----:B------:R-:W-:Y:S02]  /*5a240*/  LOP3.LUT R0, R0, 0xffff, RZ, 0xc0, !PT ;  /* 0x0000ffff00007812 */ /* 0x000fe400078ec0ff */
[----:B------:R-:W-:Y:S02]  /*5a250*/  LOP3.LUT R2, R2, 0xffff, RZ, 0xc0, !PT ;  /* 0x0000ffff02027812 */ /* 0x000fe400078ec0ff */
[----:B------:R-:W-:-:S02]  /*5a260*/  LOP3.LUT R3, R3, 0xffff, RZ, 0xc0, !PT ;  /* 0x0000ffff03037812 */ /* 0x000fc400078ec0ff */
[----:B------:R-:W-:Y:S02]  /*5a270*/  PRMT R2, R2, 0x3340, R0 ;  /* 0x0000334002027816 */ /* 0x000fe40000000000 */
[----:B------:R-:W-:Y:S02]  /*5a280*/  PRMT R0, R3, 0x3340, R1 ;  /* 0x0000334003007816 */ /* 0x000fe40000000001 */
[----:B0-----:R-:W-:Y:S01]  /*5a290*/  SHF.R.U32.HI R5, RZ, 0x8, R13 ;  /* 0x00000008ff057819 */ /* 0x001fe2000001160d */
[----:B------:R0:W-:Y:S04]  /*5a2a0*/  STL [R1+0x270], R2 ;  /* 0x0002700201007387 */ /* 0x0001e80000100800 */
[----:B------:R1:W-:Y:S04]  /*5a2b0*/  STL [R1+0x1c8], R0 ;  /* 0x0001c80001007387 */ /* 0x0003e80000100800 */
[----:B------:R-:W4:Y:S04]  /*5a2c0*/  LDL.LU R24, [R1+0x4b8] ;  /* 0x0004b80001187983 */ /* 0x000f280000300800 */
[----:B------:R-:W4:Y:S01]  /*5a2d0*/  LDL.LU R13, [R1+0x4b4] ;  /* 0x0004b400010d7983 */ /* 0x000f220000300800 */
[----:B------:R-:W-:-:S02]  /*5a2e0*/  LOP3.LUT R5, R5, 0xffff, RZ, 0xc0, !PT ;  /* 0x0000ffff05057812 */ /* 0x000fc400078ec0ff */
[----:B0-----:R-:W-:Y:S02]  /*5a2f0*/  SHF.R.U32.HI R2, RZ, 0x8, R23 ;  /* 0x00000008ff027819 */ /* 0x001fe40000011617 */
[----:B-1----:R-:W-:Y:S01]  /*5a300*/  SHF.R.U32.HI R0, RZ, 0x8, R27 ;  /* 0x00000008ff007819 */ /* 0x002fe2000001161b */
[----:B------:R-:W4:Y:S01]  /*5a310*/  LDL.LU R23, [R1+0x4a0] ;  /* 0x0004a00001177983 */ /* 0x000f220000300800 */
[----:B------:R-:W-:Y:S02]  /*5a320*/  LOP3.LUT R2, R2, 0xffff, RZ, 0xc0, !PT ;  /* 0x0000ffff02027812 */ /* 0x000fe400078ec0ff */
[----:B------:R-:W-:Y:S02]  /*5a330*/  LOP3.LUT R0, R0, 0xffff, RZ, 0xc0, !PT ;  /* 0x0000ffff00007812 */ /* 0x000fe400078ec0ff */
[----:B------:R-:W-:Y:S02]  /*5a340*/  SHF.R.U32.HI R6, RZ, 0x8, R17 ;  /* 0x00000008ff067819 */ /* 0x000fe40000011611 */
[----:B------:R-:W-:Y:S01]  /*5a350*/  PRMT R27, R5, 0x3340, R2 ;  /* 0x00003340051b7816 */ /* 0x000fe20000000002 */
[----:B------:R-:W4:Y:S01]  /*5a360*/  LDL.LU R17, [R1+0x4c4] ;  /* 0x0004c40001117983 */ /* 0x000f220000300800 */
[----:B------:R-:W-:-:S02]  /*5a370*/  LOP3.LUT R6, R6, 0xffff, RZ, 0xc0, !PT ;  /* 0x0000ffff06067812 */ /* 0x000fc400078ec0ff */
[----:B------:R-:W-:Y:S02]  /*5a380*/  PRMT R0, R0, 0x3340, R1 ;  /* 0x0000334000007816 */ /* 0x000fe40000000001 */
[----:B--2---:R-:W-:Y:S02]  /*5a390*/  SHF.R.U32.HI R4, RZ, 0x8, R20 ;  /* 0x00000008ff047819 */ /* 0x004fe40000011614 */
[----:B---3--:R-:W-:Y:S01]  /*5a3a0*/  SHF.R.U32.HI R3, RZ, 0x8, R16 ;  /* 0x00000008ff037819 */ /* 0x008fe20000011610 */
[----:B------:R-:W2:Y:S01]  /*5a3b0*/  LDL.LU R20, [R1+0x4c0] ;  /* 0x0004c00001147983 */ /* 0x000ea20000300800 */
[----:B----4-:R-:W-:Y:S02]  /*5a3c0*/  SHF.R.U32.HI R7, RZ, 0x8, R12 ;  /* 0x00000008ff077819 */ /* 0x010fe4000001160c */
[----:B------:R-:W-:Y:S02]  /*5a3d0*/  LOP3.LUT R4, R4, 0xffff, RZ, 0xc0, !PT ;  /* 0x0000ffff04047812 */ /* 0x000fe400078ec0ff */
[----:B------:R-:W-:Y:S01]  /*5a3e0*/  LOP3.LUT R3, R3, 0xffff, RZ, 0xc0, !PT ;  /* 0x0000ffff03037812 */ /* 0x000fe200078ec0ff */
[----:B------:R-:W3:Y:S01]  /*5a3f0*/  LDL.LU R12, [R1+0x4bc] ;  /* 0x0004bc00010c7983 */ /* 0x000ee20000300800 */
[----:B------:R-:W-:-:S02]  /*5a400*/  LOP3.LUT R7, R7, 0xffff, RZ, 0xc0, !PT ;  /* 0x0000ffff07077812 */ /* 0x000fc400078ec0ff */
[----:B------:R-:W-:Y:S02]  /*5a410*/  PRMT R2, R6, 0x3340, R3 ;  /* 0x0000334006027816 */ /* 0x000fe40000000003 */
[----:B------:R-:W-:Y:S01]  /*5a420*/  PRMT R4, R4, 0x3340, R7 ;  /* 0x0000334004047816 */ /* 0x000fe20000000007 */
[----:B------:R-:W-:Y:S01]  /*5a430*/  STL [R1+0x24c4], R27 ;  /* 0x0024c41b01007387 */ /* 0x000fe20000100800 */
[----:B------:R-:W-:-:S03]  /*5a440*/  SHF.R.U32.HI R3, RZ, 0x8, R28 ;  /* 0x00000008ff037819 */ /* 0x000fc6000001161c */
[----:B------:R-:W-:Y:S04]  /*5a450*/  STL [R1+0x264], R4 ;  /* 0x0002640401007387 */ /* 0x000fe80000100800 */
[----:B------:R0:W-:Y:S04]  /*5a460*/  STL [R1+0x258], R2 ;  /* 0x0002580201007387 */ /* 0x0001e80000100800 */
[----:B------:R1:W-:Y:S01]  /*5a470*/  STL [R1+0x1bc], R0 ;  /* 0x0001bc0001007387 */ /* 0x0003e20000100800 */
[----:B0-----:R-:W-:-:S03]  /*5a480*/  SHF.R.U32.HI R2, RZ, 0x8, R14 ;  /* 0x00000008ff027819 */ /* 0x001fc6000001160e */
[----:B------:R-:W4:Y:S04]  /*5a490*/  LDL.LU R14, [R1+0x271c] ;  /* 0x00271c00010e7983 */ /* 0x000f280000300800 */
[----:B------:R-:W4:Y:S04]  /*5a4a0*/  LDL.LU R28, [R1+0x2718] ;  /* 0x00271800011c7983 */ /* 0x000f280000300800 */
[----:B------:R-:W4:Y:S01]  /*5a4b0*/  LDL.LU R16, [R1+0x49c] ;  /* 0x00049c0001107983 */ /* 0x000f220000300800 */
[----:B------:R-:W-:-:S03]  /*5a4c0*/  SHF.R.U32.HI R6, RZ, 0x8, R11 ;  /* 0x00000008ff067819 */ /* 0x000fc6000001160b */
[----:B------:R-:W4:Y:S01]  /*5a4d0*/  LDL.LU R11, [R1+0x498] ;  /* 0x00049800010b7983 */ /* 0x000f220000300800 */
[----:B------:R-:W-:-:S03]  /*5a4e0*/  SHF.R.U32.HI R5, RZ, 0x8, R10 ;  /* 0x00000008ff057819 */ /* 0x000fc6000001160a */
[----:B------:R-:W4:Y:S01]  /*5a4f0*/  LDL.LU R10, [R1+0x494] ;  /* 0x00049400010a7983 */ /* 0x000f220000300800 */
[----:B------:R-:W-:Y:S02]  /*5a500*/  SHF.R.U32.HI R4, RZ, 0x8, R9 ;  /* 0x00000008ff047819 */ /* 0x000fe40000011609 */
[----:B-1----:R-:W-:Y:S01]  /*5a510*/  SHF.R.U32.HI R0, RZ, 0x8, R8 ;  /* 0x00000008ff007819 */ /* 0x002fe20000011608 */
[----:B------:R-:W4:Y:S04]  /*5a520*/  LDL.LU R9, [R1+0x490] ;  /* 0x0004900001097983 */ /* 0x000f280000300800 */
[----:B------:R-:W4:Y:S01]  /*5a530*/  LDL.LU R8, [R1+0x144] ;  /* 0x0001440001087983 */ /* 0x000f220000300800 */
[----:B------:R-:W-:Y:S02]  /*5a540*/  LOP3.LUT R4, R4, 0xffff, RZ, 0xc0, !PT ;  /* 0x0000ffff04047812 */ /* 0x000fe400078ec0ff */
[----:B------:R-:W-:-:S02]  /*5a550*/  LOP3.LUT R6, R6, 0xffff, RZ, 0xc0, !PT ;  /* 0x0000ffff06067812 */ /* 0x000fc400078ec0ff */
[----:B------:R-:W-:Y:S02]  /*5a560*/  LOP3.LUT R0, R0, 0xffff, RZ, 0xc0, !PT ;  /* 0x0000ffff00007812 */ /* 0x000fe400078ec0ff */
[----:B------:R-:W-:Y:S02]  /*5a570*/  PRMT R7, R4, 0x3340, R1 ;  /* 0x0000334004077816 */ /* 0x000fe40000000001 */
[----:B------:R-:W-:Y:S02]  /*5a580*/  PRMT R4, R6, 0x3340, R0 ;  /* 0x0000334006047816 */ /* 0x000fe40000000000 */
[----:B------:R-:W-:Y:S02]  /*5a590*/  LOP3.LUT R5, R5, 0xffff, RZ, 0xc0, !PT ;  /* 0x0000ffff05057812 */ /* 0x000fe400078ec0ff */
[----:B------:R-:W-:Y:S01]  /*5a5a0*/  LOP3.LUT R2, R2, 0xffff, RZ, 0xc0, !PT ;  /* 0x0000ffff02027812 */ /* 0x000fe200078ec0ff */
[----:B------:R-:W-:Y:S04]  /*5a5b0*/  STL [R1+0x1b4], R7 ;  /* 0x0001b40701007387 */ /* 0x000fe80000100800 */
[----:B------:R0:W-:Y:S01]  /*5a5c0*/  STL [R1+0x250], R4 ;  /* 0x0002500401007387 */ /* 0x0001e20000100800 */
[----:B------:R-:W-:-:S02]  /*5a5d0*/  LOP3.LUT R3, R3, 0xffff, RZ, 0xc0, !PT ;  /* 0x0000ffff03037812 */ /* 0x000fc400078ec0ff */
[----:B------:R-:W-:Y:S02]  /*5a5e0*/  PRMT R0, R5, 0x3340, R2 ;  /* 0x0000334005007816 */ /* 0x000fe40000000002 */
[----:B------:R-:W-:Y:S02]  /*5a5f0*/  SHF.R.U32.HI R5, RZ, 0x8, R24 ;  /* 0x00000008ff057819 */ /* 0x000fe40000011618 */
[----:B------:R-:W-:Y:S02]  /*5a600*/  PRMT R2, R3, 0x3340, R1 ;  /* 0x0000334003027816 */ /* 0x000fe40000000001 */
[----:B------:R-:W-:Y:S02]  /*5a610*/  LOP3.LUT R5, R5, 0xffff, RZ, 0xc0, !PT ;  /* 0x0000ffff05057812 */ /* 0x000fe400078ec0ff */
[----:B0-----:R-:W-:-:S04]  /*5a620*/  SHF.R.U32.HI R4, RZ, 0x8, R23 ;  /* 0x00000008ff047819 */ /* 0x001fc80000011617 */
[----:B------:R-:W-:Y:S01]  /*5a630*/  LOP3.LUT R4, R4, 0xffff, RZ, 0xc0, !PT ;  /* 0x0000ffff04047812 */ /* 0x000fe200078ec0ff */
[----:B------:R0:W-:Y:S01]  /*5a640*/  STL [R1+0x248], R0 ;  /* 0x0002480001007387 */ /* 0x0001e20000100800 */
[----:B------:R-:W-:Y:S02]  /*5a650*/  SHF.R.U32.HI R6, RZ, 0x8, R17 ;  /* 0x00000008ff067819 */ /* 0x000fe40000011611 */
[----:B------:R-:W-:Y:S02]  /*5a660*/  PRMT R7, R4, 0x3340, R1 ;  /* 0x0000334004077816 */ /* 0x000fe40000000001 */
[----:B------:R-:W-:Y:S01]  /*5a670*/  LOP3.LUT R6, R6, 0xffff, RZ, 0xc0, !PT ;  /* 0x0000ffff06067812 */ /* 0x000fe200078ec0ff */
[----:B------:R2:W-:Y:S04]  /*5a680*/  STL [R1+0x1b0], R2 ;  /* 0x0001b00201007387 */ /* 0x0005e80000100800 */
[----:B------:R-:W4:Y:S01]  /*5a690*/  LDL.LU R24, [R1+0x4e4] ;  /* 0x0004e40001187983 */ /* 0x000f220000300800 */
[----:B------:R-:W-:-:S02]  /*5a6a0*/  PRMT R4, R5, 0x3340, R6 ;  /* 0x0000334005047816 */ /* 0x000fc40000000006 */
[----:B0-----:R-:W-:Y:S01]  /*5a6b0*/  SHF.R.U32.HI R0, RZ, 0x8, R13 ;  /* 0x00000008ff007819 */ /* 0x001fe2000001160d */
[----:B------:R-:W-:Y:S04]  /*5a6c0*/  STL [R1+0x1a4], R7 ;  /* 0x0001a40701007387 */ /* 0x000fe80000100800 */
[----:B------:R-:W4:Y:S04]  /*5a6d0*/  LDL.LU R13, [R1+0x4e0] ;  /* 0x0004e000010d7983 */ /* 0x000f280000300800 */
[----:B------:R4:W-:Y:S01]  /*5a6e0*/  STL [R1+0x23c], R4 ;  /* 0x00023c0401007387 */ /* 0x0009e20000100800 */
[----:B------:R-:W-:-:S03]  /*5a6f0*/  LOP3.LUT R0, R0, 0xffff, RZ, 0xc0, !PT ;  /* 0x0000ffff00007812 */ /* 0x000fc600078ec0ff */
[----:B------:R-:W4:Y:S04]  /*5a700*/  LDL.LU R23, [R1+0x4dc] ;  /* 0x0004dc0001177983 */ /* 0x000f280000300800 */
[----:B------:R-:W4:Y:S01]  /*5a710*/  LDL.LU R17, [R1+0x4d8] ;  /* 0x0004d80001117983 */ /* 0x000f220000300800 */
[----:B--2---:R-:W-:-:S03]  /*5a720*/  SHF.R.U32.HI R2, RZ, 0x8, R20 ;  /* 0x00000008ff027819 */ /* 0x004fc60000011614 */
[----:B------:R-:W2:Y:S01]  /*5a730*/  LDL.LU R20, [R1+0x4d4] ;  /* 0x0004d40001147983 */ /* 0x000ea20000300800 */
[----:B---3--:R-:W-:Y:S02]  /*5a740*/  SHF.R.U32.HI R3, RZ, 0x8, R12 ;  /* 0x00000008ff037819 */ /* 0x008fe4000001160c */
[----:B------:R-:W-:Y:S01]  /*5a750*/  LOP3.LUT R2, R2, 0xffff, RZ, 0xc0, !PT ;  /* 0x0000ffff02027812 */ /* 0x000fe200078ec0ff */
[----:B------:R-:W3:Y:S01]  /*5a760*/  LDL.LU R12, [R1+0x4d0] ;  /* 0x0004d000010c7983 */ /* 0x000ee20000300800 */
[----:B------:R-:W-:Y:S02]  /*5a770*/  LOP3.LUT R3, R3, 0xffff, RZ, 0xc0, !PT ;  /* 0x0000ffff03037812 */ /* 0x000fe400078ec0ff */
[----:B------:R-:W-:Y:S02]  /*5a780*/  PRMT R0, R0, 0x3340, R2 ;  /* 0x0000334000007816 */ /* 0x000fe40000000002 */
[----:B------:R-:W-:-:S05]  /*5a790*/  PRMT R3, R3, 0x3340, R1 ;  /* 0x0000334003037816 */ /* 0x000fca0000000001 */
[----:B------:R-:W-:Y:S04]  /*5a7a0*/  STL [R1+0x1a0], R3 ;  /* 0x0001a00301007387 */ /* 0x000fe80000100800 */
[----:B------:R0:W-:Y:S04]  /*5a7b0*/  STL [R1+0x238], R0 ;  /* 0x0002380001007387 */ /* 0x0001e80000100800 */
[----:B------:R-:W3:Y:S01]  /*5a7c0*/  LDL.LU R25, [R1+0x4cc] ;  /* 0x0004cc0001197983 */ /* 0x000ee20000300800 */
[----:B----4-:R-:W-:-:S04]  /*5a7d0*/  SHF.R.U32.HI R4, RZ, 0x8, R16 ;  /* 0x00000008ff047819 */ /* 0x010fc80000011610 */
[----:B------:R-:W-:Y:S02]  /*5a7e0*/  LOP3.LUT R4, R4, 0xffff, RZ, 0xc0, !PT ;  /* 0x0000ffff04047812 */ /* 0x000fe400078ec0ff */
[----:B------:R-:W-:Y:S02]  /*5a7f0*/  SHF.R.U32.HI R2, RZ, 0x8, R11 ;  /* 0x00000008ff027819 */ /* 0x000fe4000001160b */
[----:B------:R-:W-:Y:S02]  /*5a800*/  SHF.R.U32.HI R5, RZ, 0x8, R10 ;  /* 0x00000008ff057819 */ /* 0x000fe4000001160a */
[----:B------:R-:W-:Y:S02]  /*5a810*/  SHF.R.U32.HI R6, RZ, 0x8, R8 ;  /* 0x00000008ff067819 */ /* 0x000fe40000011608 */
[----:B------:R-:W-:Y:S02]  /*5a820*/  LOP3.LUT R5, R5, 0xffff, RZ, 0xc0, !PT ;  /* 0x0000ffff05057812 */ /* 0x000fe400078ec0ff */
[----:B------:R-:W-:-:S02]  /*5a830*/  LOP3.LUT R6, R6, 0xffff, RZ, 0xc0, !PT ;  /* 0x0000ffff06067812 */ /* 0x000fc400078ec0ff */
[----:B------:R-:W-:Y:S02]  /*5a840*/  PRMT R5, R4, 0x3340, R5 ;  /* 0x0000334004057816 */ /* 0x000fe40000000005 */
[----:B------:R-:W-:-:S03]  /*5a850*/  PRMT R4, R6, 0x3340, R1 ;  /* 0x0000334006047816 */ /* 0x000fc60000000001 */
[----:B------:R1:W-:Y:S04]  /*5a860*/  STL [R1+0x228], R5 ;  /* 0x0002280501007387 */ /* 0x0003e80000100800 */
[----:B------:R-:W4:Y:S04]  /*5a870*/  LDL.LU R16, [R1+0x4c8] ;  /* 0x0004c80001107983 */ /* 0x000f280000300800 */
        /* <DEDUP_REMOVED lines=11> */
[----:B------:R-:W-:-:S03]  /*5a930*/  PRMT R3, R3, 0x3340, R1 ;  /* 0x0000334003037816 */ /* 0x000fc60000000001 */
[----:B------:R-:W-:Y:S04]  /*5a940*/  STL [R1+0x24c8], R28 ;  /* 0x0024c81c01007387 */ /* 0x000fe80000100800 */
[----:B------:R3:W-:Y:S01]  /*5a950*/  STL [R1+0x190], R3 ;  /* 0x0001900301007387 */ /* 0x0007e20000100800 */
[----:B-1----:R-:W-:-:S03]  /*5a960*/  SHF.R.U32.HI R5, RZ, 0x8, R24 ;  /* 0x00000008ff057819 */ /* 0x002fc60000011618 */
[----:B------:R-:W4:Y:S01]  /*5a970*/  LDL.LU R24, [R1+0x514] ;  /* 0x0005140001187983 */ /* 0x000f220000300800 */
[----:B------:R-:W-:-:S03]  /*5a980*/  SHF.R.U32.HI R4, RZ, 0x8, R13 ;  /* 0x00000008ff047819 */ /* 0x000fc6000001160d */
[----:B------:R-:W4:Y:S01]  /*5a990*/  LDL.LU R13, [R1+0xa8] ;  /* 0x0000a800010d7983 */ /* 0x000f220000300800 */
[----:B------:R-:W-:Y:S02]  /*5a9a0*/  SHF.R.U32.HI R6, RZ, 0x8, R23 ;  /* 0x00000008ff067819 */ /* 0x000fe40000011617 */
[----:B------:R-:W-:Y:S01]  /*5a9b0*/  SHF.R.U32.HI R0, RZ, 0x8, R17 ;  /* 0x00000008ff007819 */ /* 0x000fe20000011611 */
[----:B------:R-:W4:Y:S04]  /*5a9c0*/  LDL.LU R23, [R1+0x510] ;  /* 0x0005100001177983 */ /* 0x000f280000300800 */
[----:B------:R-:W4:Y:S01]  /*5a9d0*/  LDL.LU R17, [R1+0x504] ;  /* 0x0005040001117983 */ /* 0x000f220000300800 */
[----:B------:R-:W-:Y:S02]  /*5a9e0*/  LOP3.LUT R5, R5, 0xffff, RZ, 0xc0, !PT ;  /* 0x0000ffff05057812 */ /* 0x000fe400078ec0ff */
        /* <DEDUP_REMOVED lines=9> */
[----:B------:R-:W-:-:S03]  /*5aa80*/  LOP3.LUT R3, R3, 0xffff, RZ, 0xc0, !PT ;  /* 0x0000ffff03037812 */ /* 0x000fc600078ec0ff */
[----:B------:R-:W-:Y:S04]  /*5aa90*/  STL [R1+0x21c], R5 ;  /* 0x00021c0501007387 */ /* 0x000fe80000100800 */
[----:B------:R4:W-:Y:S01]  /*5aaa0*/  STL [R1+0x218], R4 ;  /* 0x0002180401007387 */ /* 0x0009e20000100800 */
[----:B------:R-:W-:Y:S02]  /*5aab0*/  PRMT R0, R3, 0x3340, R1 ;  /* 0x0000334003007816 */ /* 0x000fe40000000001 */
[----:B------:R-:W-:-:S04]  /*5aac0*/  LOP3.LUT R2, R2, 0xffff, RZ, 0xc0, !PT ;  /* 0x0000ffff02027812 */ /* 0x000fc800078ec0ff */
[----:B------:R-:W-:Y:S01]  /*5aad0*/  PRMT R2, R2, 0x3340, R1 ;  /* 0x0000334002027816 */ /* 0x000fe20000000001 */
[----:B------:R0:W-:Y:S04]  /*5aae0*/  STL [R1+0x18c], R0 ;  /* 0x00018c0001007387 */ /* 0x0001e80000100800 */
[----:B------:R1:W-:Y:S01]  /*5aaf0*/  STL [R1+0x188], R2 ;  /* 0x0001880201007387 */ /* 0x0003e20000100800 */
[----:B------:R-:W-:-:S04]  /*5ab00*/  SHF.R.U32.HI R6, RZ, 0x8, R25 ;  /* 0x00000008ff067819 */ /* 0x000fc80000011619 */
[----:B------:R-:W-:Y:S02]  /*5ab10*/  LOP3.LUT R6, R6, 0xffff, RZ, 0xc0, !PT ;  /* 0x0000ffff06067812 */ /* 0x000fe400078ec0ff */
[----:B----4-:R-:W-:Y:S02]  /*5ab20*/  SHF.R.U32.HI R4, RZ, 0x8, R11 ;  /* 0x00000008ff047819 */ /* 0x010fe4000001160b */
[----:B------:R-:W-:Y:S02]  /*5ab30*/  SHF.R.U32.HI R5, RZ, 0x8, R10 ;  /* 0x00000008ff057819 */ /* 0x000fe4000001160a */
[----:B------:R-:W-:Y:S02]  /*5ab40*/  SHF.R.U32.HI R3, RZ, 0x8, R8 ;  /* 0x00000008ff037819 */ /* 0x000fe40000011608 */
[----:B------:R-:W-:Y:S02]  /*5ab50*/  LOP3.LUT R4, R4, 0xffff, RZ, 0xc0, !PT ;  /* 0x0000ffff04047812 */ /* 0x000fe400078ec0ff */
[----:B------:R-:W-:-:S02]  /*5ab60*/  LOP3.LUT R5, R5, 0xffff, RZ, 0xc0, !PT ;  /* 0x0000ffff05057812 */ /* 0x000fc400078ec0ff */
[----:B------:R-:W-:Y:S02]  /*5ab70*/  LOP3.LUT R3, R3, 0xffff, RZ, 0xc0, !PT ;  /* 0x0000ffff03037812 */ /* 0x000fe400078ec0ff */
[----:B------:R-:W-:Y:S02]  /*5ab80*/  PRMT R5, R4, 0x3340, R5 ;  /* 0x0000334004057816 */ /* 0x000fe40000000005 */
[----:B------:R-:W-:Y:S02]  /*5ab90*/  PRMT R4, R3, 0x3340, R1 ;  /* 0x0000334003047816 */ /* 0x000fe40000000001 */
[----:B0-----:R-:W-:Y:S01]  /*5aba0*/  SHF.R.U32.HI R0, RZ, 0x8, R16 ;  /* 0x00000008ff007819 */ /* 0x001fe20000011610 */
[----:B------:R-:W-:Y:S04]  /*5abb0*/  STL [R1+0x20c], R5 ;  /* 0x00020c0501007387 */ /* 0x000fe80000100800 */
[----:B------:R0:W-:Y:S04]  /*5abc0*/  STL [R1+0x180], R4 ;  /* 0x0001800401007387 */ /* 0x0001e80000100800 */
[----:B------:R-:W4:Y:S01]  /*5abd0*/  LDL.LU R16, [R1+0x584] ;  /* 0x0005840001107983 */ /* 0x000f220000300800 */
[----:B-1----:R-:W-:-:S02]  /*5abe0*/  SHF.R.U32.HI R2, RZ, 0x8, R9 ;  /* 0x00000008ff027819 */ /* 0x002fc40000011609 */
[----:B------:R-:W-:Y:S02]  /*5abf0*/  LOP3.LUT R0, R0, 0xffff, RZ, 0xc0, !PT ;  /* 0x0000ffff00007812 */ /* 0x000fe400078ec0ff */
[----:B------:R-:W-:Y:S02]  /*5ac00*/  LOP3.LUT R2, R2, 0xffff, RZ, 0xc0, !PT ;  /* 0x0000ffff02027812 */ /* 0x000fe400078ec0ff */
[----:B------:R-:W-:Y:S02]  /*5ac10*/  PRMT R3, R6, 0x3340, R0 ;  /* 0x0000334006037816 */ /* 0x000fe40000000000 */
[----:B------:R-:W-:-:S03]  /*5ac20*/  PRMT R0, R2, 0x3340, R1 ;  /* 0x0000334002007816 */ /* 0x000fc60000000001 */
[----:B------:R2:W-:Y:S04]  /*5ac30*/  STL [R1+0x204], R3 ;  /* 0x0002040301007387 */ /* 0x0005e80000100800 */
[----:B------:R-:W4:Y:S04]  /*5ac40*/  LDL.LU R11, [R1+0x500] ;  /* 0x00050000010b7983 */ /* 0x000f280000300800 */
[----:B------:R3:W-:Y:S04]  /*5ac50*/  STL [R1+0x17c], R0 ;  /* 0x00017c0001007387 */ /* 0x0007e80000100800 */
[----:B------:R-:W4:Y:S04]  /*5ac60*/  LDL.LU R10, [R1+0x4fc] ;  /* 0x0004fc00010a7983 */ /* 0x000f280000300800 */
[----:B------:R-:W4:Y:S04]  /*5ac70*/  LDL.LU R9, [R1+0x4f8] ;  /* 0x0004f80001097983 */ /* 0x000f280000300800 */
[----:B------:R-:W4:Y:S01]  /*5ac80*/  LDL.LU R8, [R1+0x4f4] ;  /* 0x0004f40001087983 */ /* 0x000f220000300800 */
[----:B------:R-:W-:-:S02]  /*5ac90*/  SHF.R.U32.HI R7, RZ, 0x8, R24 ;  /* 0x00000008ff077819 */ /* 0x000fc40000011618 */
[----:B------:R-:W-:Y:S02]  /*5aca0*/  SHF.R.U32.HI R2, RZ, 0x8, R14 ;  /* 0x00000008ff027819 */ /* 0x000fe4000001160e */
[----:B0-----:R-:W-:Y:S02]  /*5acb0*/  SHF.R.U32.HI R4, RZ, 0x8, R13 ;  /* 0x00000008ff047819 */ /* 0x001fe4000001160d */
[----:B------:R-:W-:Y:S02]  /*5acc0*/  SHF.R.U32.HI R6, RZ, 0x8, R23 ;  /* 0x00000008ff067819 */ /* 0x000fe40000011617 */
[----:B------:R-:W-:Y:S02]  /*5acd0*/  SHF.R.U32.HI R5, RZ, 0x8, R17 ;  /* 0x00000008ff057819 */ /* 0x000fe40000011611 */
[----:B------:R-:W-:Y:S02]  /*5ace0*/  LOP3.LUT R7, R7, 0xffff, RZ, 0xc0, !PT ;  /* 0x0000ffff07077812 */ /* 0x000fe400078ec0ff */
[----:B------:R-:W-:-:S02]  /*5acf0*/  LOP3.LUT R6, R6, 0xffff, RZ, 0xc0, !PT ;  /* 0x0000ffff06067812 */ /* 0x000fc400078ec0ff */
[----:B------:R-:W-:Y:S02]  /*5ad00*/  LOP3.LUT R5, R5, 0xffff, RZ, 0xc0, !PT ;  /* 0x0000ffff05057812 */ /* 0x000fe400078ec0ff */
[----:B------:R-:W-:Y:S02]  /*5ad10*/  LOP3.LUT R4, R4, 0xffff, RZ, 0xc0, !PT ;  /* 0x0000ffff04047812 */ /* 0x000fe400078ec0ff */
[----:B------:R-:W-:Y:S02]  /*5ad20*/  LOP3.LUT R2, R2, 0xffff, RZ, 0xc0, !PT ;  /* 0x0000ffff02027812 */ /* 0x000fe400078ec0ff */
[----:B--2---:R-:W-:-:S04]  /*5ad30*/  SHF.R.U32.HI R3, RZ, 0x8, R20 ;  /* 0x00000008ff037819 */ /* 0x004fc80000011614 */
[----:B------:R-:W-:Y:S02]  /*5ad40*/  LOP3.LUT R3, R3, 0xffff, RZ, 0xc0, !PT ;  /* 0x0000ffff03037812 */ /* 0x000fe400078ec0ff */
[----:B---3--:R-:W-:Y:S02]  /*5ad50*/  SHF.R.U32.HI R0, RZ, 0x8, R12 ;  /* 0x00000008ff007819 */ /* 0x008fe4000001160c */
[----:B------:R-:W-:Y:S02]  /*5ad60*/  PRMT R14, R5, 0x3340, R3 ;  /* 0x00003340050e7816 */ /* 0x000fe40000000003 */
[----:B------:R-:W-:Y:S02]  /*5ad70*/  PRMT R5, R7, 0x3340, R6 ;  /* 0x0000334007057816 */ /* 0x000fe40000000006 */
[----:B------:R-:W-:Y:S01]  /*5ad80*/  LOP3.LUT R0, R0, 0xffff, RZ, 0xc0, !PT ;  /* 0x0000ffff00007812 */ /* 0x000fe200078ec0ff */
[----:B------:R-:W-:Y:S03]  /*5ad90*/  STL [R1+0x24cc], R14 ;  /* 0x0024cc0e01007387 */ /* 0x000fe60000100800 */
[----:B------:R-:W-:-:S02]  /*5ada0*/  PRMT R3, R4, 0x3340, R0 ;  /* 0x0000334004037816 */ /* 0x000fc40000000000 */
[----:B------:R-:W-:Y:S01]  /*5adb0*/  PRMT R0, R2, 0x3340, R1 ;  /* 0x0000334002007816 */ /* 0x000fe20000000001 */
[----:B------:R-:W-:Y:S04]  /*5adc0*/  STL [R1+0x1f4], R5 ;  /* 0x0001f40501007387 */ /* 0x000fe80000100800 */
[----:B------:R-:W2:Y:S04]  /*5add0*/  LDL.LU R26, [R1+0xc4] ;  /* 0x0000c400011a7983 */ /* 0x000ea80000300800 */
[----:B------:R-:W-:Y:S04]  /*5ade0*/  STL [R1+0x1f0], R3 ;  /* 0x0001f00301007387 */ /* 0x000fe80000100800 */
[----:B------:R-:W3:Y:S04]  /*5adf0*/  LDL.LU R25, [R1+0x530] ;  /* 0x0005300001197983 */ /* 0x000ee80000300800 */
[----:B------:R0:W-:Y:S04]  /*5ae00*/  STL [R1+0x170], R0 ;  /* 0x0001700001007387 */ /* 0x0001e80000100800 */
[----:B------:R-:W2:Y:S04]  /*5ae10*/  LDL.LU R13, [R1+0x534] ;  /* 0x00053400010d7983 */ /* 0x000ea80000300800 */
[----:B------:R-:W2:Y:S04]  /*5ae20*/  LDL.LU R23, [R1+0xc8] ;  /* 0x0000c80001177983 */ /* 0x000ea80000300800 */
[----:B------:R-:W2:Y:S01]  /*5ae30*/  LDL.LU R12, [R1+0x4ec] ;  /* 0x0004ec00010c7983 */ /* 0x000ea20000300800 */
[----:B------:R-:W-:-:S03]  /*5ae40*/  SHF.R.U32.HI R4, RZ, 0x8, R15 ;  /* 0x00000008ff047819 */ /* 0x000fc6000001160f */
[----:B------:R-:W2:Y:S01]  /*5ae50*/  LDL.LU R15, [R1+0x2714] ;  /* 0x00271400010f7983 */ /* 0x000ea20000300800 */
[----:B0-----:R-:W-:-:S03]  /*5ae60*/  SHF.R.U32.HI R0, RZ, 0x8, R29 ;  /* 0x00000008ff007819 */ /* 0x001fc6000001161d */
[----:B------:R-:W2:Y:S04]  /*5ae70*/  LDL.LU R29, [R1+0x2710] ;  /* 0x00271000011d7983 */ /* 0x000ea80000300800 */
[----:B------:R-:W2:Y:S04]  /*5ae80*/  LDL.LU R24, [R1+0x52c] ;  /* 0x00052c0001187983 */ /* 0x000ea80000300800 */
[----:B------:R-:W2:Y:S01]  /*5ae90*/  LDL.LU R17, [R1+0x528] ;  /* 0x0005280001117983 */ /* 0x000ea20000300800 */
[----:B----4-:R-:W-:-:S04]  /*5aea0*/  SHF.R.U32.HI R5, RZ, 0x8, R16 ;  /* 0x00000008ff057819 */ /* 0x010fc80000011610 */
[----:B------:R-:W-:-:S04]  /*5aeb0*/  LOP3.LUT R5, R5, 0xffff, RZ, 0xc0, !PT ;  /* 0x0000ffff05057812 */ /* 0x000fc800078ec0ff */
[----:B------:R-:W-:-:S05]  /*5aec0*/  PRMT R5, R5, 0x3340, R1 ;  /* 0x0000334005057816 */ /* 0x000fca0000000001 */
[----:B------:R-:W-:Y:S04]  /*5aed0*/  STL [R1+0x160], R5 ;  /* 0x0001600501007387 */ /* 0x000fe80000100800 */
[----:B------:R-:W4:Y:S01]  /*5aee0*/  LDL.LU R20, [R1+0x524] ;  /* 0x0005240001147983 */ /* 0x000f220000300800 */
[----:B------:R-:W-:Y:S02]  /*5aef0*/  SHF.R.U32.HI R6, RZ, 0x8, R11 ;  /* 0x00000008ff067819 */ /* 0x000fe4000001160b */
[----:B------:R-:W-:Y:S01]  /*5af00*/  SHF.R.U32.HI R7, RZ, 0x8, R10 ;  /* 0x00000008ff077819 */ /* 0x000fe2000001160a */
[----:B------:R-:W4:Y:S04]  /*5af10*/  LDL.LU R11, [R1+0x520] ;  /* 0x00052000010b7983 */ /* 0x000f280000300800 */
[----:B------:R-:W4:Y:S01]  /*5af20*/  LDL.LU R10, [R1+0x5f4] ;  /* 0x0005f400010a7983 */ /* 0x000f220000300800 */
[----:B------:R-:W-:-:S02]  /*5af30*/  SHF.R.U32.HI R3, RZ, 0x8, R9 ;  /* 0x00000008ff037819 */ /* 0x000fc40000011609 */
[----:B------:R-:W-:Y:S01]  /*5af40*/  SHF.R.U32.HI R2, RZ, 0x8, R8 ;  /* 0x00000008ff027819 */ /* 0x000fe20000011608 */
[----:B------:R-:W4:Y:S04]  /*5af50*/  LDL.LU R9, [R1+0x51c] ;  /* 0x00051c0001097983 */ /* 0x000f280000300800 */
[----:B------:R-:W4:Y:S01]  /*5af60*/  LDL.LU R8, [R1+0x5e8] ;  /* 0x0005e80001087983 */ /* 0x000f220000300800 */
[----:B------:R-:W-:Y:S02]  /*5af70*/  LOP3.LUT R4, R4, 0xffff, RZ, 0xc0, !PT ;  /* 0x0000ffff04047812 */ /* 0x000fe400078ec0ff */
[----:B------:R-:W-:Y:S02]  /*5af80*/  LOP3.LUT R0, R0, 0xffff, RZ, 0xc0, !PT ;  /* 0x0000ffff00007812 */ /* 0x000fe400078ec0ff */
[----:B------:R-:W-:-:S02]  /*5af90*/  LOP3.LUT R6, R6, 0xffff, RZ, 0xc0, !PT ;  /* 0x0000ffff06067812 */ /* 0x000fc400078ec0ff */
[----:B------:R-:W-:Y:S02]  /*5afa0*/  LOP3.LUT R3, R3, 0xffff, RZ, 0xc0, !PT ;  /* 0x0000ffff03037812 */ /* 0x000fe400078ec0ff */
[----:B------:R-:W-:Y:S02]  /*5afb0*/  PRMT R16, R4, 0x3340, R0 ;  /* 0x0000334004107816 */ /* 0x000fe40000000000 */
[----:B------:R-:W-:Y:S02]  /*5afc0*/  LOP3.LUT R7, R7, 0xffff, RZ, 0xc0, !PT ;  /* 0x0000ffff07077812 */ /* 0x000fe400078ec0ff */
[----:B------:R-:W-:Y:S02]  /*5afd0*/  PRMT R3, R6, 0x3340, R3 ;  /* 0x0000334006037816 */ /* 0x000fe40000000003 */
[----:B------:R-:W-:Y:S01]  /*5afe0*/  LOP3.LUT R2, R2, 0xffff, RZ, 0xc0, !PT ;  /* 0x0000ffff02027812 */ /* 0x000fe200078ec0ff */
[----:B------:R-:W-:Y:S04]  /*5aff0*/  STL [R1+0x24d0], R16 ;  /* 0x0024d01001007387 */ /* 0x000fe80000100800 */
[----:B------:R3:W-:Y:S01]  /*5b000*/  STL [R1+0x1e4], R3 ;  /* 0x0001e40301007387 */ /* 0x0007e20000100800 */
[----:B------:R-:W-:-:S05]  /*5b010*/  PRMT R0, R7, 0x3340, R2 ;  /* 0x0000334007007816 */ /* 0x000fca0000000002 */
[----:B------:R0:W-:Y:S01]  /*5b020*/  STL [R1+0x1e0], R0 ;  /* 0x0001e00001007387 */ /* 0x0001e20000100800 */
[----:B---3--:R-:W-:Y:S02]  /*5b030*/  SHF.R.U32.HI R3, RZ, 0x8, R25 ;  /* 0x00000008ff037819 */ /* 0x008fe40000011619 */
[----:B--2---:R-:W-:Y:S02]  /*5b040*/  SHF.R.U32.HI R2, RZ, 0x8, R13 ;  /* 0x00000008ff027819 */ /* 0x004fe4000001160d */
[----:B------:R-:W-:Y:S02]  /*5b050*/  SHF.R.U32.HI R5, RZ, 0x8, R26 ;  /* 0x00000008ff057819 */ /* 0x000fe4000001161a */
[----:B------:R-:W-:Y:S02]  /*5b060*/  SHF.R.U32.HI R4, RZ, 0x8, R23 ;  /* 0x00000008ff047819 */ /* 0x000fe40000011617 */
[----:B------:R-:W-:Y:S02]  /*5b070*/  LOP3.LUT R3, R3, 0xffff, RZ, 0xc0, !PT ;  /* 0x0000ffff03037812 */ /* 0x000fe400078ec0ff */
[----:B0-----:R-:W-:-:S02]  /*5b080*/  SHF.R.U32.HI R0, RZ, 0x8, R12 ;  /* 0x00000008ff007819 */ /* 0x001fc4000001160c */
[----:B------:R-:W-:Y:S02]  /*5b090*/  LOP3.LUT R2, R2, 0xffff, RZ, 0xc0, !PT ;  /* 0x0000ffff02027812 */ /* 0x000fe400078ec0ff */
[----:B------:R-:W-:Y:S02]  /*5b0a0*/  LOP3.LUT R5, R5, 0xffff, RZ, 0xc0, !PT ;  /* 0x0000ffff05057812 */ /* 0x000fe400078ec0ff */
[----:B------:R-:W-:Y:S02]  /*5b0b0*/  LOP3.LUT R4, R4, 0xffff, RZ, 0xc0, !PT ;  /* 0x0000ffff04047812 */ /* 0x000fe400078ec0ff */
[--C-:B------:R-:W-:Y:S02]  /*5b0c0*/  PRMT R6, R3, 0x3340, R1.reuse ;  /* 0x0000334003067816 */ /* 0x100fe40000000001 */
[----:B------:R-:W-:Y:S02]  /*5b0d0*/  LOP3.LUT R0, R0, 0xffff, RZ, 0xc0, !PT ;  /* 0x0000ffff00007812 */ /* 0x000fe400078ec0ff */
[----:B------:R-:W-:-:S02]  /*5b0e0*/  PRMT R3, R2, 0x3340, R1 ;  /* 0x0000334002037816 */ /* 0x000fc40000000001 */
[----:B------:R-:W-:Y:S01]  /*5b0f0*/  PRMT R2, R5, 0x3340, R4 ;  /* 0x0000334005027816 */ /* 0x000fe20000000004 */
[----:B------:R-:W-:Y:S01]  /*5b100*/  STL [R1+0x158], R6 ;  /* 0x0001580601007387 */ /* 0x000fe20000100800 */
[----:B------:R-:W-:-:S03]  /*5b110*/  PRMT R0, R0, 0x3340, R1 ;  /* 0x0000334000007816 */ /* 0x000fc60000000001 */
[----:B------:R-:W-:Y:S04]  /*5b120*/  STL [R1+0x154], R3 ;  /* 0x0001540301007387 */ /* 0x000fe80000100800 */
[----:B------:R-:W2:Y:S04]  /*5b130*/  LDL.LU R27, [R1+0x5ac] ;  /* 0x0005ac00011b7983 */ /* 0x000ea80000300800 */
[----:B------:R-:W-:Y:S04]  /*5b140*/  STL [R1+0x1d0], R2 ;  /* 0x0001d00201007387 */ /* 0x000fe80000100800 */
[----:B------:R-:W3:Y:S04]  /*5b150*/  LDL.LU R26, [R1+0x594] ;  /* 0x00059400011a7983 */ /* 0x000ee80000300800 */
[----:B------:R0:W-:Y:S04]  /*5b160*/  STL [R1+0x14c], R0 ;  /* 0x00014c0001007387 */ /* 0x0001e80000100800 */
[----:B------:R-:W3:Y:S04]  /*5b170*/  LDL.LU R25, [R1+0x588] ;  /* 0x0005880001197983 */ /* 0x000ee80000300800 */
[----:B------:R-:W3:Y:S01]  /*5b180*/  LDL.LU R13, [R1+0x57c] ;  /* 0x00057c00010d7983 */ /* 0x000ee20000300800 */
[----:B------:R-:W-:-:S03]  /*5b190*/  SHF.R.U32.HI R5, RZ, 0x8, R24 ;  /* 0x00000008ff057819 */ /* 0x000fc60000011618 */
[----:B------:R-:W3:Y:S04]  /*5b1a0*/  LDL.LU R23, [R1+0x50c] ;  /* 0x00050c0001177983 */ /* 0x000ee80000300800 */
[----:B------:R-:W3:Y:S04]  /*5b1b0*/  LDL.LU R12, [R1+0x508] ;  /* 0x00050800010c7983 */ /* 0x000ee80000300800 */
[----:B------:R-:W3:Y:S01]  /*5b1c0*/  LDL.LU R24, [R1+0x564] ;  /* 0x0005640001187983 */ /* 0x000ee20000300800 */
[----:B------:R-:W-:Y:S02]  /*5b1d0*/  LOP3.LUT R5, R5, 0xffff, RZ, 0xc0, !PT ;  /* 0x0000ffff05057812 */ /* 0x000fe400078ec0ff */
[----:B0-----:R-:W-:-:S02]  /*5b1e0*/  SHF.R.U32.HI R0, RZ, 0x8, R17 ;  /* 0x00000008ff007819 */ /* 0x001fc40000011611 */
[----:B------:R-:W3:Y:S01]  /*5b1f0*/  LDL.LU R17, [R1+0x560] ;  /* 0x0005600001117983 */ /* 0x000ee20000300800 */
[----:B----4-:R-:W-:-:S04]  /*5b200*/  SHF.R.U32.HI R2, RZ, 0x8, R20 ;  /* 0x00000008ff027819 */ /* 0x010fc80000011614 */
[----:B------:R-:W-:-:S04]  /*5b210*/  LOP3.LUT R2, R2, 0xffff, RZ, 0xc0, !PT ;  /* 0x0000ffff02027812 */ /* 0x000fc800078ec0ff */
[----:B------:R-:W-:Y:S02]  /*5b220*/  PRMT R2, R5, 0x3340, R2 ;  /* 0x0000334005027816 */ /* 0x000fe40000000002 */
[----:B------:R-:W-:Y:S02]  /*5b230*/  SHF.R.U32.HI R3, RZ, 0x8, R11 ;  /* 0x00000008ff037819 */ /* 0x000fe4000001160b */
[----:B------:R-:W-:Y:S01]  /*5b240*/  SHF.R.U32.HI R7, RZ, 0x8, R10 ;  /* 0x00000008ff077819 */ /* 0x000fe2000001160a */
[----:B------:R0:W-:Y:S04]  /*5b250*/  STL [R1+0x1c0], R2 ;  /* 0x0001c00201007387 */ /* 0x0001e80000100800 */
        /* <DEDUP_REMOVED lines=10> */
[----:B------:R-:W-:Y:S02]  /*5b300*/  LOP3.LUT R3, R3, 0xffff, RZ, 0xc0, !PT ;  /* 0x0000ffff03037812 */ /* 0x000fe400078ec0ff */
[----:B------:R-:W-:Y:S02]  /*5b310*/  PRMT R20, R7, 0x3340, R6 ;  /* 0x0000334007147816 */ /* 0x000fe40000000006 */
[----:B0-----:R-:W-:Y:S02]  /*5b320*/  PRMT R2, R4, 0x3340, R1 ;  /* 0x0000334004027816 */ /* 0x001fe40000000001 */
[----:B------:R-:W-:Y:S01]  /*5b330*/  PRMT R0, R0, 0x3340, R3 ;  /* 0x0000334000007816 */ /* 0x000fe20000000003 */
[----:B------:R-:W-:Y:S04]  /*5b340*/  STL [R1+0x24d4], R20 ;  /* 0x0024d41401007387 */ /* 0x000fe80000100800 */
[----:B------:R-:W-:Y:S04]  /*5b350*/  STL [R1+0x144], R2 ;  /* 0x0001440201007387 */ /* 0x000fe80000100800 */
[----:B------:R0:W-:Y:S01]  /*5b360*/  STL [R1+0x1b8], R0 ;  /* 0x0001b80001007387 */ /* 0x0001e20000100800 */
[----:B--2---:R-:W-:-:S02]  /*5b370*/  SHF.R.U32.HI R4, RZ, 0x8, R27 ;  /* 0x00000008ff047819 */ /* 0x004fc4000001161b */
[----:B---3--:R-:W-:Y:S02]  /*5b380*/  SHF.R.U32.HI R5, RZ, 0x8, R26 ;  /* 0x00000008ff057819 */ /* 0x008fe4000001161a */
[----:B0-----:R-:W-:Y:S01]  /*5b390*/  SHF.R.U32.HI R0, RZ, 0x8, R25 ;  /* 0x00000008ff007819 */ /* 0x001fe20000011619 */
[----:B------:R-:W2:Y:S01]  /*5b3a0*/  LDL.LU R26, [R1+0x53c] ;  /* 0x00053c00011a7983 */ /* 0x000ea20000300800 */
[----:B------:R-:W-:-:S03]  /*5b3b0*/  SHF.R.U32.HI R6, RZ, 0x8, R13 ;  /* 0x00000008ff067819 */ /* 0x000fc6000001160d */
[----:B------:R-:W3:Y:S04]  /*5b3c0*/  LDL.LU R25, [R1+0x104] ;  /* 0x0001040001197983 */ /* 0x000ee80000300800 */
[----:B------:R-:W2:Y:S01]  /*5b3d0*/  LDL.LU R13, [R1+0x5c8] ;  /* 0x0005c800010d7983 */ /* 0x000ea20000300800 */
[----:B------:R-:W-:Y:S02]  /*5b3e0*/  SHF.R.U32.HI R2, RZ, 0x8, R23 ;  /* 0x00000008ff027819 */ /* 0x000fe40000011617 */
[----:B------:R-:W-:Y:S02]  /*5b3f0*/  SHF.R.U32.HI R3, RZ, 0x8, R12 ;  /* 0x00000008ff037819 */ /* 0x000fe4000001160c */
[----:B------:R-:W-:Y:S02]  /*5b400*/  LOP3.LUT R4, R4, 0xffff, RZ, 0xc0, !PT ;  /* 0x0000ffff04047812 */ /* 0x000fe400078ec0ff */
[----:B------:R-:W-:-:S02]  /*5b410*/  LOP3.LUT R5, R5, 0xffff, RZ, 0xc0, !PT ;  /* 0x0000ffff05057812 */ /* 0x000fc400078ec0ff */
[----:B------:R-:W-:Y:S02]  /*5b420*/  LOP3.LUT R6, R6, 0xffff, RZ, 0xc0, !PT ;  /* 0x0000ffff06067812 */ /* 0x000fe400078ec0ff */
[----:B------:R-:W-:Y:S02]  /*5b430*/  LOP3.LUT R0, R0, 0xffff, RZ, 0xc0, !PT ;  /* 0x0000ffff00007812 */ /* 0x000fe400078ec0ff */
[----:B------:R-:W-:Y:S02]  /*5b440*/  LOP3.LUT R2, R2, 0xffff, RZ, 0xc0, !PT ;  /* 0x0000ffff02027812 */ /* 0x000fe400078ec0ff */
[----:B------:R-:W-:Y:S02]  /*5b450*/  LOP3.LUT R3, R3, 0xffff, RZ, 0xc0, !PT ;  /* 0x0000ffff03037812 */ /* 0x000fe400078ec0ff */
[----:B------:R-:W-:Y:S02]  /*5b460*/  PRMT R7, R4, 0x3340, R5 ;  /* 0x0000334004077816 */ /* 0x000fe40000000005 */
[----:B------:R-:W-:-:S02]  /*5b470*/  PRMT R5, R6, 0x3340, R1 ;  /* 0x0000334006057816 */ /* 0x000fc40000000001 */
[----:B------:R-:W-:Y:S01]  /*5b480*/  PRMT R4, R0, 0x3340, R1 ;  /* 0x0000334000047816 */ /* 0x000fe20000000001 */
[----:B------:R-:W3:Y:S04]  /*5b490*/  LDL.LU R23, [R1+0x8c] ;  /* 0x00008c0001177983 */ /* 0x000ee80000300800 */
[----:B------:R-:W3:Y:S01]  /*5b4a0*/  LDL.LU R12, [R1+0x84] ;  /* 0x00008400010c7983 */ /* 0x000ee20000300800 */
[----:B------:R-:W-:-:S03]  /*5b4b0*/  PRMT R0, R2, 0x3340, R3 ;  /* 0x0000334002007816 */ /* 0x000fc60000000003 */
[----:B------:R-:W-:Y:S04]  /*5b4c0*/  STL [R1+0x1ac], R7 ;  /* 0x0001ac0701007387 */ /* 0x000fe80000100800 */
[----:B------:R0:W-:Y:S04]  /*5b4d0*/  STL [R1+0x138], R5 ;  /* 0x0001380501007387 */ /* 0x0001e80000100800 */
[----:B------:R4:W-:Y:S04]  /*5b4e0*/  STL [R1+0x134], R4 ;  /* 0x0001340401007387 */ /* 0x0009e80000100800 */
[----:B------:R1:W-:Y:S01]  /*5b4f0*/  STL [R1+0x1a8], R0 ;  /* 0x0001a80001007387 */ /* 0x0003e20000100800 */
[----:B------:R-:W-:-:S03]  /*5b500*/  SHF.R.U32.HI R6, RZ, 0x8, R24 ;  /* 0x00000008ff067819 */ /* 0x000fc60000011618 */
[----:B------:R-:W3:Y:S01]  /*5b510*/  LDL.LU R24, [R1+0x5bc] ;  /* 0x0005bc0001187983 */ /* 0x000ee20000300800 */
[----:B------:R-:W-:Y:S02]  /*5b520*/  LOP3.LUT R6, R6, 0xffff, RZ, 0xc0, !PT ;  /* 0x0000ffff06067812 */ /* 0x000fe400078ec0ff */
[----:B0-----:R-:W-:Y:S02]  /*5b530*/  SHF.R.U32.HI R5, RZ, 0x8, R17 ;  /* 0x00000008ff057819 */ /* 0x001fe40000011611 */
[----:B----4-:R-:W-:Y:S02]  /*5b540*/  SHF.R.U32.HI R4, RZ, 0x8, R11 ;  /* 0x00000008ff047819 */ /* 0x010fe4000001160b */
[----:B-1----:R-:W-:Y:S02]  /*5b550*/  SHF.R.U32.HI R0, RZ, 0x8, R10 ;  /* 0x00000008ff007819 */ /* 0x002fe4000001160a */
[----:B------:R-:W-:Y:S02]  /*5b560*/  LOP3.LUT R4, R4, 0xffff, RZ, 0xc0, !PT ;  /* 0x0000ffff04047812 */ /* 0x000fe400078ec0ff */
[----:B------:R-:W-:-:S02]  /*5b570*/  LOP3.LUT R0, R0, 0xffff, RZ, 0xc0, !PT ;  /* 0x0000ffff00007812 */ /* 0x000fc400078ec0ff */
[----:B------:R-:W-:Y:S02]  /*5b580*/  PRMT R4, R4, 0x3340, R1 ;  /* 0x0000334004047816 */ /* 0x000fe40000000001 */
[----:B------:R-:W-:-:S03]  /*5b590*/  PRMT R0, R6, 0x3340, R0 ;  /* 0x0000334006007816 */ /* 0x000fc60000000000 */
[----:B------:R-:W-:Y:S04]  /*5b5a0*/  STL [R1+0x130], R4 ;  /* 0x0001300401007387 */ /* 0x000fe80000100800 */
[----:B------:R-:W4:Y:S04]  /*5b5b0*/  LDL.LU R17, [R1+0x5b4] ;  /* 0x0005b40001117983 */ /* 0x000f280000300800 */
[----:B------:R-:W-:Y:S04]  /*5b5c0*/  STL [R1+0x19c], R0 ;  /* 0x00019c0001007387 */ /* 0x000fe80000100800 */
[----:B------:R-:W4:Y:S01]  /*5b5d0*/  LDL.LU R11, [R1+0x5a8] ;  /* 0x0005a800010b7983 */ /* 0x000f220000300800 */
[----:B------:R-:W-:-:S03]  /*5b5e0*/  SHF.R.U32.HI R2, RZ, 0x8, R9 ;  /* 0x00000008ff027819 */ /* 0x000fc60000011609 */
[----:B------:R-:W4:Y:S01]  /*5b5f0*/  LDL.LU R10, [R1+0x5a4] ;  /* 0x0005a400010a7983 */ /* 0x000f220000300800 */
[----:B------:R-:W-:-:S03]  /*5b600*/  SHF.R.U32.HI R3, RZ, 0x8, R8 ;  /* 0x00000008ff037819 */ /* 0x000fc60000011608 */
[----:B------:R-:W4:Y:S04]  /*5b610*/  LDL.LU R9, [R1+0x59c] ;  /* 0x00059c0001097983 */ /* 0x000f280000300800 */
        /* <DEDUP_REMOVED lines=8> */
[----:B------:R-:W4:Y:S01]  /*5b6a0*/  LDL.LU R27, [R1+0x56c] ;  /* 0x00056c00011b7983 */ /* 0x000f220000300800 */
[----:B0-----:R-:W-:-:S04]  /*5b6b0*/  SHF.R.U32.HI R3, RZ, 0x8, R29 ;  /* 0x00000008ff037819 */ /* 0x001fc8000001161d */
[----:B------:R-:W-:Y:S02]  /*5b6c0*/  LOP3.LUT R3, R3, 0xffff, RZ, 0xc0, !PT ;  /* 0x0000ffff03037812 */ /* 0x000fe400078ec0ff */
[----:B--2---:R-:W-:-:S04]  /*5b6d0*/  SHF.R.U32.HI R4, RZ, 0x8, R13 ;  /* 0x00000008ff047819 */ /* 0x004fc8000001160d */
[----:B------:R-:W-:Y:S02]  /*5b6e0*/  LOP3.LUT R4, R4, 0xffff, RZ, 0xc0, !PT ;  /* 0x0000ffff04047812 */ /* 0x000fe400078ec0ff */
[----:B------:R-:W-:Y:S02]  /*5b6f0*/  SHF.R.U32.HI R0, RZ, 0x8, R26 ;  /* 0x00000008ff007819 */ /* 0x000fe4000001161a */
[----:B---3--:R-:W-:Y:S01]  /*5b700*/  SHF.R.U32.HI R2, RZ, 0x8, R25 ;  /* 0x00000008ff027819 */ /* 0x008fe20000011619 */
[----:B------:R-:W2:Y:S01]  /*5b710*/  LDL.LU R26, [R1+0x568] ;  /* 0x00056800011a7983 */ /* 0x000ea20000300800 */
[----:B------:R-:W-:Y:S02]  /*5b720*/  PRMT R4, R4, 0x3340, R1 ;  /* 0x0000334004047816 */ /* 0x000fe40000000001 */
[----:B------:R-:W-:Y:S02]  /*5b730*/  SHF.R.U32.HI R5, RZ, 0x8, R23 ;  /* 0x00000008ff057819 */ /* 0x000fe40000011617 */
[----:B------:R-:W-:Y:S01]  /*5b740*/  SHF.R.U32.HI R6, RZ, 0x8, R12 ;  /* 0x00000008ff067819 */ /* 0x000fe2000001160c */
[----:B------:R4:W-:Y:S04]  /*5b750*/  STL [R1+0x124], R4 ;  /* 0x0001240401007387 */ /* 0x0009e80000100800 */
[----:B------:R-:W3:Y:S04]  /*5b760*/  LDL.LU R25, [R1+0x55c] ;  /* 0x00055c0001197983 */ /* 0x000ee80000300800 */
[----:B------:R-:W3:Y:S04]  /*5b770*/  LDL.LU R13, [R1+0x558] ;  /* 0x00055800010d7983 */ /* 0x000ee80000300800 */
[----:B------:R-:W3:Y:S01]  /*5b780*/  LDL.LU R23, [R1+0x54c] ;  /* 0x00054c0001177983 */ /* 0x000ee20000300800 */
[----:B------:R-:W-:-:S02]  /*5b790*/  LOP3.LUT R5, R5, 0xffff, RZ, 0xc0, !PT ;  /* 0x0000ffff05057812 */ /* 0x000fc400078ec0ff */
[----:B------:R-:W-:Y:S02]  /*5b7a0*/  LOP3.LUT R6, R6, 0xffff, RZ, 0xc0, !PT ;  /* 0x0000ffff06067812 */ /* 0x000fe400078ec0ff */
[----:B------:R-:W-:Y:S02]  /*5b7b0*/  LOP3.LUT R0, R0, 0xffff, RZ, 0xc0, !PT ;  /* 0x0000ffff00007812 */ /* 0x000fe400078ec0ff */
[----:B------:R-:W-:Y:S01]  /*5b7c0*/  LOP3.LUT R2, R2, 0xffff, RZ, 0xc0, !PT ;  /* 0x0000ffff02027812 */ /* 0x000fe200078ec0ff */
[----:B------:R-:W3:Y:S01]  /*5b7d0*/  LDL.LU R12, [R1+0x548] ;  /* 0x00054800010c7983 */ /* 0x000ee20000300800 */
[----:B------:R-:W-:Y:S02]  /*5b7e0*/  PRMT R29, R5, 0x3340, R6 ;  /* 0x00003340051d7816 */ /* 0x000fe40000000006 */
[----:B------:R-:W-:Y:S02]  /*5b7f0*/  PRMT R2, R0, 0x3340, R2 ;  /* 0x0000334000027816 */ /* 0x000fe40000000002 */
[----:B------:R-:W-:Y:S01]  /*5b800*/  PRMT R0, R3, 0x3340, R1 ;  /* 0x0000334003007816 */ /* 0x000fe20000000001 */
[----:B------:R-:W-:Y:S04]  /*5b810*/  STL [R1+0x24d8], R29 ;  /* 0x0024d81d01007387 */ /* 0x000fe80000100800 */
[----:B------:R-:W-:Y:S01]  /*5b820*/  STL [R1+0x184], R2 ;  /* 0x0001840201007387 */ /* 0x000fe20000100800 */
[----:B------:R-:W-:-:S03]  /*5b830*/  SHF.R.U32.HI R6, RZ, 0x8, R24 ;  /* 0x00000008ff067819 */ /* 0x000fc60000011618 */
[----:B------:R0:W-:Y:S04]  /*5b840*/  STL [R1+0x118], R0 ;  /* 0x0001180001007387 */ /* 0x0001e80000100800 */
[----:B------:R-:W3:Y:S01]  /*5b850*/  LDL.LU R24, [R1+0x544] ;  /* 0x0005440001187983 */ /* 0x000ee20000300800 */
[----:B----4-:R-:W-:Y:S02]  /*5b860*/  SHF.R.U32.HI R4, RZ, 0x8, R17 ;  /* 0x00000008ff047819 */ /* 0x010fe40000011611 */
[----:B0-----:R-:W-:Y:S01]  /*5b870*/  SHF.R.U32.HI R0, RZ, 0x8, R11 ;  /* 0x00000008ff007819 */ /* 0x001fe2000001160b */
[----:B------:R-:W4:Y:S01]  /*5b880*/  LDL.LU R17, [R1+0x16c] ;  /* 0x00016c0001117983 */ /* 0x000f220000300800 */
[----:B------:R-:W-:-:S03]  /*5b890*/  SHF.R.U32.HI R5, RZ, 0x8, R10 ;  /* 0x00000008ff057819 */ /* 0x000fc6000001160a */
        /* <DEDUP_REMOVED lines=9> */
[----:B------:R-:W-:-:S02]  /*5b930*/  LOP3.LUT R0, R0, 0xffff, RZ, 0xc0, !PT ;  /* 0x0000ffff00007812 */ /* 0x000fc400078ec0ff */
[----:B------:R-:W-:Y:S02]  /*5b940*/  LOP3.LUT R2, R2, 0xffff, RZ, 0xc0, !PT ;  /* 0x0000ffff02027812 */ /* 0x000fe400078ec0ff */
[----:B------:R-:W-:Y:S02]  /*5b950*/  LOP3.LUT R3, R3, 0xffff, RZ, 0xc0, !PT ;  /* 0x0000ffff03037812 */ /* 0x000fe400078ec0ff */
[----:B------:R-:W-:Y:S02]  /*5b960*/  PRMT R5, R4, 0x3340, R5 ;  /* 0x0000334004057816 */ /* 0x000fe40000000005 */
[----:B------:R-:W-:Y:S02]  /*5b970*/  PRMT R4, R6, 0x3340, R0 ;  /* 0x0000334006047816 */ /* 0x000fe40000000000 */
[--C-:B------:R-:W-:Y:S02]  /*5b980*/  PRMT R2, R2, 0x3340, R1.reuse ;  /* 0x0000334002027816 */ /* 0x100fe40000000001 */
[----:B------:R-:W-:Y:S01]  /*5b990*/  PRMT R0, R3, 0x3340, R1 ;  /* 0x0000334003007816 */ /* 0x000fe20000000001 */
[----:B------:R0:W-:Y:S04]  /*5b9a0*/  STL [R1+0x178], R5 ;  /* 0x0001780501007387 */ /* 0x0001e80000100800 */
[----:B------:R2:W-:Y:S04]  /*5b9b0*/  STL [R1+0x174], R4 ;  /* 0x0001740401007387 */ /* 0x0005e80000100800 */
[----:B------:R-:W-:Y:S04]  /*5b9c0*/  STL [R1+0x110], R2 ;  /* 0x0001100201007387 */ /* 0x000fe80000100800 */
[----:B------:R1:W-:Y:S01]  /*5b9d0*/  STL [R1+0x10c], R0 ;  /* 0x00010c0001007387 */ /* 0x0003e20000100800 */
[----:B0-----:R-:W-:-:S04]  /*5b9e0*/  SHF.R.U32.HI R5, RZ, 0x8, R27 ;  /* 0x00000008ff057819 */ /* 0x001fc8000001161b */
[----:B------:R-:W-:Y:S02]  /*5b9f0*/  LOP3.LUT R5, R5, 0xffff, RZ, 0xc0, !PT ;  /* 0x0000ffff05057812 */ /* 0x000fe400078ec0ff */
[----:B--2---:R-:W-:Y:S02]  /*5ba00*/  SHF.R.U32.HI R4, RZ, 0x8, R26 ;  /* 0x00000008ff047819 */ /* 0x004fe4000001161a */
[----:B---3--:R-:W-:Y:S02]  /*5ba10*/  SHF.R.U32.HI R6, RZ, 0x8, R25 ;  /* 0x00000008ff067819 */ /* 0x008fe40000011619 */
[----:B-1----:R-:W-:Y:S01]  /*5ba20*/  SHF.R.U32.HI R0, RZ, 0x8, R13 ;  /* 0x00000008ff007819 */ /* 0x002fe2000001160d */
[----:B------:R-:W2:Y:S01]  /*5ba30*/  LDL.LU R25, [R1+0x5c4] ;  /* 0x0005c40001197983 */ /* 0x000ea20000300800 */
[----:B------:R-:W-:-:S03]  /*5ba40*/  SHF.R.U32.HI R2, RZ, 0x8, R23 ;  /* 0x00000008ff027819 */ /* 0x000fc60000011617 */
[----:B------:R-:W3:Y:S04]  /*5ba50*/  LDL.LU R13, [R1+0x5b8] ;  /* 0x0005b800010d7983 */ /* 0x000ee80000300800 */
[----:B------:R-:W3:Y:S01]  /*5ba60*/  LDL.LU R23, [R1+0x5a0] ;  /* 0x0005a00001177983 */ /* 0x000ee20000300800 */
[----:B------:R-:W-:Y:S02]  /*5ba70*/  LOP3.LUT R6, R6, 0xffff, RZ, 0xc0, !PT ;  /* 0x0000ffff06067812 */ /* 0x000fe400078ec0ff */
[----:B------:R-:W-:Y:S02]  /*5ba80*/  SHF.R.U32.HI R3, RZ, 0x8, R12 ;  /* 0x00000008ff037819 */ /* 0x000fe4000001160c */
[----:B------:R-:W-:Y:S02]  /*5ba90*/  LOP3.LUT R4, R4, 0xffff, RZ, 0xc0, !PT ;  /* 0x0000ffff04047812 */ /* 0x000fe400078ec0ff */
[----:B------:R-:W-:-:S02]  /*5baa0*/  LOP3.LUT R0, R0, 0xffff, RZ, 0xc0, !PT ;  /* 0x0000ffff00007812 */ /* 0x000fc400078ec0ff */
[----:B------:R-:W-:Y:S02]  /*5bab0*/  PRMT R5, R5, 0x3340, R6 ;  /* 0x0000334005057816 */ /* 0x000fe40000000006 */
[----:B------:R-:W-:Y:S02]  /*5bac0*/  LOP3.LUT R3, R3, 0xffff, RZ, 0xc0, !PT ;  /* 0x0000ffff03037812 */ /* 0x000fe400078ec0ff */
[----:B------:R-:W-:Y:S02]  /*5bad0*/  LOP3.LUT R2, R2, 0xffff, RZ, 0xc0, !PT ;  /* 0x0000ffff02027812 */ /* 0x000fe400078ec0ff */
[----:B------:R-:W-:Y:S01]  /*5bae0*/  PRMT R4, R4, 0x3340, R0 ;  /* 0x0000334004047816 */ /* 0x000fe20000000000 */
[----:B------:R-:W3:Y:S01]  /*5baf0*/  LDL.LU R12, [R1+0x5b0] ;  /* 0x0005b000010c7983 */ /* 0x000ee20000300800 */
[----:B------:R-:W-:-:S03]  /*5bb00*/  PRMT R0, R3, 0x3340, R1 ;  /* 0x0000334003007816 */ /* 0x000fc60000000001 */
[----:B------:R-:W-:Y:S01]  /*5bb10*/  STL [R1+0x168], R5 ;  /* 0x0001680501007387 */ /* 0x000fe20000100800 */
[----:B------:R-:W-:-:S03]  /*5bb20*/  PRMT R2, R2, 0x3340, R1 ;  /* 0x0000334002027816 */ /* 0x000fc60000000001 */
[----:B------:R4:W-:Y:S04]  /*5bb30*/  STL [R1+0x164], R4 ;  /* 0x0001640401007387 */ /* 0x0009e80000100800 */
[----:B------:R0:W-:Y:S01]  /*5bb40*/  STL [R1+0x100], R0 ;  /* 0x0001000001007387 */ /* 0x0001e20000100800 */
[----:B------:R-:W-:-:S03]  /*5bb50*/  SHF.R.U32.HI R6, RZ, 0x8, R24 ;  /* 0x00000008ff067819 */ /* 0x000fc60000011618 */
[----:B------:R1:W-:Y:S01]  /*5bb60*/  STL [R1+0xfc], R2 ;  /* 0x0000fc0201007387 */ /* 0x0003e20000100800 */
[----:B------:R-:W-:Y:S02]  /*5bb70*/  LOP3.LUT R6, R6, 0xffff, RZ, 0xc0, !PT ;  /* 0x0000ffff06067812 */ /* 0x000fe400078ec0ff */
[----:B----4-:R-:W-:Y:S02]  /*5bb80*/  SHF.R.U32.HI R4, RZ, 0x8, R11 ;  /* 0x00000008ff047819 */ /* 0x010fe4000001160b */
[----:B------:R-:W-:Y:S02]  /*5bb90*/  SHF.R.U32.HI R5, RZ, 0x8, R10 ;  /* 0x00000008ff057819 */ /* 0x000fe4000001160a */
[----:B0-----:R-:W-:Y:S02]  /*5bba0*/  SHF.R.U32.HI R0, RZ, 0x8, R17 ;  /* 0x00000008ff007819 */ /* 0x001fe40000011611 */
[----:B------:R-:W-:Y:S02]  /*5bbb0*/  SHF.R.U32.HI R3, RZ, 0x8, R8 ;  /* 0x00000008ff037819 */ /* 0x000fe40000011608 */
[----:B------:R-:W-:-:S02]  /*5bbc0*/  LOP3.LUT R4, R4, 0xffff, RZ, 0xc0, !PT ;  /* 0x0000ffff04047812 */ /* 0x000fc400078ec0ff */
[----:B------:R-:W-:Y:S02]  /*5bbd0*/  LOP3.LUT R5, R5, 0xffff, RZ, 0xc0, !PT ;  /* 0x0000ffff05057812 */ /* 0x000fe400078ec0ff */
[----:B-1----:R-:W-:Y:S02]  /*5bbe0*/  SHF.R.U32.HI R2, RZ, 0x8, R9 ;  /* 0x00000008ff027819 */ /* 0x002fe40000011609 */
[----:B------:R-:W-:Y:S02]  /*5bbf0*/  LOP3.LUT R3, R3, 0xffff, RZ, 0xc0, !PT ;  /* 0x0000ffff03037812 */ /* 0x000fe400078ec0ff */
[----:B------:R-:W-:Y:S02]  /*5bc00*/  LOP3.LUT R0, R0, 0xffff, RZ, 0xc0, !PT ;  /* 0x0000ffff00007812 */ /* 0x000fe400078ec0ff */
[----:B------:R-:W-:Y:S02]  /*5bc10*/  PRMT R5, R4, 0x3340, R5 ;  /* 0x0000334004057816 */ /* 0x000fe40000000005 */
[----:B------:R-:W-:-:S02]  /*5bc20*/  LOP3.LUT R2, R2, 0xffff, RZ, 0xc0, !PT ;  /* 0x0000ffff02027812 */ /* 0x000fc400078ec0ff */
[--C-:B------:R-:W-:Y:S02]  /*5bc30*/  PRMT R4, R3, 0x3340, R1.reuse ;  /* 0x0000334003047816 */ /* 0x100fe40000000001 */
[----:B------:R-:W-:Y:S01]  /*5bc40*/  PRMT R3, R6, 0x3340, R0 ;  /* 0x0000334006037816 */ /* 0x000fe20000000000 */
[----:B------:R0:W-:Y:S01]  /*5bc50*/  STL [R1+0x15c], R5 ;  /* 0x00015c0501007387 */ /* 0x0001e20000100800 */
[----:B------:R-:W-:-:S03]  /*5bc60*/  PRMT R0, R2, 0x3340, R1 ;  /* 0x0000334002007816 */ /* 0x000fc60000000001 */
[----:B------:R-:W-:Y:S04]  /*5bc70*/  STL [R1+0xf0], R4 ;  /* 0x0000f00401007387 */ /* 0x000fe80000100800 */
[----:B------:R-:W4:Y:S04]  /*5bc80*/  LDL.LU R24, [R1+0x624] ;  /* 0x0006240001187983 */ /* 0x000f280000300800 */
[----:B------:R1:W-:Y:S04]  /*5bc90*/  STL [R1+0x150], R3 ;  /* 0x0001500301007387 */ /* 0x0003e80000100800 */
[----:B------:R-:W4:Y:S04]  /*5bca0*/  LDL.LU R17, [R1+0x620] ;  /* 0x0006200001117983 */ /* 0x000f280000300800 */
[----:B------:R3:W-:Y:S04]  /*5bcb0*/  STL [R1+0xe8], R0 ;  /* 0x0000e80001007387 */ /* 0x0007e80000100800 */
[----:B------:R-:W4:Y:S04]  /*5bcc0*/  LDL.LU R11, [R1+0x61c] ;  /* 0x00061c00010b7983 */ /* 0x000f280000300800 */
[----:B------:R-:W4:Y:S04]  /*5bcd0*/  LDL.LU R10, [R1+0x598] ;  /* 0x00059800010a7983 */ /* 0x000f280000300800 */
[----:B------:R-:W4:Y:S04]  /*5bce0*/  LDL.LU R9, [R1+0x578] ;  /* 0x0005780001097983 */ /* 0x000f280000300800 */
[----:B------:R-:W4:Y:S01]  /*5bcf0*/  LDL.LU R8, [R1+0x570] ;  /* 0x0005700001087983 */ /* 0x000f220000300800 */
[----:B0-----:R-:W-:-:S02]  /*5bd00*/  SHF.R.U32.HI R5, RZ, 0x8, R19 ;  /* 0x00000008ff057819 */ /* 0x001fc40000011613 */
[----:B------:R-:W-:Y:S01]  /*5bd10*/  SHF.R.U32.HI R2, RZ, 0x8, R15 ;  /* 0x00000008ff027819 */ /* 0x000fe2000001160f */
[----:B------:R-:W4:Y:S01]  /*5bd20*/  LDL.LU R19, [R1+0x270c] ;  /* 0x00270c0001137983 */ /* 0x000f220000300800 */
[----:B-1----:R-:W-:Y:S02]  /*5bd30*/  SHF.R.U32.HI R3, RZ, 0x8, R18 ;  /* 0x00000008ff037819 */ /* 0x002fe40000011612 */
[----:B------:R-:W-:Y:S01]  /*5bd40*/  LOP3.LUT R5, R5, 0xffff, RZ, 0xc0, !PT ;  /* 0x0000ffff05057812 */ /* 0x000fe200078ec0ff */
[----:B------:R-:W4:Y:S01]  /*5bd50*/  LDL.LU R18, [R1+0x2708] ;  /* 0x0027080001127983 */ /* 0x000f220000300800 */
[----:B------:R-:W-:-:S04]  /*5bd60*/  LOP3.LUT R3, R3, 0xffff, RZ, 0xc0, !PT ;  /* 0x0000ffff03037812 */ /* 0x000fc800078ec0ff */
[----:B------:R-:W-:-:S05]  /*5bd70*/  PRMT R15, R5, 0x3340, R3 ;  /* 0x00003340050f7816 */ /* 0x000fca0000000003 */
[----:B------:R-:W-:Y:S04]  /*5bd80*/  STL [R1+0x24dc], R15 ;  /* 0x0024dc0f01007387 */ /* 0x000fe80000100800 */
[----:B------:R-:W4:Y:S04]  /*5bd90*/  LDL.LU R27, [R1+0x608] ;  /* 0x00060800011b7983 */ /* 0x000f280000300800 */
[----:B------:R-:W4:Y:S01]  /*5bda0*/  LDL.LU R26, [R1+0x604] ;  /* 0x00060400011a7983 */ /* 0x000f220000300800 */
[----:B------:R-:W-:Y:S02]  /*5bdb0*/  LOP3.LUT R2, R2, 0xffff, RZ, 0xc0, !PT ;  /* 0x0000ffff02027812 */ /* 0x000fe400078ec0ff */
[----:B--2---:R-:W-:-:S02]  /*5bdc0*/  SHF.R.U32.HI R7, RZ, 0x8, R25 ;  /* 0x00000008ff077819 */ /* 0x004fc40000011619 */
[----:B---3--:R-:W-:Y:S02]  /*5bdd0*/  SHF.R.U32.HI R6, RZ, 0x8, R23 ;  /* 0x00000008ff067819 */ /* 0x008fe40000011617 */
[----:B------:R-:W-:Y:S02]  /*5bde0*/  LOP3.LUT R7, R7, 0xffff, RZ, 0xc0, !PT ;  /* 0x0000ffff07077812 */ /* 0x000fe400078ec0ff */
[----:B------:R-:W-:-:S04]  /*5bdf0*/  LOP3.LUT R6, R6, 0xffff, RZ, 0xc0, !PT ;  /* 0x0000ffff06067812 */ /* 0x000fc800078ec0ff */
[----:B------:R-:W-:Y:S02]  /*5be00*/  PRMT R3, R7, 0x3340, R6 ;  /* 0x0000334007037816 */ /* 0x000fe40000000006 */
[----:B------:R-:W-:Y:S02]  /*5be10*/  SHF.R.U32.HI R4, RZ, 0x8, R13 ;  /* 0x00000008ff047819 */ /* 0x000fe4000001160d */
[----:B------:R-:W-:Y:S01]  /*5be20*/  SHF.R.U32.HI R0, RZ, 0x8, R12 ;  /* 0x00000008ff007819 */ /* 0x000fe2000001160c */
[----:B------:R0:W-:Y:S04]  /*5be30*/  STL [R1+0x140], R3 ;  /* 0x0001400301007387 */ /* 0x0001e80000100800 */
[----:B------:R-:W2:Y:S04]  /*5be40*/  LDL.LU R25, [R1+0x600] ;  /* 0x0006000001197983 */ /* 0x000ea80000300800 */
[----:B------:R-:W3:Y:S04]  /*5be50*/  LDL.LU R13, [R1+0x5fc] ;  /* 0x0005fc00010d7983 */ /* 0x000ee80000300800 */
[----:B------:R-:W3:Y:S04]  /*5be60*/  LDL.LU R23, [R1+0x5ec] ;  /* 0x0005ec0001177983 */ /* 0x000ee80000300800 */
[----:B------:R-:W3:Y:S01]  /*5be70*/  LDL.LU R12, [R1+0xc0] ;  /* 0x0000c000010c7983 */ /* 0x000ee20000300800 */
[----:B------:R-:W-:-:S02]  /*5be80*/  LOP3.LUT R4, R4, 0xffff, RZ, 0xc0, !PT ;  /* 0x0000ffff04047812 */ /* 0x000fc400078ec0ff */
[----:B------:R-:W-:-:S04]  /*5be90*/  LOP3.LUT R0, R0, 0xffff, RZ, 0xc0, !PT ;  /* 0x0000ffff00007812 */ /* 0x000fc800078ec0ff */
[----:B0-----:R-:W-:Y:S02]  /*5bea0*/  PRMT R3, R4, 0x3340, R0 ;  /* 0x0000334004037816 */ /* 0x001fe40000000000 */
[----:B------:R-:W-:-:S03]  /*5beb0*/  PRMT R0, R2, 0x3340, R1 ;  /* 0x0000334002007816 */ /* 0x000fc60000000001 */
[----:B------:R-:W-:Y:S04]  /*5bec0*/  STL [R1+0x13c], R3 ;  /* 0x00013c0301007387 */ /* 0x000fe80000100800 */
[----:B------:R0:W-:Y:S01]  /*5bed0*/  STL [R1+0xd8], R0 ;  /* 0x0000d80001007387 */ /* 0x0001e20000100800 */
[----:B----4-:R-:W-:-:S03]  /*5bee0*/  SHF.R.U32.HI R4, RZ, 0x8, R11 ;  /* 0x00000008ff047819 */ /* 0x010fc6000001160b */
[----:B------:R-:W4:Y:S01]  /*5bef0*/  LDL.LU R11, [R1+0x5e0] ;  /* 0x0005e000010b7983 */ /* 0x000f220000300800 */
[----:B------:R-:W-:Y:S02]  /*5bf00*/  LOP3.LUT R4, R4, 0xffff, RZ, 0xc0, !PT ;  /* 0x0000ffff04047812 */ /* 0x000fe400078ec0ff */
[----:B------:R-:W-:Y:S02]  /*5bf10*/  SHF.R.U32.HI R5, RZ, 0x8, R24 ;  /* 0x00000008ff057819 */ /* 0x000fe40000011618 */
[----:B------:R-:W-:Y:S01]  /*5bf20*/  SHF.R.U32.HI R6, RZ, 0x8, R17 ;  /* 0x00000008ff067819 */ /* 0x000fe20000011611 */
[----:B------:R-:W4:Y:S01]  /*5bf30*/  LDL.LU R24, [R1+0x5dc] ;  /* 0x0005dc0001187983 */ /* 0x000f220000300800 */
[----:B------:R-:W-:-:S03]  /*5bf40*/  PRMT R4, R4, 0x3340, R1 ;  /* 0x0000334004047816 */ /* 0x000fc60000000001 */
[----:B------:R-:W4:Y:S01]  /*5bf50*/  LDL.LU R17, [R1+0x5d4] ;  /* 0x0005d40001117983 */ /* 0x000f220000300800 */
[----:B0-----:R-:W-:Y:S02]  /*5bf60*/  SHF.R.U32.HI R0, RZ, 0x8, R10 ;  /* 0x00000008ff007819 */ /* 0x001fe4000001160a */
[----:B------:R-:W-:Y:S01]  /*5bf70*/  SHF.R.U32.HI R2, RZ, 0x8, R9 ;  /* 0x00000008ff027819 */ /* 0x000fe20000011609 */
[----:B------:R0:W-:Y:S04]  /*5bf80*/  STL [R1+0xcc], R4 ;  /* 0x0000cc0401007387 */ /* 0x0001e80000100800 */
        /* <DEDUP_REMOVED lines=9> */
[----:B------:R-:W-:-:S02]  /*5c020*/  PRMT R14, R5, 0x3340, R6 ;  /* 0x00003340050e7816 */ /* 0x000fc40000000006 */
[----:B------:R-:W-:Y:S02]  /*5c030*/  PRMT R2, R0, 0x3340, R2 ;  /* 0x0000334000027816 */ /* 0x000fe40000000002 */
[----:B------:R-:W-:Y:S01]  /*5c040*/  PRMT R0, R3, 0x3340, R1 ;  /* 0x0000334003007816 */ /* 0x000fe20000000001 */
[----:B------:R-:W-:Y:S04]  /*5c050*/  STL [R1+0x24e0], R14 ;  /* 0x0024e00e01007387 */ /* 0x000fe80000100800 */
[----:B------:R-:W-:Y:S01]  /*5c060*/  STL [R1+0x12c], R2 ;  /* 0x00012c0201007387 */ /* 0x000fe20000100800 */
[----:B------:R-:W-:-:S03]  /*5c070*/  SHF.R.U32.HI R5, RZ, 0x8, R27 ;  /* 0x00000008ff057819 */ /* 0x000fc6000001161b */
[----:B------:R3:W-:Y:S01]  /*5c080*/  STL [R1+0xc8], R0 ;  /* 0x0000c80001007387 */ /* 0x0007e20000100800 */
[----:B0-----:R-:W-:Y:S02]  /*5c090*/  SHF.R.U32.HI R4, RZ, 0x8, R26 ;  /* 0x00000008ff047819 */ /* 0x001fe4000001161a */
[----:B------:R-:W-:Y:S02]  /*5c0a0*/  LOP3.LUT R5, R5, 0xffff, RZ, 0xc0, !PT ;  /* 0x0000ffff05057812 */ /* 0x000fe400078ec0ff */
[----:B------:R-:W-:Y:S02]  /*5c0b0*/  LOP3.LUT R4, R4, 0xffff, RZ, 0xc0, !PT ;  /* 0x0000ffff04047812 */ /* 0x000fe400078ec0ff */
[----:B--2---:R-:W-:Y:S02]  /*5c0c0*/  SHF.R.U32.HI R6, RZ, 0x8, R25 ;  /* 0x00000008ff067819 */ /* 0x004fe40000011619 */
[----:B---3--:R-:W-:Y:S02]  /*5c0d0*/  SHF.R.U32.HI R0, RZ, 0x8, R13 ;  /* 0x00000008ff007819 */ /* 0x008fe4000001160d */
[----:B------:R-:W-:-:S02]  /*5c0e0*/  SHF.R.U32.HI R3, RZ, 0x8, R12 ;  /* 0x00000008ff037819 */ /* 0x000fc4000001160c */
[----:B------:R-:W-:Y:S02]  /*5c0f0*/  LOP3.LUT R6, R6, 0xffff, RZ, 0xc0, !PT ;  /* 0x0000ffff06067812 */ /* 0x000fe400078ec0ff */
[----:B------:R-:W-:Y:S02]  /*5c100*/  SHF.R.U32.HI R2, RZ, 0x8, R23 ;  /* 0x00000008ff027819 */ /* 0x000fe40000011617 */
[----:B------:R-:W-:Y:S02]  /*5c110*/  LOP3.LUT R0, R0, 0xffff, RZ, 0xc0, !PT ;  /* 0x0000ffff00007812 */ /* 0x000fe400078ec0ff */
[----:B------:R-:W-:Y:S02]  /*5c120*/  LOP3.LUT R3, R3, 0xffff, RZ, 0xc0, !PT ;  /* 0x0000ffff03037812 */ /* 0x000fe400078ec0ff */
[----:B------:R-:W-:Y:S02]  /*5c130*/  PRMT R5, R5, 0x3340, R6 ;  /* 0x0000334005057816 */ /* 0x000fe40000000006 */
[----:B------:R-:W-:-:S02]  /*5c140*/  LOP3.LUT R2, R2, 0xffff, RZ, 0xc0, !PT ;  /* 0x0000ffff02027812 */ /* 0x000fc400078ec0ff */
[----:B------:R-:W-:Y:S02]  /*5c150*/  PRMT R4, R4, 0x3340, R0 ;  /* 0x0000334004047816 */ /* 0x000fe40000000000 */
[--C-:B------:R-:W-:Y:S01]  /*5c160*/  PRMT R3, R3, 0x3340, R1.reuse ;  /* 0x0000334003037816 */ /* 0x100fe20000000001 */
[----:B------:R4:W-:Y:S01]  /*5c170*/  STL [R1+0x120], R5 ;  /* 0x0001200501007387 */ /* 0x0009e20000100800 */
        /* <DEDUP_REMOVED lines=8> */
[----:B----4-:R-:W-:-:S03]  /*5c200*/  SHF.R.U32.HI R5, RZ, 0x8, R11 ;  /* 0x00000008ff057819 */ /* 0x010fc6000001160b */
[----:B------:R-:W4:Y:S04]  /*5c210*/  LDL.LU R11, [R1+0x630] ;  /* 0x00063000010b7983 */ /* 0x000f280000300800 */
[----:B------:R-:W4:Y:S01]  /*5c220*/  LDL.LU R27, [R1+0x65c] ;  /* 0x00065c00011b7983 */ /* 0x000f220000300800 */
[----:B------:R-:W-:Y:S02]  /*5c230*/  SHF.R.U32.HI R2, RZ, 0x8, R17 ;  /* 0x00000008ff027819 */ /* 0x000fe40000011611 */
[----:B------:R-:W-:Y:S02]  /*5c240*/  LOP3.LUT R5, R5, 0xffff, RZ, 0xc0, !PT ;  /* 0x0000ffff05057812 */ /* 0x000fe400078ec0ff */
[----:B------:R-:W-:Y:S02]  /*5c250*/  LOP3.LUT R2, R2, 0xffff, RZ, 0xc0, !PT ;  /* 0x0000ffff02027812 */ /* 0x000fe400078ec0ff */
[----:B------:R-:W-:-:S02]  /*5c260*/  SHF.R.U32.HI R7, RZ, 0x8, R9 ;  /* 0x00000008ff077819 */ /* 0x000fc40000011609 */
[----:B------:R-:W-:Y:S02]  /*5c270*/  PRMT R5, R5, 0x3340, R2 ;  /* 0x0000334005057816 */ /* 0x000fe40000000002 */
[----:B------:R-:W-:-:S04]  /*5c280*/  LOP3.LUT R7, R7, 0xffff, RZ, 0xc0, !PT ;  /* 0x0000ffff07077812 */ /* 0x000fc800078ec0ff */
[----:B------:R-:W-:Y:S01]  /*5c290*/  PRMT R2, R7, 0x3340, R1 ;  /* 0x0000334007027816 */ /* 0x000fe20000000001 */
[----:B------:R-:W-:Y:S04]  /*5c2a0*/  STL [R1+0x108], R5 ;  /* 0x0001080501007387 */ /* 0x000fe80000100800 */
[----:B------:R-:W4:Y:S01]  /*5c2b0*/  LDL.LU R25, [R1+0x614] ;  /* 0x0006140001197983 */ /* 0x000f220000300800 */
[----:B0-----:R-:W-:-:S03]  /*5c2c0*/  SHF.R.U32.HI R0, RZ, 0x8, R24 ;  /* 0x00000008ff007819 */ /* 0x001fc60000011618 */
[----:B------:R-:W-:Y:S04]  /*5c2d0*/  STL [R1+0xb4], R2 ;  /* 0x0000b40201007387 */ /* 0x000fe80000100800 */
[----:B------:R-:W4:Y:S01]  /*5c2e0*/  LDL.LU R24, [R1+0x610] ;  /* 0x0006100001187983 */ /* 0x000f220000300800 */
[----:B------:R-:W-:-:S03]  /*5c2f0*/  SHF.R.U32.HI R3, RZ, 0x8, R10 ;  /* 0x00000008ff037819 */ /* 0x000fc6000001160a */
[----:B------:R-:W4:Y:S04]  /*5c300*/  LDL.LU R17, [R1+0x668] ;  /* 0x0006680001117983 */ /* 0x000f280000300800 */
[----:B------:R-:W4:Y:S04]  /*5c310*/  LDL.LU R10, [R1+0x60c] ;  /* 0x00060c00010a7983 */ /* 0x000f280000300800 */
[----:B------:R-:W4:Y:S01]  /*5c320*/  LDL.LU R9, [R1+0x66c] ;  /* 0x00066c0001097983 */ /* 0x000f220000300800 */
[----:B------:R-:W-:-:S03]  /*5c330*/  SHF.R.U32.HI R4, RZ, 0x8, R8 ;  /* 0x00000008ff047819 */ /* 0x000fc60000011608 */
[----:B------:R-:W4:Y:S01]  /*5c340*/  LDL.LU R8, [R1+0x618] ;  /* 0x0006180001087983 */ /* 0x000f220000300800 */
[----:B------:R-:W-:Y:S02]  /*5c350*/  SHF.R.U32.HI R6, RZ, 0x8, R18 ;  /* 0x00000008ff067819 */ /* 0x000fe40000011612 */
[----:B------:R-:W-:Y:S02]  /*5c360*/  LOP3.LUT R4, R4, 0xffff, RZ, 0xc0, !PT ;  /* 0x0000ffff04047812 */ /* 0x000fe400078ec0ff */
[----:B------:R-:W-:Y:S02]  /*5c370*/  LOP3.LUT R6, R6, 0xffff, RZ, 0xc0, !PT ;  /* 0x0000ffff06067812 */ /* 0x000fe400078ec0ff */
[----:B------:R-:W-:Y:S02]  /*5c380*/  LOP3.LUT R0, R0, 0xffff, RZ, 0xc0, !PT ;  /* 0x0000ffff00007812 */ /* 0x000fe400078ec0ff */
[----:B------:R-:W-:Y:S02]  /*5c390*/  LOP3.LUT R3, R3, 0xffff, RZ, 0xc0, !PT ;  /* 0x0000ffff03037812 */ /* 0x000fe400078ec0ff */
[----:B------:R-:W-:-:S02]  /*5c3a0*/  PRMT R18, R4, 0x3340, R6 ;  /* 0x0000334004127816 */ /* 0x000fc40000000006 */
[----:B------:R-:W-:-:S03]  /*5c3b0*/  PRMT R0, R0, 0x3340, R3 ;  /* 0x0000334000007816 */ /* 0x000fc60000000003 */
[----:B------:R-:W-:Y:S04]  /*5c3c0*/  STL [R1+0x24e4], R18 ;  /* 0x0024e41201007387 */ /* 0x000fe80000100800 */
[----:B------:R0:W-:Y:S02]  /*5c3d0*/  STL [R1+0x104], R0 ;  /* 0x0001040001007387 */ /* 0x0001e40000100800 */
[----:B0-----:R-:W-:Y:S02]  /*5c3e0*/  SHF.R.U32.HI R0, RZ, 0x8, R19 ;  /* 0x00000008ff007819 */ /* 0x001fe40000011613 */
[----:B------:R-:W4:Y:S02]  /*5c3f0*/  LDL.LU R19, [R1+0x2704] ;  /* 0x0027040001137983 */ /* 0x000f240000300800 */
[----:B------:R-:W-:-:S02]  /*5c400*/  LOP3.LUT R0, R0, 0xffff, RZ, 0xc0, !PT ;  /* 0x0000ffff00007812 */ /* 0x000fc400078ec0ff */
[----:B--2---:R-:W-:Y:S02]  /*5c410*/  SHF.R.U32.HI R4, RZ, 0x8, R26 ;  /* 0x00000008ff047819 */ /* 0x004fe4000001161a */
[----:B---3--:R-:W-:Y:S02]  /*5c420*/  SHF.R.U32.HI R5, RZ, 0x8, R23 ;  /* 0x00000008ff057819 */ /* 0x008fe40000011617 */
[----:B------:R-:W-:Y:S02]  /*5c430*/  SHF.R.U32.HI R6, RZ, 0x8, R12 ;  /* 0x00000008ff067819 */ /* 0x000fe4000001160c */
[----:B------:R-:W-:Y:S02]  /*5c440*/  LOP3.LUT R4, R4, 0xffff, RZ, 0xc0, !PT ;  /* 0x0000ffff04047812 */ /* 0x000fe400078ec0ff */
[----:B------:R-:W-:Y:S02]  /*5c450*/  LOP3.LUT R5, R5, 0xffff, RZ, 0xc0, !PT ;  /* 0x0000ffff05057812 */ /* 0x000fe400078ec0ff */
[----:B------:R-:W-:-:S02]  /*5c460*/  LOP3.LUT R6, R6, 0xffff, RZ, 0xc0, !PT ;  /* 0x0000ffff06067812 */ /* 0x000fc400078ec0ff */
[----:B------:R-:W-:Y:S02]  /*5c470*/  PRMT R5, R4, 0x3340, R5 ;  /* 0x0000334004057816 */ /* 0x000fe40000000005 */
[----:B------:R-:W-:Y:S02]  /*5c480*/  PRMT R4, R6, 0x3340, R1 ;  /* 0x0000334006047816 */ /* 0x000fe40000000001 */
[----:B------:R-:W-:Y:S01]  /*5c490*/  SHF.R.U32.HI R2, RZ, 0x8, R13 ;  /* 0x00000008ff027819 */ /* 0x000fe2000001160d */
[----:B------:R-:W-:Y:S04]  /*5c4a0*/  STL [R1+0xf4], R5 ;  /* 0x0000f40501007387 */ /* 0x000fe80000100800 */
[----:B------:R-:W2:Y:S04]  /*5c4b0*/  LDL.LU R26, [R1+0x674] ;  /* 0x00067400011a7983 */ /* 0x000ea80000300800 */
[----:B------:R-:W-:Y:S04]  /*5c4c0*/  STL [R1+0xa8], R4 ;  /* 0x0000a80401007387 */ /* 0x000fe80000100800 */
[----:B------:R-:W3:Y:S01]  /*5c4d0*/  LDL.LU R13, [R1+0x648] ;  /* 0x00064800010d7983 */ /* 0x000ee20000300800 */
[----:B------:R-:W-:-:S04]  /*5c4e0*/  LOP3.LUT R2, R2, 0xffff, RZ, 0xc0, !PT ;  /* 0x0000ffff02027812 */ /* 0x000fc800078ec0ff */
[----:B------:R-:W-:Y:S02]  /*5c4f0*/  PRMT R29, R2, 0x3340, R0 ;  /* 0x00003340021d7816 */ /* 0x000fe40000000000 */
[----:B----4-:R-:W-:-:S04]  /*5c500*/  SHF.R.U32.HI R3, RZ, 0x8, R11 ;  /* 0x00000008ff037819 */ /* 0x010fc8000001160b */
[----:B------:R-:W-:-:S04]  /*5c510*/  LOP3.LUT R3, R3, 0xffff, RZ, 0xc0, !PT ;  /* 0x0000ffff03037812 */ /* 0x000fc800078ec0ff */
[----:B------:R-:W-:-:S05]  /*5c520*/  PRMT R3, R3, 0x3340, R1 ;  /* 0x0000334003037816 */ /* 0x000fca0000000001 */
[----:B------:R0:W-:Y:S04]  /*5c530*/  STL [R1+0xa4], R3 ;  /* 0x0000a40301007387 */ /* 0x0001e80000100800 */
[----:B------:R-:W4:Y:S04]  /*5c540*/  LDL.LU R23, [R1+0x650] ;  /* 0x0006500001177983 */ /* 0x000f280000300800 */
[----:B------:R-:W4:Y:S04]  /*5c550*/  LDL.LU R12, [R1+0x680] ;  /* 0x00068000010c7983 */ /* 0x000f280000300800 */
[----:B------:R-:W4:Y:S04]  /*5c560*/  LDL.LU R11, [R1+0x67c] ;  /* 0x00067c00010b7983 */ /* 0x000f280000300800 */
[----:B------:R-:W-:Y:S04]  /*5c570*/  STL [R1+0x24ec], R29 ;  /* 0x0024ec1d01007387 */ /* 0x000fe80000100800 */
[----:B------:R-:W4:Y:S01]  /*5c580*/  LDL.LU R28, [R1+0x640] ;  /* 0x00064000011c7983 */ /* 0x000f220000300800 */
[----:B------:R-:W-:-:S03]  /*5c590*/  SHF.R.U32.HI R6, RZ, 0x8, R25 ;  /* 0x00000008ff067819 */ /* 0x000fc60000011619 */
[----:B------:R-:W4:Y:S01]  /*5c5a0*/  LDL.LU R25, [R1+0x63c] ;  /* 0x00063c0001197983 */ /* 0x000f220000300800 */
[----:B------:R-:W-:Y:S02]  /*5c5b0*/  SHF.R.U32.HI R7, RZ, 0x8, R24 ;  /* 0x00000008ff077819 */ /* 0x000fe40000011618 */
[----:B------:R-:W-:Y:S01]  /*5c5c0*/  SHF.R.U32.HI R2, RZ, 0x8, R17 ;  /* 0x00000008ff027819 */ /* 0x000fe20000011611 */
[----:B------:R-:W4:Y:S01]  /*5c5d0*/  LDL.LU R24, [R1+0x638] ;  /* 0x0006380001187983 */ /* 0x000f220000300800 */
[----:B0-----:R-:W-:-:S03]  /*5c5e0*/  SHF.R.U32.HI R3, RZ, 0x8, R10 ;  /* 0x00000008ff037819 */ /* 0x001fc6000001160a */
[----:B------:R-:W4:Y:S04]  /*5c5f0*/  LDL.LU R17, [R1+0x6c0] ;  /* 0x0006c00001117983 */ /* 0x000f280000300800 */
[----:B------:R-:W4:Y:S01]  /*5c600*/  LDL.LU R10, [R1+0x6a0] ;  /* 0x0006a000010a7983 */ /* 0x000f220000300800 */
[----:B------:R-:W-:Y:S02]  /*5c610*/  SHF.R.U32.HI R4, RZ, 0x8, R9 ;  /* 0x00000008ff047819 */ /* 0x000fe40000011609 */
[----:B------:R-:W-:Y:S01]  /*5c620*/  SHF.R.U32.HI R0, RZ, 0x8, R8 ;  /* 0x00000008ff007819 */ /* 0x000fe20000011608 */
[----:B------:R-:W4:Y:S04]  /*5c630*/  LDL.LU R9, [R1+0x64c] ;  /* 0x00064c0001097983 */ /* 0x000f280000300800 */
[----:B------:R-:W4:Y:S01]  /*5c640*/  LDL.LU R8, [R1+0x644] ;  /* 0x0006440001087983 */ /* 0x000f220000300800 */
[----:B------:R-:W-:-:S02]  /*5c650*/  SHF.R.U32.HI R5, RZ, 0x8, R27 ;  /* 0x00000008ff057819 */ /* 0x000fc4000001161b */
[----:B------:R-:W-:Y:S02]  /*5c660*/  LOP3.LUT R2, R2, 0xffff, RZ, 0xc0, !PT ;  /* 0x0000ffff02027812 */ /* 0x000fe400078ec0ff */
[----:B------:R-:W-:Y:S02]  /*5c670*/  LOP3.LUT R4, R4, 0xffff, RZ, 0xc0, !PT ;  /* 0x0000ffff04047812 */ /* 0x000fe400078ec0ff */
[----:B------:R-:W-:Y:S02]  /*5c680*/  LOP3.LUT R5, R5, 0xffff, RZ, 0xc0, !PT ;  /* 0x0000ffff05057812 */ /* 0x000fe400078ec0ff */
[----:B------:R-:W-:Y:S02]  /*5c690*/  LOP3.LUT R6, R6, 0xffff, RZ, 0xc0, !PT ;  /* 0x0000ffff06067812 */ /* 0x000fe400078ec0ff */
[----:B------:R-:W-:Y:S02]  /*5c6a0*/  LOP3.LUT R3, R3, 0xffff, RZ, 0xc0, !PT ;  /* 0x0000ffff03037812 */ /* 0x000fe400078ec0ff */
[----:B------:R-:W-:-:S02]  /*5c6b0*/  PRMT R4, R4, 0x3340, R1 ;  /* 0x0000334004047816 */ /* 0x000fc40000000001 */
[----:B------:R-:W-:Y:S02]  /*5c6c0*/  PRMT R5, R5, 0x3340, R2 ;  /* 0x0000334005057816 */ /* 0x000fe40000000002 */
[----:B------:R-:W-:Y:S02]  /*5c6d0*/  LOP3.LUT R7, R7, 0xffff, RZ, 0xc0, !PT ;  /* 0x0000ffff07077812 */ /* 0x000fe400078ec0ff */
[----:B------:R-:W-:Y:S02]  /*5c6e0*/  LOP3.LUT R0, R0, 0xffff, RZ, 0xc0, !PT ;  /* 0x0000ffff00007812 */ /* 0x000fe400078ec0ff */
[----:B------:R-:W-:Y:S01]  /*5c6f0*/  PRMT R2, R6, 0x3340, R3 ;  /* 0x0000334006027816 */ /* 0x000fe20000000003 */
[----:B------:R2:W-:Y:S01]  /*5c700*/  STL [R1+0xdc], R5 ;  /* 0x0000dc0501007387 */ /* 0x0005e20000100800 */
[----:B------:R-:W-:-:S03]  /*5c710*/  PRMT R0, R7, 0x3340, R0 ;  /* 0x0000334007007816 */ /* 0x000fc60000000000 */
[----:B------:R-:W-:Y:S04]  /*5c720*/  STL [R1+0x94], R4 ;  /* 0x0000940401007387 */ /* 0x000fe80000100800 */
[----:B------:R4:W-:Y:S04]  /*5c730*/  STL [R1+0xd4], R2 ;  /* 0x0000d40201007387 */ /* 0x0009e80000100800 */
[----:B------:R0:W-:Y:S01]  /*5c740*/  STL [R1+0xd0], R0 ;  /* 0x0000d00001007387 */ /* 0x0001e20000100800 */
[----:B---3--:R-:W-:Y:S02]  /*5c750*/  SHF.R.U32.HI R3, RZ, 0x8, R13 ;  /* 0x00000008ff037819 */ /* 0x008fe4000001160d */
[----:B--2---:R-:W-:-:S02]  /*5c760*/  SHF.R.U32.HI R5, RZ, 0x8, R26 ;  /* 0x00000008ff057819 */ /* 0x004fc4000001161a */
[----:B------:R-:W-:Y:S02]  /*5c770*/  LOP3.LUT R3, R3, 0xffff, RZ, 0xc0, !PT ;  /* 0x0000ffff03037812 */ /* 0x000fe400078ec0ff */
[----:B------:R-:W-:Y:S02]  /*5c780*/  LOP3.LUT R5, R5, 0xffff, RZ, 0xc0, !PT ;  /* 0x0000ffff05057812 */ /* 0x000fe400078ec0ff */
[----:B------:R-:W-:-:S05]  /*5c790*/  PRMT R6, R3, 0x3340, R1 ;  /* 0x0000334003067816 */ /* 0x000fca0000000001 */
[----:B------:R1:W-:Y:S01]  /*5c7a0*/  STL [R1+0x8c], R6 ;  /* 0x00008c0601007387 */ /* 0x0003e20000100800 */
[----:B----4-:R-:W-:Y:S02]  /*5c7b0*/  SHF.R.U32.HI R2, RZ, 0x8, R23 ;  /* 0x00000008ff027819 */ /* 0x010fe40000011617 */
[----:B------:R-:W-:Y:S02]  /*5c7c0*/  SHF.R.U32.HI R4, RZ, 0x8, R12 ;  /* 0x00000008ff047819 */ /* 0x000fe4000001160c */
[----:B0-----:R-:W-:Y:S02]  /*5c7d0*/  SHF.R.U32.HI R0, RZ, 0x8, R11 ;  /* 0x00000008ff007819 */ /* 0x001fe4000001160b */
[----:B------:R-:W-:Y:S02]  /*5c7e0*/  LOP3.LUT R2, R2, 0xffff, RZ, 0xc0, !PT ;  /* 0x0000ffff02027812 */ /* 0x000fe400078ec0ff */
[----:B------:R-:W-:Y:S02]  /*5c7f0*/  LOP3.LUT R4, R4, 0xffff, RZ, 0xc0, !PT ;  /* 0x0000ffff04047812 */ /* 0x000fe400078ec0ff */
[----:B------:R-:W-:-:S02]  /*5c800*/  LOP3.LUT R0, R0, 0xffff, RZ, 0xc0, !PT ;  /* 0x0000ffff00007812 */ /* 0x000fc400078ec0ff */
[--C-:B------:R-:W-:Y:S02]  /*5c810*/  PRMT R3, R2, 0x3340, R1.reuse ;  /* 0x0000334002037816 */ /* 0x100fe40000000001 */
[----:B------:R-:W-:Y:S02]  /*5c820*/  PRMT R2, R5, 0x3340, R4 ;  /* 0x0000334005027816 */ /* 0x000fe40000000004 */
[----:B------:R-:W-:Y:S01]  /*5c830*/  PRMT R0, R0, 0x3340, R1 ;  /* 0x0000334000007816 */ /* 0x000fe20000000001 */
[----:B------:R0:W-:Y:S04]  /*5c840*/  STL [R1+0x88], R3 ;  /* 0x0000880301007387 */ /* 0x0001e80000100800 */
[----:B------:R-:W2:Y:S04]  /*5c850*/  LDL.LU R27, [R1+0x580] ;  /* 0x00058000011b7983 */ /* 0x000ea80000300800 */
[----:B------:R-:W-:Y:S04]  /*5c860*/  STL [R1+0xc4], R2 ;  /* 0x0000c40201007387 */ /* 0x000fe80000100800 */
[----:B------:R-:W3:Y:S04]  /*5c870*/  LDL.LU R26, [R1+0x574] ;  /* 0x00057400011a7983 */ /* 0x000ee80000300800 */
[----:B------:R4:W-:Y:S04]  /*5c880*/  STL [R1+0x80], R0 ;  /* 0x0000800001007387 */ /* 0x0009e80000100800 */
[----:B------:R-:W2:Y:S01]  /*5c890*/  LDL.LU R13, [R1+0x69c] ;  /* 0x00069c00010d7983 */ /* 0x000ea20000300800 */
[----:B------:R-:W-:-:S03]  /*5c8a0*/  SHF.R.U32.HI R5, RZ, 0x8, R17 ;  /* 0x00000008ff057819 */ /* 0x000fc60000011611 */
[----:B------:R-:W3:Y:S01]  /*5c8b0*/  LDL.LU R23, [R1+0x694] ;  /* 0x0006940001177983 */ /* 0x000ee20000300800 */
[----:B------:R-:W-:Y:S02]  /*5c8c0*/  SHF.R.U32.HI R7, RZ, 0x8, R28 ;  /* 0x00000008ff077819 */ /* 0x000fe4000001161c */
[----:B-1----:R-:W-:Y:S02]  /*5c8d0*/  SHF.R.U32.HI R6, RZ, 0x8, R24 ;  /* 0x00000008ff067819 */ /* 0x002fe40000011618 */
[----:B0-----:R-:W-:Y:S01]  /*5c8e0*/  SHF.R.U32.HI R3, RZ, 0x8, R10 ;  /* 0x00000008ff037819 */ /* 0x001fe2000001160a */
[----:B------:R-:W3:Y:S04]  /*5c8f0*/  LDL.LU R12, [R1+0x690] ;  /* 0x00069000010c7983 */ /* 0x000ee80000300800 */
[----:B------:R-:W3:Y:S01]  /*5c900*/  LDL.LU R11, [R1+0x68c] ;  /* 0x00068c00010b7983 */ /* 0x000ee20000300800 */
[----:B------:R-:W-:-:S02]  /*5c910*/  SHF.R.U32.HI R4, RZ, 0x8, R25 ;  /* 0x00000008ff047819 */ /* 0x000fc40000011619 */
[----:B----4-:R-:W-:Y:S02]  /*5c920*/  SHF.R.U32.HI R0, RZ, 0x8, R9 ;  /* 0x00000008ff007819 */ /* 0x010fe40000011609 */
[----:B------:R-:W-:Y:S02]  /*5c930*/  LOP3.LUT R5, R5, 0xffff, RZ, 0xc0, !PT ;  /* 0x0000ffff05057812 */ /* 0x000fe400078ec0ff */
[----:B------:R-:W-:Y:S02]  /*5c940*/  LOP3.LUT R3, R3, 0xffff, RZ, 0xc0, !PT ;  /* 0x0000ffff03037812 */ /* 0x000fe400078ec0ff */
[----:B------:R-:W-:Y:S02]  /*5c950*/  SHF.R.U32.HI R2, RZ, 0x8, R8 ;  /* 0x00000008ff027819 */ /* 0x000fe40000011608 */
[----:B------:R-:W-:Y:S02]  /*5c960*/  LOP3.LUT R7, R7, 0xffff, RZ, 0xc0, !PT ;  /* 0x0000ffff07077812 */ /* 0x000fe400078ec0ff */
[----:B------:R-:W-:-:S02]  /*5c970*/  LOP3.LUT R6, R6, 0xffff, RZ, 0xc0, !PT ;  /* 0x0000ffff06067812 */ /* 0x000fc400078ec0ff */
[----:B------:R-:W-:Y:S02]  /*5c980*/  LOP3.LUT R4, R4, 0xffff, RZ, 0xc0, !PT ;  /* 0x0000ffff04047812 */ /* 0x000fe400078ec0ff */
[----:B------:R-:W-:Y:S02]  /*5c990*/  LOP3.LUT R0, R0, 0xffff, RZ, 0xc0, !PT ;  /* 0x0000ffff00007812 */ /* 0x000fe400078ec0ff */
[----:B------:R-:W-:Y:S02]  /*5c9a0*/  PRMT R14, R5, 0x3340, R3 ;  /* 0x00003340050e7816 */ /* 0x000fe40000000003 */
[----:B------:R-:W-:Y:S02]  /*5c9b0*/  LOP3.LUT R2, R2, 0xffff, RZ, 0xc0, !PT ;  /* 0x0000ffff02027812 */ /* 0x000fe400078ec0ff */
[----:B------:R-:W-:Y:S02]  /*5c9c0*/  PRMT R5, R7, 0x3340, R6 ;  /* 0x0000334007057816 */ /* 0x000fe40000000006 */
[----:B------:R-:W-:Y:S01]  /*5c9d0*/  PRMT R3, R4, 0x3340, R0 ;  /* 0x0000334004037816 */ /* 0x000fe20000000000 */
[----:B------:R-:W-:Y:S01]  /*5c9e0*/  STL [R1+0x24f0], R14 ;  /* 0x0024f00e01007387 */ /* 0x000fe20000100800 */
[----:B------:R-:W-:-:S03]  /*5c9f0*/  PRMT R0, R2, 0x3340, R1 ;  /* 0x0000334002007816 */ /* 0x000fc60000000001 */
[----:B------:R2:W-:Y:S04]  /*5ca00*/  STL [R1+0xb0], R5 ;  /* 0x0000b00501007387 */ /* 0x0005e80000100800 */
[----:B------:R-:W4:Y:S04]  /*5ca10*/  LDL.LU R25, [R1+0x684] ;  /* 0x0006840001197983 */ /* 0x000f280000300800 */
[----:B------:R-:W-:Y:S04]  /*5ca20*/  STL [R1+0xac], R3 ;  /* 0x0000ac0301007387 */ /* 0x000fe80000100800 */
[----:B------:R-:W4:Y:S04]  /*5ca30*/  LDL.LU R24, [R1+0x678] ;  /* 0x0006780001187983 */ /* 0x000f280000300800 */
[----:B------:R3:W-:Y:S04]  /*5ca40*/  STL [R1+0x78], R0 ;  /* 0x0000780001007387 */ /* 0x0007e80000100800 */
[----:B------:R-:W4:Y:S04]  /*5ca50*/  LDL.LU R17, [R1+0x6d0] ;  /* 0x0006d00001117983 */ /* 0x000f280000300800 */
[----:B------:R-:W4:Y:S04]  /*5ca60*/  LDL.LU R10, [R1+0x6e4] ;  /* 0x0006e400010a7983 */ /* 0x000f280000300800 */
[----:B------:R-:W4:Y:S04]  /*5ca70*/  LDL.LU R9, [R1+0x670] ;  /* 0x0006700001097983 */ /* 0x000f280000300800 */
[----:B------:R-:W4:Y:S01]  /*5ca80*/  LDL.LU R8, [R1+0x658] ;  /* 0x0006580001087983 */ /* 0x000f220000300800 */
[----:B------:R-:W-:-:S04]  /*5ca90*/  SHF.R.U32.HI R2, RZ, 0x8, R19 ;  /* 0x00000008ff027819 */ /* 0x000fc80000011613 */
[----:B------:R-:W-:Y:S02]  /*5caa0*/  LOP3.LUT R2, R2, 0xffff, RZ, 0xc0, !PT ;  /* 0x0000ffff02027812 */ /* 0x000fe400078ec0ff */
[----:B--2---:R-:W-:-:S04]  /*5cab0*/  SHF.R.U32.HI R5, RZ, 0x8, R13 ;  /* 0x00000008ff057819 */ /* 0x004fc8000001160d */
[----:B------:R-:W-:Y:S02]  /*5cac0*/  LOP3.LUT R5, R5, 0xffff, RZ, 0xc0, !PT ;  /* 0x0000ffff05057812 */ /* 0x000fe400078ec0ff */
[----:B------:R-:W-:Y:S02]  /*5cad0*/  SHF.R.U32.HI R4, RZ, 0x8, R27 ;  /* 0x00000008ff047819 */ /* 0x000fe4000001161b */
[----:B---3--:R-:W-:Y:S01]  /*5cae0*/  SHF.R.U32.HI R0, RZ, 0x8, R26 ;  /* 0x00000008ff007819 */ /* 0x008fe2000001161a */
[----:B------:R-:W2:Y:S01]  /*5caf0*/  LDL.LU R27, [R1+0x6dc] ;  /* 0x0006dc00011b7983 */ /* 0x000ea20000300800 */
[----:B------:R-:W-:-:S03]  /*5cb00*/  PRMT R5, R5, 0x3340, R1 ;  /* 0x0000334005057816 */ /* 0x000fc60000000001 */
[----:B------:R-:W3:Y:S04]  /*5cb10*/  LDL.LU R26, [R1+0x6cc] ;  /* 0x0006cc00011a7983 */ /* 0x000ee80000300800 */
[----:B------:R0:W-:Y:S04]  /*5cb20*/  STL [R1+0x70], R5 ;  /* 0x0000700501007387 */ /* 0x0001e80000100800 */
[----:B------:R-:W2:Y:S01]  /*5cb30*/  LDL.LU R13, [R1+0x6b8] ;  /* 0x0006b800010d7983 */ /* 0x000ea20000300800 */
[----:B------:R-:W-:Y:S02]  /*5cb40*/  SHF.R.U32.HI R6, RZ, 0x8, R23 ;  /* 0x00000008ff067819 */ /* 0x000fe40000011617 */
[----:B------:R-:W-:-:S02]  /*5cb50*/  SHF.R.U32.HI R7, RZ, 0x8, R12 ;  /* 0x00000008ff077819 */ /* 0x000fc4000001160c */
[----:B------:R-:W-:Y:S01]  /*5cb60*/  SHF.R.U32.HI R3, RZ, 0x8, R11 ;  /* 0x00000008ff037819 */ /* 0x000fe2000001160b */
[----:B------:R-:W3:Y:S04]  /*5cb70*/  LDL.LU R23, [R1+0x6d8] ;  /* 0x0006d80001177983 */ /* 0x000ee80000300800 */
[----:B------:R-:W3:Y:S04]  /*5cb80*/  LDL.LU R12, [R1+0x6c8] ;  /* 0x0006c800010c7983 */ /* 0x000ee80000300800 */
[----:B------:R-:W3:Y:S01]  /*5cb90*/  LDL.LU R11, [R1+0x6bc] ;  /* 0x0006bc00010b7983 */ /* 0x000ee20000300800 */
        /* <DEDUP_REMOVED lines=8> */
[----:B------:R-:W-:Y:S04]  /*5cc20*/  STL [R1+0x24f4], R19 ;  /* 0x0024f41301007387 */ /* 0x000fe80000100800 */
[----:B------:R1:W-:Y:S01]  /*5cc30*/  STL [R1+0x9c], R0 ;  /* 0x00009c0001007387 */ /* 0x0003e20000100800 */
[----:B----4-:R-:W-:-:S03]  /*5cc40*/  SHF.R.U32.HI R6, RZ, 0x8, R25 ;  /* 0x00000008ff067819 */ /* 0x010fc60000011619 */
[----:B------:R4:W-:Y:S04]  /*5cc50*/  STL [R1+0x98], R2 ;  /* 0x0000980201007387 */ /* 0x0009e80000100800 */
[----:B------:R-:W3:Y:S01]  /*5cc60*/  LDL.LU R25, [R1+0x6b4] ;  /* 0x0006b40001197983 */ /* 0x000ee20000300800 */
[----:B------:R-:W-:Y:S02]  /*5cc70*/  SHF.R.U32.HI R4, RZ, 0x8, R17 ;  /* 0x00000008ff047819 */ /* 0x000fe40000011611 */
[----:B0-----:R-:W-:Y:S02]  /*5cc80*/  SHF.R.U32.HI R5, RZ, 0x8, R10 ;  /* 0x00000008ff057819 */ /* 0x001fe4000001160a */
[----:B------:R-:W-:Y:S02]  /*5cc90*/  SHF.R.U32.HI R3, RZ, 0x8, R8 ;  /* 0x00000008ff037819 */ /* 0x000fe40000011608 */
[----:B-1----:R-:W-:-:S02]  /*5cca0*/  SHF.R.U32.HI R0, RZ, 0x8, R24 ;  /* 0x00000008ff007819 */ /* 0x002fc40000011618 */
[----:B------:R-:W3:Y:S04]  /*5ccb0*/  LDL.LU R24, [R1+0x6b0] ;  /* 0x0006b00001187983 */ /* 0x000ee80000300800 */
[----:B------:R-:W3:Y:S01]  /*5ccc0*/  LDL.LU R17, [R1+0x6a8] ;  /* 0x0006a80001117983 */ /* 0x000ee20000300800 */
[----:B----4-:R-:W-:-:S03]  /*5ccd0*/  SHF.R.U32.HI R2, RZ, 0x8, R9 ;  /* 0x00000008ff027819 */ /* 0x010fc60000011609 */
[----:B------:R-:W4:Y:S04]  /*5cce0*/  LDL.LU R10, [R1+0x6a4] ;  /* 0x0006a400010a7983 */ /* 0x000f280000300800 */
[----:B------:R-:W4:Y:S04]  /*5ccf0*/  LDL.LU R9, [R1+0x698] ;  /* 0x0006980001097983 */ /* 0x000f280000300800 */
[----:B------:R-:W4:Y:S01]  /*5cd00*/  LDL.LU R8, [R1+0x6f4] ;  /* 0x0006f40001087983 */ /* 0x000f220000300800 */
[----:B------:R-:W-:Y:S02]  /*5cd10*/  LOP3.LUT R4, R4, 0xffff, RZ, 0xc0, !PT ;  /* 0x0000ffff04047812 */ /* 0x000fe400078ec0ff */
[----:B------:R-:W-:-:S02]  /*5cd20*/  LOP3.LUT R5, R5, 0xffff, RZ, 0xc0, !PT ;  /* 0x0000ffff05057812 */ /* 0x000fc400078ec0ff */
[----:B------:R-:W-:Y:S02]  /*5cd30*/  LOP3.LUT R6, R6, 0xffff, RZ, 0xc0, !PT ;  /* 0x0000ffff06067812 */ /* 0x000fe400078ec0ff */
[----:B------:R-:W-:Y:S02]  /*5cd40*/  LOP3.LUT R0, R0, 0xffff, RZ, 0xc0, !PT ;  /* 0x0000ffff00007812 */ /* 0x000fe400078ec0ff */
[----:B------:R-:W-:Y:S02]  /*5cd50*/  LOP3.LUT R2, R2, 0xffff, RZ, 0xc0, !PT ;  /* 0x0000ffff02027812 */ /* 0x000fe400078ec0ff */
[----:B------:R-:W-:Y:S02]  /*5cd60*/  LOP3.LUT R3, R3, 0xffff, RZ, 0xc0, !PT ;  /* 0x0000ffff03037812 */ /* 0x000fe400078ec0ff */
[--C-:B------:R-:W-:Y:S02]  /*5cd70*/  PRMT R7, R4, 0x3340, R1.reuse ;  /* 0x0000334004077816 */ /* 0x100fe40000000001 */
[----:B------:R-:W-:-:S02]  /*5cd80*/  PRMT R5, R5, 0x3340, R1 ;  /* 0x0000334005057816 */ /* 0x000fc40000000001 */
[----:B------:R-:W-:Y:S02]  /*5cd90*/  PRMT R4, R6, 0x3340, R0 ;  /* 0x0000334006047816 */ /* 0x000fe40000000000 */
[----:B------:R-:W-:Y:S01]  /*5cda0*/  PRMT R3, R2, 0x3340, R3 ;  /* 0x0000334002037816 */ /* 0x000fe20000000003 */
[----:B------:R-:W-:Y:S04]  /*5cdb0*/  STL [R1+0x64], R7 ;  /* 0x0000640701007387 */ /* 0x000fe80000100800 */
[----:B------:R-:W-:Y:S04]  /*5cdc0*/  STL [R1+0x60], R5 ;  /* 0x0000600501007387 */ /* 0x000fe80000100800 */
[----:B------:R2:W-:Y:S04]  /*5cdd0*/  STL [R1+0x90], R4 ;  /* 0x0000900401007387 */ /* 0x0005e80000100800 */
[----:B------:R0:W-:Y:S01]  /*5cde0*/  STL [R1+0x84], R3 ;  /* 0x0000840301007387 */ /* 0x0001e20000100800 */
[----:B--2---:R-:W-:-:S03]  /*5cdf0*/  SHF.R.U32.HI R4, RZ, 0x8, R13 ;  /* 0x00000008ff047819 */ /* 0x004fc6000001160d */
[----:B------:R-:W2:Y:S01]  /*5ce00*/  LDL.LU R13, [R1+0x6d4] ;  /* 0x0006d400010d7983 */ /* 0x000ea20000300800 */
[----:B---3--:R-:W-:Y:S02]  /*5ce10*/  SHF.R.U32.HI R5, RZ, 0x8, R23 ;  /* 0x00000008ff057819 */ /* 0x008fe40000011617 */
[----:B------:R-:W-:Y:S02]  /*5ce20*/  SHF.R.U32.HI R6, RZ, 0x8, R12 ;  /* 0x00000008ff067819 */ /* 0x000fe4000001160c */
[----:B0-----:R-:W-:Y:S01]  /*5ce30*/  SHF.R.U32.HI R3, RZ, 0x8, R11 ;  /* 0x00000008ff037819 */ /* 0x001fe2000001160b */
[----:B------:R-:W3:Y:S01]  /*5ce40*/  LDL.LU R23, [R1+0x704] ;  /* 0x0007040001177983 */ /* 0x000ee20000300800 */
[----:B------:R-:W-:Y:S02]  /*5ce50*/  SHF.R.U32.HI R0, RZ, 0x8, R27 ;  /* 0x00000008ff007819 */ /* 0x000fe4000001161b */
[----:B------:R-:W-:Y:S01]  /*5ce60*/  SHF.R.U32.HI R2, RZ, 0x8, R26 ;  /* 0x00000008ff027819 */ /* 0x000fe2000001161a */
[----:B------:R-:W3:Y:S04]  /*5ce70*/  LDL.LU R12, [R1+0x6e0] ;  /* 0x0006e000010c7983 */ /* 0x000ee80000300800 */
[----:B------:R-:W3:Y:S01]  /*5ce80*/  LDL.LU R11, [R1+0x714] ;  /* 0x00071400010b7983 */ /* 0x000ee20000300800 */
[----:B------:R-:W-:-:S02]  /*5ce90*/  LOP3.LUT R4, R4, 0xffff, RZ, 0xc0, !PT ;  /* 0x0000ffff04047812 */ /* 0x000fc400078ec0ff */
[----:B------:R-:W-:Y:S02]  /*5cea0*/  LOP3.LUT R6, R6, 0xffff, RZ, 0xc0, !PT ;  /* 0x0000ffff06067812 */ /* 0x000fe400078ec0ff */
[----:B------:R-:W-:Y:S02]  /*5ceb0*/  LOP3.LUT R3, R3, 0xffff, RZ, 0xc0, !PT ;  /* 0x0000ffff03037812 */ /* 0x000fe400078ec0ff */
[----:B------:R-:W-:Y:S02]  /*5cec0*/  LOP3.LUT R5, R5, 0xffff, RZ, 0xc0, !PT ;  /* 0x0000ffff05057812 */ /* 0x000fe400078ec0ff */
[----:B------:R-:W-:Y:S02]  /*5ced0*/  LOP3.LUT R0, R0, 0xffff, RZ, 0xc0, !PT ;  /* 0x0000ffff00007812 */ /* 0x000fe400078ec0ff */
[----:B------:R-:W-:Y:S02]  /*5cee0*/  LOP3.LUT R2, R2, 0xffff, RZ, 0xc0, !PT ;  /* 0x0000ffff02027812 */ /* 0x000fe400078ec0ff */
[----:B------:R-:W-:-:S02]  /*5cef0*/  PRMT R7, R4, 0x3340, R1 ;  /* 0x0000334004077816 */ /* 0x000fc40000000001 */
[----:B------:R-:W-:Y:S02]  /*5cf00*/  PRMT R14, R6, 0x3340, R3 ;  /* 0x00003340060e7816 */ /* 0x000fe40000000003 */
[----:B------:R-:W-:Y:S02]  /*5cf10*/  PRMT R4, R5, 0x3340, R1 ;  /* 0x0000334005047816 */ /* 0x000fe40000000001 */
[----:B------:R-:W-:Y:S01]  /*5cf20*/  PRMT R0, R0, 0x3340, R2 ;  /* 0x0000334000007816 */ /* 0x000fe20000000002 */
[----:B------:R-:W-:Y:S04]  /*5cf30*/  STL [R1+0x5c], R7 ;  /* 0x00005c0701007387 */ /* 0x000fe80000100800 */
[----:B------:R-:W-:Y:S04]  /*5cf40*/  STL [R1+0x24f8], R14 ;  /* 0x0024f80e01007387 */ /* 0x000fe80000100800 */
[----:B------:R-:W-:Y:S04]  /*5cf50*/  STL [R1+0x58], R4 ;  /* 0x0000580401007387 */ /* 0x000fe80000100800 */
[----:B------:R0:W-:Y:S01]  /*5cf60*/  STL [R1+0x74], R0 ;  /* 0x0000740001007387 */ /* 0x0001e20000100800 */
[----:B------:R-:W-:-:S03]  /*5cf70*/  SHF.R.U32.HI R5, RZ, 0x8, R17 ;  /* 0x00000008ff057819 */ /* 0x000fc60000011611 */
[----:B------:R-:W3:Y:S01]  /*5cf80*/  LDL.LU R17, [R1+0x6e8] ;  /* 0x0006e80001117983 */ /* 0x000ee20000300800 */
[----:B----4-:R-:W-:Y:S02]  /*5cf90*/  SHF.R.U32.HI R6, RZ, 0x8, R9 ;  /* 0x00000008ff067819 */ /* 0x010fe40000011609 */
[----:B0-----:R-:W-:Y:S02]  /*5cfa0*/  SHF.R.U32.HI R0, RZ, 0x8, R10 ;  /* 0x00000008ff007819 */ /* 0x001fe4000001160a */
[----:B------:R-:W-:Y:S01]  /*5cfb0*/  SHF.R.U32.HI R3, RZ, 0x8, R8 ;  /* 0x00000008ff037819 */ /* 0x000fe20000011608 */
[----:B------:R-:W4:Y:S04]  /*5cfc0*/  LDL.LU R10, [R1+0x738] ;  /* 0x00073800010a7983 */ /* 0x000f280000300800 */
[----:B------:R-:W4:Y:S04]  /*5cfd0*/  LDL.LU R9, [R1+0x758] ;  /* 0x0007580001097983 */ /* 0x000f280000300800 */
[----:B------:R-:W4:Y:S01]  /*5cfe0*/  LDL.LU R8, [R1+0x6ac] ;  /* 0x0006ac0001087983 */ /* 0x000f220000300800 */
[----:B------:R-:W-:-:S02]  /*5cff0*/  SHF.R.U32.HI R4, RZ, 0x8, R25 ;  /* 0x00000008ff047819 */ /* 0x000fc40000011619 */
[----:B------:R-:W-:Y:S02]  /*5d000*/  LOP3.LUT R5, R5, 0xffff, RZ, 0xc0, !PT ;  /* 0x0000ffff05057812 */ /* 0x000fe400078ec0ff */
[----:B------:R-:W-:Y:S02]  /*5d010*/  LOP3.LUT R6, R6, 0xffff, RZ, 0xc0, !PT ;  /* 0x0000ffff06067812 */ /* 0x000fe400078ec0ff */
[----:B------:R-:W-:Y:S02]  /*5d020*/  LOP3.LUT R4, R4, 0xffff, RZ, 0xc0, !PT ;  /* 0x0000ffff04047812 */ /* 0x000fe400078ec0ff */
[----:B------:R-:W-:Y:S02]  /*5d030*/  SHF.R.U32.HI R2, RZ, 0x8, R24 ;  /* 0x00000008ff027819 */ /* 0x000fe40000011618 */
[----:B------:R-:W-:Y:S02]  /*5d040*/  PRMT R5, R4, 0x3340, R5 ;  /* 0x0000334004057816 */ /* 0x000fe40000000005 */
[----:B------:R-:W-:-:S02]  /*5d050*/  PRMT R4, R6, 0x3340, R1 ;  /* 0x0000334006047816 */ /* 0x000fc40000000001 */
[----:B------:R-:W-:Y:S02]  /*5d060*/  LOP3.LUT R2, R2, 0xffff, RZ, 0xc0, !PT ;  /* 0x0000ffff02027812 */ /* 0x000fe400078ec0ff */
[----:B------:R-:W-:Y:S02]  /*5d070*/  LOP3.LUT R0, R0, 0xffff, RZ, 0xc0, !PT ;  /* 0x0000ffff00007812 */ /* 0x000fe400078ec0ff */
[----:B------:R-:W-:Y:S01]  /*5d080*/  LOP3.LUT R3, R3, 0xffff, RZ, 0xc0, !PT ;  /* 0x0000ffff03037812 */ /* 0x000fe200078ec0ff */
[----:B------:R-:W-:Y:S04]  /*5d090*/  STL [R1+0x6c], R5 ;  /* 0x00006c0501007387 */ /* 0x000fe80000100800 */
[----:B------:R2:W-:Y:S01]  /*5d0a0*/  STL [R1+0x54], R4 ;  /* 0x0000540401007387 */ /* 0x0005e20000100800 */
[----:B------:R-:W-:-:S02]  /*5d0b0*/  PRMT R14, R2, 0x3340, R0 ;  /* 0x00003340020e7816 */ /* 0x000fc40000000000 */
[----:B------:R-:W-:-:S03]  /*5d0c0*/  PRMT R3, R3, 0x3340, R1 ;  /* 0x0000334003037816 */ /* 0x000fc60000000001 */
[----:B------:R-:W-:Y:S04]  /*5d0d0*/  STL [R1+0x2500], R14 ;  /* 0x0025000e01007387 */ /* 0x000fe80000100800 */
[----:B------:R3:W-:Y:S04]  /*5d0e0*/  STL [R1+0x50], R3 ;  /* 0x0000500301007387 */ /* 0x0007e80000100800 */
[----:B------:R-:W4:Y:S04]  /*5d0f0*/  LDL.LU R25, [R1+0x768] ;  /* 0x0007680001197983 */ /* 0x000f280000300800 */
[----:B------:R-:W4:Y:S01]  /*5d100*/  LDL.LU R24, [R1+0x798] ;  /* 0x0007980001187983 */ /* 0x000f220000300800 */
[----:B--2---:R-:W-:-:S04]  /*5d110*/  SHF.R.U32.HI R4, RZ, 0x8, R13 ;  /* 0x00000008ff047819 */ /* 0x004fc8000001160d */
[----:B------:R-:W-:Y:S02]  /*5d120*/  LOP3.LUT R4, R4, 0xffff, RZ, 0xc0, !PT ;  /* 0x0000ffff04047812 */ /* 0x000fe400078ec0ff */
[----:B---3--:R-:W-:Y:S02]  /*5d130*/  SHF.R.U32.HI R3, RZ, 0x8, R23 ;  /* 0x00000008ff037819 */ /* 0x008fe40000011617 */
[----:B------:R-:W-:Y:S02]  /*5d140*/  PRMT R4, R4, 0x3340, R1 ;  /* 0x0000334004047816 */ /* 0x000fe40000000001 */
[----:B------:R-:W-:Y:S02]  /*5d150*/  SHF.R.U32.HI R2, RZ, 0x8, R12 ;  /* 0x00000008ff027819 */ /* 0x000fe4000001160c */
[----:B------:R-:W-:Y:S02]  /*5d160*/  SHF.R.U32.HI R0, RZ, 0x8, R11 ;  /* 0x00000008ff007819 */ /* 0x000fe4000001160b */
[----:B------:R-:W-:Y:S01]  /*5d170*/  LOP3.LUT R3, R3, 0xffff, RZ, 0xc0, !PT ;  /* 0x0000ffff03037812 */ /* 0x000fe200078ec0ff */
[----:B------:R0:W-:Y:S01]  /*5d180*/  STL [R1+0x44], R4 ;  /* 0x0000440401007387 */ /* 0x0001e20000100800 */
[----:B------:R-:W-:-:S03]  /*5d190*/  LOP3.LUT R2, R2, 0xffff, RZ, 0xc0, !PT ;  /* 0x0000ffff02027812 */ /* 0x000fc600078ec0ff */
[----:B------:R-:W2:Y:S01]  /*5d1a0*/  LDL.LU R13, [R1+0x770] ;  /* 0x00077000010d7983 */ /* 0x000ea20000300800 */
[----:B------:R-:W-:-:S03]  /*5d1b0*/  LOP3.LUT R0, R0, 0xffff, RZ, 0xc0, !PT ;  /* 0x0000ffff00007812 */ /* 0x000fc600078ec0ff */
[----:B------:R-:W3:Y:S04]  /*5d1c0*/  LDL.LU R23, [R1+0x7a4] ;  /* 0x0007a40001177983 */ /* 0x000ee80000300800 */
[----:B------:R-:W3:Y:S04]  /*5d1d0*/  LDL.LU R12, [R1+0x774] ;  /* 0x00077400010c7983 */ /* 0x000ee80000300800 */
[----:B------:R-:W3:Y:S01]  /*5d1e0*/  LDL.LU R11, [R1+0x788] ;  /* 0x00078800010b7983 */ /* 0x000ee20000300800 */
[--C-:B------:R-:W-:Y:S02]  /*5d1f0*/  PRMT R19, R3, 0x3340, R1.reuse ;  /* 0x0000334003137816 */ /* 0x100fe40000000001 */
[----:B------:R-:W-:-:S02]  /*5d200*/  PRMT R29, R2, 0x3340, R1 ;  /* 0x00003340021d7816 */ /* 0x000fc40000000001 */
[----:B------:R-:W-:Y:S01]  /*5d210*/  PRMT R18, R0, 0x3340, R1 ;  /* 0x0000334000127816 */ /* 0x000fe20000000001 */
[----:B------:R1:W-:Y:S04]  /*5d220*/  STL [R1+0x24fc], R19 ;  /* 0x0024fc1301007387 */ /* 0x0003e80000100800 */
[----:B------:R-:W-:Y:S04]  /*5d230*/  STL [R1+0x2504], R29 ;  /* 0x0025041d01007387 */ /* 0x000fe80000100800 */
[----:B------:R-:W-:Y:S01]  /*5d240*/  STL [R1+0x2508], R18 ;  /* 0x0025081201007387 */ /* 0x000fe20000100800 */
[----:B0-----:R-:W-:-:S03]  /*5d250*/  SHF.R.U32.HI R4, RZ, 0x8, R17 ;  /* 0x00000008ff047819 */ /* 0x001fc60000011611 */
[----:B------:R-:W3:Y:S01]  /*5d260*/  LDL.LU R17, [R1+0x7ac] ;  /* 0x0007ac0001117983 */ /* 0x000ee20000300800 */
[----:B----4-:R-:W-:Y:S02]  /*5d270*/  SHF.R.U32.HI R3, RZ, 0x8, R10 ;  /* 0x00000008ff037819 */ /* 0x010fe4000001160a */
[----:B------:R-:W-:Y:S01]  /*5d280*/  SHF.R.U32.HI R2, RZ, 0x8, R9 ;  /* 0x00000008ff027819 */ /* 0x000fe20000011609 */
        /* <DEDUP_REMOVED lines=8> */
[--C-:B------:R-:W-:Y:S02]  /*5d310*/  PRMT R15, R4, 0x3340, R1.reuse ;  /* 0x00003340040f7816 */ /* 0x100fe40000000001 */
[--C-:B------:R-:W-:Y:S02]  /*5d320*/  PRMT R20, R3, 0x3340, R1.reuse ;  /* 0x0000334003147816 */ /* 0x100fe40000000001 */
[--C-:B------:R-:W-:Y:S02]  /*5d330*/  PRMT R16, R2, 0x3340, R1.reuse ;  /* 0x0000334002107816 */ /* 0x100fe40000000001 */
[----:B------:R-:W-:Y:S01]  /*5d340*/  PRMT R28, R0, 0x3340, R1 ;  /* 0x00003340001c7816 */ /* 0x000fe20000000001 */
[----:B------:R-:W-:Y:S01]  /*5d350*/  STL [R1+0x250c], R15 ;  /* 0x00250c0f01007387 */ /* 0x000fe20000100800 */
[----:B------:R-:W-:Y:S02]  /*5d360*/  SHF.R.U32.HI R4, RZ, 0x8, R25 ;  /* 0x00000008ff047819 */ /* 0x000fe40000011619 */
[----:B------:R-:W-:-:S02]  /*5d370*/  SHF.R.U32.HI R2, RZ, 0x8, R24 ;  /* 0x00000008ff027819 */ /* 0x000fc40000011618 */
[----:B------:R-:W-:Y:S02]  /*5d380*/  LOP3.LUT R4, R4, 0xffff, RZ, 0xc0, !PT ;  /* 0x0000ffff04047812 */ /* 0x000fe400078ec0ff */
[----:B------:R-:W-:Y:S01]  /*5d390*/  LOP3.LUT R2, R2, 0xffff, RZ, 0xc0, !PT ;  /* 0x0000ffff02027812 */ /* 0x000fe200078ec0ff */
[----:B------:R-:W-:Y:S04]  /*5d3a0*/  STL [R1+0x2510], R20 ;  /* 0x0025101401007387 */ /* 0x000fe80000100800 */
[----:B------:R-:W-:Y:S04]  /*5d3b0*/  STL [R1+0x2514], R16 ;  /* 0x0025141001007387 */ /* 0x000fe80000100800 */
[----:B------:R-:W-:Y:S01]  /*5d3c0*/  STL [R1+0x2518], R28 ;  /* 0x0025181c01007387 */ /* 0x000fe20000100800 */
[----:B--2---:R-:W-:-:S02]  /*5d3d0*/  SHF.R.U32.HI R5, RZ, 0x8, R13 ;  /* 0x00000008ff057819 */ /* 0x004fc4000001160d */
[----:B---3--:R-:W-:Y:S02]  /*5d3e0*/  SHF.R.U32.HI R0, RZ, 0x8, R23 ;  /* 0x00000008ff007819 */ /* 0x008fe40000011617 */
[----:B------:R-:W-:Y:S02]  /*5d3f0*/  SHF.R.U32.HI R3, RZ, 0x8, R11 ;  /* 0x00000008ff037819 */ /* 0x000fe4000001160b */
[----:B------:R-:W-:Y:S02]  /*5d400*/  SHF.R.U32.HI R6, RZ, 0x8, R12 ;  /* 0x00000008ff067819 */ /* 0x000fe4000001160c */
[----:B------:R-:W-:Y:S02]  /*5d410*/  LOP3.LUT R5, R5, 0xffff, RZ, 0xc0, !PT ;  /* 0x0000ffff05057812 */ /* 0x000fe400078ec0ff */
[----:B------:R-:W-:Y:S02]  /*5d420*/  LOP3.LUT R0, R0, 0xffff, RZ, 0xc0, !PT ;  /* 0x0000ffff00007812 */ /* 0x000fe400078ec0ff */
[----:B------:R-:W-:-:S02]  /*5d430*/  LOP3.LUT R3, R3, 0xffff, RZ, 0xc0, !PT ;  /* 0x0000ffff03037812 */ /* 0x000fc400078ec0ff */
[----:B------:R-:W-:Y:S02]  /*5d440*/  LOP3.LUT R6, R6, 0xffff, RZ, 0xc0, !PT ;  /* 0x0000ffff06067812 */ /* 0x000fe400078ec0ff */
[----:B------:R-:W-:Y:S02]  /*5d450*/  PRMT R26, R4, 0x3340, R5 ;  /* 0x00003340041a7816 */ /* 0x000fe40000000005 */
[----:B------:R-:W-:Y:S02]  /*5d460*/  PRMT R23, R2, 0x3340, R0 ;  /* 0x0000334002177816 */ /* 0x000fe40000000000 */
[--C-:B------:R-:W-:Y:S02]  /*5d470*/  PRMT R25, R3, 0x3340, R1.reuse ;  /* 0x0000334003197816 */ /* 0x100fe40000000001 */
[----:B------:R-:W-:Y:S01]  /*5d480*/  PRMT R27, R6, 0x3340, R1 ;  /* 0x00003340061b7816 */ /* 0x000fe20000000001 */
[----:B------:R-:W2:Y:S04]  /*5d490*/  LDL.LU R12, [R1+0x870] ;  /* 0x00087000010c7983 */ /* 0x000ea80000300800 */
[----:B------:R-:W3:Y:S01]  /*5d4a0*/  LDL.LU R11, [R1+0x708] ;  /* 0x00070800010b7983 */ /* 0x000ee20000300800 */
[----:B------:R-:W-:-:S02]  /*5d4b0*/  SHF.R.U32.HI R4, RZ, 0x8, R17 ;  /* 0x00000008ff047819 */ /* 0x000fc40000011611 */
[----:B----4-:R-:W-:Y:S02]  /*5d4c0*/  SHF.R.U32.HI R3, RZ, 0x8, R10 ;  /* 0x00000008ff037819 */ /* 0x010fe4000001160a */
[----:B------:R-:W-:Y:S02]  /*5d4d0*/  SHF.R.U32.HI R0, RZ, 0x8, R9 ;  /* 0x00000008ff007819 */ /* 0x000fe40000011609 */
[----:B------:R-:W-:Y:S02]  /*5d4e0*/  SHF.R.U32.HI R2, RZ, 0x8, R8 ;  /* 0x00000008ff027819 */ /* 0x000fe40000011608 */
[----:B------:R-:W-:Y:S02]  /*5d4f0*/  LOP3.LUT R4, R4, 0xffff, RZ, 0xc0, !PT ;  /* 0x0000ffff04047812 */ /* 0x000fe400078ec0ff */
[----:B------:R-:W-:Y:S01]  /*5d500*/  LOP3.LUT R3, R3, 0xffff, RZ, 0xc0, !PT ;  /* 0x0000ffff03037812 */ /* 0x000fe200078ec0ff */
[----:B------:R-:W-:Y:S01]  /*5d510*/  STL [R1+0x251c], R26 ;  /* 0x00251c1a01007387 */ /* 0x000fe20000100800 */
[----:B------:R-:W-:-:S03]  /*5d520*/  LOP3.LUT R0, R0, 0xffff, RZ, 0xc0, !PT ;  /* 0x0000ffff00007812 */ /* 0x000fc600078ec0ff */
[----:B------:R-:W-:Y:S01]  /*5d530*/  STL [R1+0x2520], R27 ;  /* 0x0025201b01007387 */ /* 0x000fe20000100800 */
[----:B------:R-:W-:-:S03]  /*5d540*/  LOP3.LUT R2, R2, 0xffff, RZ, 0xc0, !PT ;  /* 0x0000ffff02027812 */ /* 0x000fc600078ec0ff */
[----:B------:R-:W-:Y:S01]  /*5d550*/  STL [R1+0x2524], R25 ;  /* 0x0025241901007387 */ /* 0x000fe20000100800 */
[----:B------:R-:W-:-:S03]  /*5d560*/  PRMT R24, R4, 0x3340, R1 ;  /* 0x0000334004187816 */ /* 0x000fc60000000001 */
[----:B------:R-:W-:Y:S01]  /*5d570*/  STL [R1+0x2528], R23 ;  /* 0x0025281701007387 */ /* 0x000fe20000100800 */
[----:B------:R-:W-:-:S03]  /*5d580*/  PRMT R17, R3, 0x3340, R1 ;  /* 0x0000334003117816 */ /* 0x000fc60000000001 */
[----:B------:R-:W4:Y:S01]  /*5d590*/  LDL.LU R9, [R1+0x994] ;  /* 0x0009940001097983 */ /* 0x000f220000300800 */
[----:B------:R-:W-:-:S03]  /*5d5a0*/  PRMT R0, R0, 0x3340, R1 ;  /* 0x0000334000007816 */ /* 0x000fc60000000001 */
[----:B------:R-:W4:Y:S01]  /*5d5b0*/  LDL.LU R10, [R1+0x6c4] ;  /* 0x0006c400010a7983 */ /* 0x000f220000300800 */
[----:B------:R-:W-:-:S03]  /*5d5c0*/  PRMT R2, R2, 0x3340, R1 ;  /* 0x0000334002027816 */ /* 0x000fc60000000001 */
[----:B------:R-:W4:Y:S04]  /*5d5d0*/  LDL.LU R8, [R1+0x978] ;  /* 0x0009780001087983 */ /* 0x000f280000300800 */
[----:B------:R-:W-:Y:S04]  /*5d5e0*/  STL [R1+0x252c], R24 ;  /* 0x00252c1801007387 */ /* 0x000fe80000100800 */
[----:B------:R-:W-:Y:S04]  /*5d5f0*/  STL [R1+0x2530], R17 ;  /* 0x0025301101007387 */ /* 0x000fe80000100800 */
[----:B------:R-:W-:Y:S04]  /*5d600*/  STL [R1+0x2534], R0 ;  /* 0x0025340001007387 */ /* 0x000fe80000100800 */
[----:B------:R-:W-:Y:S01]  /*5d610*/  STL [R1+0x2538], R2 ;  /* 0x0025380201007387 */ /* 0x000fe20000100800 */
[----:B------:R-:W-:-:S03]  /*5d620*/  SHF.R.U32.HI R5, RZ, 0x8, R21 ;  /* 0x00000008ff057819 */ /* 0x000fc60000011615 */
[----:B------:R-:W4:Y:S01]  /*5d630*/  LDL.LU R21, [R1+0x2700] ;  /* 0x0027000001157983 */ /* 0x000f220000300800 */
[----:B------:R-:W-:-:S03]  /*5d640*/  SHF.R.U32.HI R6, RZ, 0x8, R22 ;  /* 0x00000008ff067819 */ /* 0x000fc60000011616 */
[----:B------:R-:W4:Y:S01]  /*5d650*/  LDL.LU R22, [R1+0x26fc] ;  /* 0x0026fc0001167983 */ /* 0x000f220000300800 */
[----:B------:R-:W-:Y:S02]  /*5d660*/  LOP3.LUT R5, R5, 0xffff, RZ, 0xc0, !PT ;  /* 0x0000ffff05057812 */ /* 0x000fe400078ec0ff */
[----:B------:R-:W-:Y:S01]  /*5d670*/  LOP3.LUT R6, R6, 0xffff, RZ, 0xc0, !PT ;  /* 0x0000ffff06067812 */ /* 0x000fe200078ec0ff */
[----:B-1----:R-:W4:Y:S04]  /*5d680*/  LDL.LU R19, [R1+0x9cc] ;  /* 0x0009cc0001137983 */ /* 0x002f280000300800 */
[----:B------:R-:W4:Y:S01]  /*5d690*/  LDL.LU R14, [R1+0x9a8] ;  /* 0x0009a800010e7983 */ /* 0x000f220000300800 */
[--C-:B------:R-:W-:Y:S02]  /*5d6a0*/  PRMT R5, R5, 0x3340, R1.reuse ;  /* 0x0000334005057816 */ /* 0x100fe40000000001 */
[----:B------:R-:W-:-:S02]  /*5d6b0*/  PRMT R6, R6, 0x3340, R1 ;  /* 0x0000334006067816 */ /* 0x000fc40000000001 */
[----:B--2---:R-:W-:Y:S02]  /*5d6c0*/  SHF.R.U32.HI R3, RZ, 0x8, R12 ;  /* 0x00000008ff037819 */ /* 0x004fe4000001160c */
[----:B---3--:R-:W-:Y:S01]  /*5d6d0*/  SHF.R.U32.HI R4, RZ, 0x8, R11 ;  /* 0x00000008ff047819 */ /* 0x008fe2000001160b */
[----:B------:R-:W2:Y:S04]  /*5d6e0*/  LDL.LU R12, [R1+0x9c8] ;  /* 0x0009c800010c7983 */ /* 0x000ea80000300800 */
[----:B------:R-:W3:Y:S01]  /*5d6f0*/  LDL.LU R13, [R1+0x9c0] ;  /* 0x0009c000010d7983 */ /* 0x000ee20000300800 */
[----:B------:R-:W-:Y:S02]  /*5d700*/  LOP3.LUT R3, R3, 0xffff, RZ, 0xc0, !PT ;  /* 0x0000ffff03037812 */ /* 0x000fe400078ec0ff */
[----:B------:R-:W-:-:S02]  /*5d710*/  LOP3.LUT R4, R4, 0xffff, RZ, 0xc0, !PT ;  /* 0x0000ffff04047812 */ /* 0x000fc400078ec0ff */
[--C-:B------:R-:W-:Y:S02]  /*5d720*/  PRMT R3, R3, 0x3340, R1.reuse ;  /* 0x0000334003037816 */ /* 0x100fe40000000001 */
[----:B------:R-:W-:-:S03]  /*5d730*/  PRMT R4, R4, 0x3340, R1 ;  /* 0x0000334004047816 */ /* 0x000fc60000000001 */
[----:B------:R-:W-:Y:S04]  /*5d740*/  STL [R1+0x253c], R3 ;  /* 0x00253c0301007387 */ /* 0x000fe80000100800 */
[----:B------:R-:W-:Y:S04]  /*5d750*/  STL [R1+0x2540], R4 ;  /* 0x0025400401007387 */ /* 0x000fe80000100800 */
[----:B------:R-:W-:Y:S01]  /*5d760*/  STL [R1+0x2544], R5 ;  /* 0x0025440501007387 */ /* 0x000fe20000100800 */
[----:B----4-:R-:W-:Y:S02]  /*5d770*/  SHF.R.U32.HI R9, RZ, 0x8, R9 ;  /* 0x00000008ff097819 */ /* 0x010fe40000011609 */
[----:B------:R-:W-:-:S02]  /*5d780*/  SHF.R.U32.HI R7, RZ, 0x8, R10 ;  /* 0x00000008ff077819 */ /* 0x000fc4000001160a */
[----:B------:R-:W-:Y:S02]  /*5d790*/  SHF.R.U32.HI R8, RZ, 0x8, R8 ;  /* 0x00000008ff087819 */ /* 0x000fe40000011608 */
[----:B------:R-:W-:Y:S02]  /*5d7a0*/  LOP3.LUT R7, R7, 0xffff, RZ, 0xc0, !PT ;  /* 0x0000ffff07077812 */ /* 0x000fe400078ec0ff */
[----:B------:R-:W-:Y:S02]  /*5d7b0*/  SHF.R.U32.HI R10, RZ, 0x8, R21 ;  /* 0x00000008ff0a7819 */ /* 0x000fe40000011615 */
[----:B------:R-:W-:Y:S02]  /*5d7c0*/  LOP3.LUT R8, R8, 0xffff, RZ, 0xc0, !PT ;  /* 0x0000ffff08087812 */ /* 0x000fe400078ec0ff */
[----:B------:R-:W-:Y:S02]  /*5d7d0*/  SHF.R.U32.HI R11, RZ, 0x8, R22 ;  /* 0x00000008ff0b7819 */ /* 0x000fe40000011616 */
[----:B------:R-:W-:-:S02]  /*5d7e0*/  LOP3.LUT R9, R9, 0xffff, RZ, 0xc0, !PT ;  /* 0x0000ffff09097812 */ /* 0x000fc400078ec0ff */
[----:B------:R-:W-:Y:S02]  /*5d7f0*/  LOP3.LUT R10, R10, 0xffff, RZ, 0xc0, !PT ;  /* 0x0000ffff0a0a7812 */ /* 0x000fe400078ec0ff */
[--C-:B------:R-:W-:Y:S02]  /*5d800*/  PRMT R7, R7, 0x3340, R1.reuse ;  /* 0x0000334007077816 */ /* 0x100fe40000000001 */
[----:B------:R-:W-:Y:S02]  /*5d810*/  LOP3.LUT R11, R11, 0xffff, RZ, 0xc0, !PT ;  /* 0x0000ffff0b0b7812 */ /* 0x000fe400078ec0ff */
[--C-:B------:R-:W-:Y:S02]  /*5d820*/  PRMT R8, R8, 0x3340, R1.reuse ;  /* 0x0000334008087816 */ /* 0x100fe40000000001 */
[----:B------:R-:W-:Y:S01]  /*5d830*/  PRMT R22, R9, 0x3340, R10 ;  /* 0x0000334009167816 */ /* 0x000fe2000000000a */
[----:B------:R0:W-:Y:S01]  /*5d840*/  STL [R1+0x2548], R6 ;  /* 0x0025480601007387 */ /* 0x0001e20000100800 */
[----:B------:R-:W-:-:S03]  /*5d850*/  PRMT R9, R11, 0x3340, R1 ;  /* 0x000033400b097816 */ /* 0x000fc60000000001 */
[----:B------:R-:W4:Y:S04]  /*5d860*/  LDL.LU R21, [R1+0x26f8] ;  /* 0x0026f80001157983 */ /* 0x000f280000300800 */
[----:B------:R4:W-:Y:S04]  /*5d870*/  STL [R1+0x254c], R7 ;  /* 0x00254c0701007387 */ /* 0x0009e80000100800 */
[----:B------:R-:W-:Y:S04]  /*5d880*/  STL [R1+0x2550], R8 ;  /* 0x0025500801007387 */ /* 0x000fe80000100800 */
[----:B------:R-:W-:Y:S04]  /*5d890*/  STL [R1+0x2554], R22 ;  /* 0x0025541601007387 */ /* 0x000fe80000100800 */
[----:B------:R-:W-:Y:S04]  /*5d8a0*/  STL [R1+0x2558], R9 ;  /* 0x0025580901007387 */ /* 0x000fe80000100800 */
        /* <DEDUP_REMOVED lines=16> */
[----:B------:R-:W-:-:S02]  /*5d9b0*/  SHF.R.U32.HI R11, RZ, 0x8, R19 ;  /* 0x00000008ff0b7819 */ /* 0x000fc40000011613 */
[----:B------:R-:W-:Y:S01]  /*5d9c0*/  SHF.R.U32.HI R10, RZ, 0x8, R14 ;  /* 0x00000008ff0a7819 */ /* 0x000fe2000001160e */
[----:B------:R-:W4:Y:S04]  /*5d9d0*/  LDL.LU R18, [R1+0x30c] ;  /* 0x00030c0001127983 */ /* 0x000f280000300800 */
[----:B------:R-:W4:Y:S01]  /*5d9e0*/  LDL.LU R29, [R1+0x3ac] ;  /* 0x0003ac00011d7983 */ /* 0x000f220000300800 */
[----:B------:R-:W-:Y:S02]  /*5d9f0*/  LOP3.LUT R11, R11, 0xffff, RZ, 0xc0, !PT ;  /* 0x0000ffff0b0b7812 */ /* 0x000fe400078ec0ff */
[----:B------:R-:W-:Y:S01]  /*5da00*/  LOP3.LUT R10, R10, 0xffff, RZ, 0xc0, !PT ;  /* 0x0000ffff0a0a7812 */ /* 0x000fe200078ec0ff */
[----:B------:R-:W4:Y:S04]  /*5da10*/  LDL.LU R19, [R1+0x304] ;  /* 0x0003040001137983 */ /* 0x000f280000300800 */
[----:B------:R-:W4:Y:S01]  /*5da20*/  LDL.LU R14, [R1+0x3a8] ;  /* 0x0003a800010e7983 */ /* 0x000f220000300800 */
[----:B------:R-:W-:-:S05]  /*5da30*/  PRMT R10, R10, 0x3340, R1 ;  /* 0x000033400a0a7816 */ /* 0x000fca0000000001 */
[----:B------:R-:W-:Y:S01]  /*5da40*/  STL [R1+0x255c], R10 ;  /* 0x00255c0a01007387 */ /* 0x000fe20000100800 */
[----:B--2---:R-:W-:Y:S02]  /*5da50*/  SHF.R.U32.HI R12, RZ, 0x8, R12 ;  /* 0x00000008ff0c7819 */ /* 0x004fe4000001160c */
[----:B---3--:R-:W-:Y:S02]  /*5da60*/  SHF.R.U32.HI R13, RZ, 0x8, R13 ;  /* 0x00000008ff0d7819 */ /* 0x008fe4000001160d */
[----:B------:R-:W-:Y:S02]  /*5da70*/  LOP3.LUT R12, R12, 0xffff, RZ, 0xc0, !PT ;  /* 0x0000ffff0c0c7812 */ /* 0x000fe400078ec0ff */
[----:B------:R-:W-:Y:S02]  /*5da80*/  LOP3.LUT R13, R13, 0xffff, RZ, 0xc0, !PT ;  /* 0x0000ffff0d0d7812 */ /* 0x000fe400078ec0ff */
[----:B----4-:R-:W-:Y:S02]  /*5da90*/  SHF.R.U32.HI R7, RZ, 0x8, R21 ;  /* 0x00000008ff077819 */ /* 0x010fe40000011615 */
[----:B------:R-:W-:-:S02]  /*5daa0*/  PRMT R21, R11, 0x3340, R12 ;  /* 0x000033400b157816 */ /* 0x000fc4000000000c */
[----:B------:R-:W-:Y:S02]  /*5dab0*/  PRMT R11, R13, 0x3340, R1 ;  /* 0x000033400d0b7816 */ /* 0x000fe40000000001 */
[----:B------:R-:W-:Y:S02]  /*5dac0*/  LOP3.LUT R7, R7, 0xffff, RZ, 0xc0, !PT ;  /* 0x0000ffff07077812 */ /* 0x000fe400078ec0ff */
[----:B------:R-:W-:Y:S02]  /*5dad0*/  SHF.R.U32.HI R13, RZ, 0x8, R6 ;  /* 0x00000008ff0d7819 */ /* 0x000fe40000011606 */
[----:B------:R-:W-:Y:S02]  /*5dae0*/  SHF.R.U32.HI R5, RZ, 0x8, R5 ;  /* 0x00000008ff057819 */ /* 0x000fe40000011605 */
[----:B------:R-:W-:Y:S02]  /*5daf0*/  SHF.R.U32.HI R4, RZ, 0x8, R4 ;  /* 0x00000008ff047819 */ /* 0x000fe40000011604 */
[----:B------:R-:W-:-:S02]  /*5db00*/  SHF.R.U32.HI R3, RZ, 0x8, R3 ;  /* 0x00000008ff037819 */ /* 0x000fc40000011603 */
[----:B------:R-:W-:Y:S02]  /*5db10*/  LOP3.LUT R13, R13, 0xffff, RZ, 0xc0, !PT ;  /* 0x0000ffff0d0d7812 */ /* 0x000fe400078ec0ff */
[----:B------:R-:W-:Y:S02]  /*5db20*/  LOP3.LUT R5, R5, 0xffff, RZ, 0xc0, !PT ;  /* 0x0000ffff05057812 */ /* 0x000fe400078ec0ff */
[----:B------:R-:W-:Y:S02]  /*5db30*/  LOP3.LUT R4, R4, 0xffff, RZ, 0xc0, !PT ;  /* 0x0000ffff04047812 */ /* 0x000fe400078ec0ff */
[--C-:B------:R-:W-:Y:S02]  /*5db40*/  PRMT R12, R7, 0x3340, R1.reuse ;  /* 0x00003340070c7816 */ /* 0x100fe40000000001 */
[----:B------:R-:W-:Y:S02]  /*5db50*/  LOP3.LUT R3, R3, 0xffff, RZ, 0xc0, !PT ;  /* 0x0000ffff03037812 */ /* 0x000fe400078ec0ff */
[----:B------:R-:W-:-:S02]  /*5db60*/  PRMT R13, R13, 0x3340, R1 ;  /* 0x000033400d0d7816 */ /* 0x000fc40000000001 */
[--C-:B------:R-:W-:Y:S01]  /*5db70*/  PRMT R5, R5, 0x3340, R1.reuse ;  /* 0x0000334005057816 */ /* 0x100fe20000000001 */
[----:B------:R-:W-:Y:S01]  /*5db80*/  STL [R1+0x2560], R21 ;  /* 0x0025601501007387 */ /* 0x000fe20000100800 */
[----:B------:R-:W-:-:S03]  /*5db90*/  PRMT R4, R4, 0x3340, R1 ;  /* 0x0000334004047816 */ /* 0x000fc60000000001 */
[----:B------:R-:W-:Y:S01]  /*5dba0*/  STL [R1+0x2564], R11 ;  /* 0x0025640b01007387 */ /* 0x000fe20000100800 */
[----:B------:R-:W-:-:S03]  /*5dbb0*/  PRMT R3, R3, 0x3340, R1 ;  /* 0x0000334003037816 */ /* 0x000fc60000000001 */
[----:B------:R-:W-:Y:S04]  /*5dbc0*/  STL [R1+0x2568], R12 ;  /* 0x0025680c01007387 */ /* 0x000fe80000100800 */
[----:B------:R-:W-:Y:S04]  /*5dbd0*/  STL [R1+0x256c], R13 ;  /* 0x00256c0d01007387 */ /* 0x000fe80000100800 */
[----:B------:R-:W-:Y:S01]  /*5dbe0*/  STL [R1+0xec], R5 ;  /* 0x0000ec0501007387 */ /* 0x000fe20000100800 */
[----:B------:R-:W-:-:S03]  /*5dbf0*/  PRMT R2, R0, 0x5410, R2 ;  /* 0x0000541000027816 */ /* 0x000fc60000000002 */
[----:B------:R-:W-:Y:S01]  /*5dc00*/  STL [R1+0xe4], R4 ;  /* 0x0000e40401007387 */ /* 0x000fe20000100800 */
[----:B------:R-:W-:-:S03]  /*5dc10*/  PRMT R0, R24, 0x5410, R17 ;  /* 0x0000541018007816 */ /* 0x000fc60000000011 */
[----:B------:R0:W-:Y:S04]  /*5dc20*/  STL [R1+0xe0], R3 ;  /* 0x0000e00301007387 */ /* 0x0001e80000100800 */
[----:B------:R1:W-:Y:S04]  /*5dc30*/  STL [R1+0x65c], R2 ;  /* 0x00065c0201007387 */ /* 0x0003e80000100800 */
[----:B------:R2:W-:Y:S01]  /*5dc40*/  STL [R1+0x660], R0 ;  /* 0x0006600001007387 */ /* 0x0005e20000100800 */
[----:B0-----:R-:W-:Y:S02]  /*5dc50*/  PRMT R3, R25, 0x5410, R23 ;  /* 0x0000541019037816 */ /* 0x001fe40000000017 */
[----:B-1----:R-:W-:-:S02]  /*5dc60*/  PRMT R2, R26, 0x5410, R27 ;  /* 0x000054101a027816 */ /* 0x002fc4000000001b */
[----:B--2---:R-:W-:Y:S01]  /*5dc70*/  PRMT R0, R16, 0x5410, R28 ;  /* 0x0000541010007816 */ /* 0x004fe2000000001c */
[----:B------:R0:W-:Y:S04]  /*5dc80*/  STL [R1+0x658], R3 ;  /* 0x0006580301007387 */ /* 0x0001e80000100800 */
[----:B------:R1:W-:Y:S04]  /*5dc90*/  STL [R1+0x650], R2 ;  /* 0x0006500201007387 */ /* 0x0003e80000100800 */
[----:B------:R2:W-:Y:S01]  /*5dca0*/  STL [R1+0x654], R0 ;  /* 0x0006540001007387 */ /* 0x0005e20000100800 */
[----:B0-----:R-:W-:-:S05]  /*5dcb0*/  PRMT R3, R15, 0x5410, R20 ;  /* 0x000054100f037816 */ /* 0x001fca0000000014 */
[----:B------:R-:W-:Y:S04]  /*5dcc0*/  STL [R1+0x64c], R3 ;  /* 0x00064c0301007387 */ /* 0x000fe80000100800 */
[----:B------:R-:W3:Y:S01]  /*5dcd0*/  LDL.LU R13, [R1+0x354] ;  /* 0x00035400010d7983 */ /* 0x000ee20000300800 */
[----:B-1----:R-:W-:Y:S02]  /*5dce0*/  PRMT R2, R29, 0x5410, R18 ;  /* 0x000054101d027816 */ /* 0x002fe40000000012 */
[----:B--2---:R-:W-:-:S03]  /*5dcf0*/  PRMT R0, R14, 0x5410, R19 ;  /* 0x000054100e007816 */ /* 0x004fc60000000013 */
[----:B------:R-:W-:Y:S04]  /*5dd00*/  STL [R1+0x5e4], R2 ;  /* 0x0005e40201007387 */ /* 0x000fe80000100800 */
[----:B---3--:R0:W-:Y:S04]  /*5dd10*/  STL [R1+0x2678], R13 ;  /* 0x0026780d01007387 */ /* 0x0081e80000100800 */
        /* <DEDUP_REMOVED lines=94> */
[----:B--2---:R-:W-:-:S03]  /*5e300*/  PRMT R13, R13, 0x5410, R12 ;  /* 0x000054100d0d7816 */ /* 0x004fc6000000000c */
[----:B------:R-:W2:Y:S04]  /*5e310*/  LDL.LU R12, [R1+0x26f4] ;  /* 0x0026f400010c7983 */ /* 0x000ea80000300800 */
[----:B------:R0:W-:Y:S04]  /*5e320*/  STL [R1+0x5cc], R13 ;  /* 0x0005cc0d01007387 */ /* 0x0001e80000100800 */
[----:B0-----:R-:W2:Y:S02]  /*5e330*/  LDL.LU R13, [R1+0x26f0] ;  /* 0x0026f000010d7983 */ /* 0x001ea40000300800 */
[----:B--2---:R-:W-:-:S02]  /*5e340*/  PRMT R13, R13, 0x5410, R12 ;  /* 0x000054100d0d7816 */ /* 0x004fc4000000000c */
        /* <DEDUP_REMOVED lines=60> */
[----:B------:R-:W2:Y:S01]  /*5e710*/  LDL.LU R12, [R1+0x2674] ;  /* 0x00267400010c7983 */ /* 0x000ea20000300800 */
[----:B----4-:R-:W-:Y:S02]  /*5e720*/  PRMT R10, R10, 0x5410, R21 ;  /* 0x000054100a0a7816 */ /* 0x010fe40000000015 */
[----:B---3--:R-:W-:Y:S02]  /*5e730*/  PRMT R9, R22, 0x5410, R9 ;  /* 0x0000541016097816 */ /* 0x008fe40000000009 */
[----:B------:R-:W-:Y:S01]  /*5e740*/  PRMT R7, R7, 0x5410, R8 ;  /* 0x0000541007077816 */ /* 0x000fe20000000008 */
[----:B------:R-:W-:Y:S01]  /*5e750*/  STL [R1+0x360], R13 ;  /* 0x0003600d01007387 */ /* 0x000fe20000100800 */
[----:B------:R-:W-:Y:S02]  /*5e760*/  PRMT R5, R5, 0x5410, R6 ;  /* 0x0000541005057816 */ /* 0x000fe40000000006 */
[----:B------:R-:W-:Y:S02]  /*5e770*/  PRMT R3, R3, 0x5410, R4 ;  /* 0x0000541003037816 */ /* 0x000fe40000000004 */
[----:B------:R-:W-:-:S02]  /*5e780*/  PRMT R2, R0, 0x5410, R2 ;  /* 0x0000541000027816 */ /* 0x000fc40000000002 */
[----:B------:R-:W-:Y:S02]  /*5e790*/  PRMT R0, R24, 0x5410, R17 ;  /* 0x0000541018007816 */ /* 0x000fe40000000011 */
[----:B--2---:R-:W-:-:S05]  /*5e7a0*/  PRMT R11, R11, 0x5410, R12 ;  /* 0x000054100b0b7816 */ /* 0x004fca000000000c */
[----:B------:R-:W-:Y:S04]  /*5e7b0*/  STL [R1+0x35c], R11 ;  /* 0x00035c0b01007387 */ /* 0x000fe80000100800 */
[----:B------:R-:W-:Y:S04]  /*5e7c0*/  STL [R1+0x358], R10 ;  /* 0x0003580a01007387 */ /* 0x000fe80000100800 */
[----:B------:R-:W-:Y:S04]  /*5e7d0*/  STL [R1+0x354], R9 ;  /* 0x0003540901007387 */ /* 0x000fe80000100800 */
[----:B------:R-:W-:Y:S04]  /*5e7e0*/  STL [R1+0x364], R7 ;  /* 0x0003640701007387 */ /* 0x000fe80000100800 */
[----:B------:R-:W-:Y:S04]  /*5e7f0*/  STL [R1+0x350], R5 ;  /* 0x0003500501007387 */ /* 0x000fe80000100800 */
[----:B------:R0:W-:Y:S04]  /*5e800*/  STL [R1+0x348], R3 ;  /* 0x0003480301007387 */ /* 0x0001e80000100800 */
[----:B------:R1:W-:Y:S04]  /*5e810*/  STL [R1+0x33c], R2 ;  /* 0x00033c0201007387 */ /* 0x0003e80000100800 */
[----:B------:R2:W-:Y:S01]  /*5e820*/  STL [R1+0x344], R0 ;  /* 0x0003440001007387 */ /* 0x0005e20000100800 */
[----:B0-----:R-:W-:-:S02]  /*5e830*/  PRMT R3, R25, 0x5410, R23 ;  /* 0x0000541019037816 */ /* 0x001fc40000000017 */
[----:B-1----:R-:W-:Y:S02]  /*5e840*/  PRMT R2, R26, 0x5410, R27 ;  /* 0x000054101a027816 */ /* 0x002fe4000000001b */
        /* <DEDUP_REMOVED lines=356> */
[----:B0-----:R-:W2:Y:S01]  /*5fe90*/  LDL.LU R13, [R1+0x2570] ;  /* 0x00257000010d7983 */ /* 0x001ea20000300800 */
[----:B---3--:R-:W-:Y:S02]  /*5fea0*/  PRMT R21, R21, 0x5410, R11 ;  /* 0x0000541015157816 */ /* 0x008fe4000000000b */
[----:B----4-:R-:W-:-:S02]  /*5feb0*/  PRMT R9, R9, 0x5410, R10 ;  /* 0x0000541009097816 */ /* 0x010fc4000000000a */
[----:B------:R-:W-:Y:S02]  /*5fec0*/  PRMT R8, R8, 0x5410, R22 ;  /* 0x0000541008087816 */ /* 0x000fe40000000016 */
        /* <DEDUP_REMOVED lines=8> */
[----:B------:R-:W-:Y:S02]  /*5ff50*/  PRMT R18, R18, 0x5410, R15 ;  /* 0x0000541012127816 */ /* 0x000fe4000000000f */
[----:B------:R-:W-:Y:S02]  /*5ff60*/  PRMT R14, R14, 0x5410, R29 ;  /* 0x000054100e0e7816 */ /* 0x000fe4000000001d */
[----:B--2---:R-:W-:-:S02]  /*5ff70*/  PRMT R12, R12, 0x5410, R13 ;  /* 0x000054100c0c7816 */ /* 0x004fc4000000000d */
[----:B------:R-:W2:Y:S04]  /*5ff80*/  LDL.LU R13, [R1+0x256c] ;  /* 0x00256c00010d7983 */ /* 0x000ea80000300800 */
[----:B------:R0:W-:Y:S04]  /*5ff90*/  STL [R1+0xbc], R12 ;  /* 0x0000bc0c01007387 */ /* 0x0001e80000100800 */
[----:B0-----:R-:W3:Y:S04]  /*5ffa0*/  LDL.LU R12, [R1+0x2568] ;  /* 0x00256800010c7983 */ /* 0x001ee80000300800 */
[----:B------:R-:W4:Y:S04]  /*5ffb0*/  LDL.LU R11, [R1+0x2564] ;  /* 0x00256400010b7983 */ /* 0x000f280000300800 */
[----:B------:R0:W-:Y:S04]  /*5ffc0*/  STL [R1+0xb4], R21 ;  /* 0x0000b41501007387 */ /* 0x0001e80000100800 */
[----:B0-----:R-:W4:Y:S04]  /*5ffd0*/  LDL.LU R21, [R1+0x2560] ;  /* 0x0025600001157983 */ /* 0x001f280000300800 */
[----:B------:R-:W2:Y:S04]  /*5ffe0*/  LDL.LU R10, [R1+0x255c] ;  /* 0x00255c00010a7983 */ /* 0x000ea80000300800 */
[----:B------:R0:W-:Y:S04]  /*5fff0*/  STL [R1+0xa8], R9 ;  /* 0x0000a80901007387 */ /* 0x0001e80000100800 */
[----:B0-----:R-:W3:Y:S04]  /*60000*/  LDL.LU R9, [R1+0x2558] ;  /* 0x0025580001097983 */ /* 0x001ee80000300800 */
[----:B------:R-:W3:Y:S04]  /*60010*/  LDL.LU R22, [R1+0x2554] ;  /* 0x0025540001167983 */ /* 0x000ee80000300800 */
[----:B------:R0:W-:Y:S04]  /*60020*/  STL [R1+0xa4], R8 ;  /* 0x0000a40801007387 */ /* 0x0001e80000100800 */
[----:B0-----:R-:W4:Y:S04]  /*60030*/  LDL.LU R8, [R1+0x2550] ;  /* 0x0025500001087983 */ /* 0x001f280000300800 */
[----:B------:R-:W2:Y:S04]  /*60040*/  LDL.LU R7, [R1+0x254c] ;  /* 0x00254c0001077983 */ /* 0x000ea80000300800 */
[----:B------:R0:W-:Y:S04]  /*60050*/  STL [R1+0x94], R6 ;  /* 0x0000940601007387 */ /* 0x0001e80000100800 */
[----:B0-----:R-:W3:Y:S04]  /*60060*/  LDL.LU R6, [R1+0x2548] ;  /* 0x0025480001067983 */ /* 0x001ee80000300800 */
[----:B------:R-:W4:Y:S04]  /*60070*/  LDL.LU R5, [R1+0x2544] ;  /* 0x0025440001057983 */ /* 0x000f280000300800 */
[----:B------:R0:W-:Y:S04]  /*60080*/  STL [R1+0x8c], R4 ;  /* 0x00008c0401007387 */ /* 0x0001e80000100800 */
[----:B0-----:R-:W2:Y:S04]  /*60090*/  LDL.LU R4, [R1+0x2540] ;  /* 0x0025400001047983 */ /* 0x001ea80000300800 */
        /* <DEDUP_REMOVED lines=14> */
[----:B0-----:R-:W2:Y:S04]  /*60180*/  LDL.LU R28, [R1+0x2518] ;  /* 0x00251800011c7983 */ /* 0x001ea80000300800 */
[----:B------:R-:W4:Y:S04]  /*60190*/  LDL.LU R16, [R1+0x2514] ;  /* 0x0025140001107983 */ /* 0x000f280000300800 */
[----:B------:R0:W-:Y:S04]  /*601a0*/  STL [R1+0x58], R20 ;  /* 0x0000581401007387 */ /* 0x0001e80000100800 */
[----:B0-----:R-:W3:Y:S04]  /*601b0*/  LDL.LU R20, [R1+0x2510] ;  /* 0x0025100001147983 */ /* 0x001ee80000300800 */
[----:B------:R-:W2:Y:S04]  /*601c0*/  LDL.LU R15, [R1+0x250c] ;  /* 0x00250c00010f7983 */ /* 0x000ea80000300800 */
[----:B------:R0:W-:Y:S04]  /*601d0*/  STL [R1+0x54], R18 ;  /* 0x0000541201007387 */ /* 0x0001e80000100800 */
[----:B0-----:R-:W4:Y:S04]  /*601e0*/  LDL.LU R18, [R1+0x2508] ;  /* 0x0025080001127983 */ /* 0x001f280000300800 */
[----:B------:R-:W3:Y:S04]  /*601f0*/  LDL.LU R29, [R1+0x2504] ;  /* 0x00250400011d7983 */ /* 0x000ee80000300800 */
[----:B------:R0:W-:Y:S04]  /*60200*/  STL [R1+0x50], R14 ;  /* 0x0000500e01007387 */ /* 0x0001e80000100800 */
[----:B0-----:R-:W2:Y:S02]  /*60210*/  LDL.LU R14, [R1+0x2500] ;  /* 0x00250000010e7983 */ /* 0x001ea40000300800 */
[----:B--2---:R-:W-:-:S02]  /*60220*/  PRMT R14, R14, 0x5410, R19 ;  /* 0x000054100e0e7816 */ /* 0x004fc40000000013 */
[----:B------:R-:W2:Y:S04]  /*60230*/  LDL.LU R19, [R1+0x24fc] ;  /* 0x0024fc0001137983 */ /* 0x000ea80000300800 */
[----:B------:R0:W-:Y:S04]  /*60240*/  STL [R1+0x44], R14 ;  /* 0x0000440e01007387 */ /* 0x0001e80000100800 */
[----:B0-----:R-:W2:Y:S02]  /*60250*/  LDL.LU R14, [R1+0x24f8] ;  /* 0x0024f800010e7983 */ /* 0x001ea40000300800 */
[----:B--2---:R-:W-:-:S02]  /*60260*/  PRMT R14, R14, 0x5410, R19 ;  /* 0x000054100e0e7816 */ /* 0x004fc40000000013 */
[----:B------:R-:W3:Y:S04]  /*60270*/  LDL.LU R19, [R1+0x24f4] ;  /* 0x0024f40001137983 */ /* 0x000ee80000300800 */
[----:B------:R0:W-:Y:S04]  /*60280*/  STL [R1+0x40], R14 ;  /* 0x0000400e01007387 */ /* 0x0001e80000100800 */
[----:B0-----:R-:W4:Y:S01]  /*60290*/  LDL.LU R14, [R1+0x24f0] ;  /* 0x0024f000010e7983 */ /* 0x001f220000300800 */
[----:B---3--:R-:W-:-:S03]  /*602a0*/  PRMT R19, R19, 0x5410, R29 ;  /* 0x0000541013137816 */ /* 0x008fc6000000001d */
[----:B------:R-:W2:Y:S04]  /*602b0*/  LDL.LU R29, [R1+0x24ec] ;  /* 0x0024ec00011d7983 */ /* 0x000ea80000300800 */
[----:B------:R0:W-:Y:S04]  /*602c0*/  STL [R1+0x78], R19 ;  /* 0x0000781301007387 */ /* 0x0001e80000100800 */
[----:B0-----:R-:W3:Y:S01]  /*602d0*/  LDL.LU R19, [R1+0x24e8] ;  /* 0x0024e80001137983 */ /* 0x001ee20000300800 */
[----:B----4-:R-:W-:-:S03]  /*602e0*/  PRMT R14, R14, 0x5410, R18 ;  /* 0x000054100e0e7816 */ /* 0x010fc60000000012 */
[----:B------:R-:W4:Y:S04]  /*602f0*/  LDL.LU R18, [R1+0x24e4] ;  /* 0x0024e40001127983 */ /* 0x000f280000300800 */
[----:B------:R0:W-:Y:S04]  /*60300*/  STL [R1+0x74], R14 ;  /* 0x0000740e01007387 */ /* 0x0001e80000100800 */
[----:B0-----:R-:W4:Y:S01]  /*60310*/  LDL.LU R14, [R1+0x24e0] ;  /* 0x0024e000010e7983 */ /* 0x001f220000300800 */
[----:B--2---:R-:W-:-:S03]  /*60320*/  PRMT R29, R29, 0x5410, R15 ;  /* 0x000054101d1d7816 */ /* 0x004fc6000000000f */
[----:B------:R-:W2:Y:S04]  /*60330*/  LDL.LU R15, [R1+0x24dc] ;  /* 0x0024dc00010f7983 */ /* 0x000ea80000300800 */
[----:B------:R0:W-:Y:S04]  /*60340*/  STL [R1+0x84], R29 ;  /* 0x0000841d01007387 */ /* 0x0001e80000100800 */
[----:B0-----:R-:W2:Y:S01]  /*60350*/  LDL.LU R29, [R1+0x24d8] ;  /* 0x0024d800011d7983 */ /* 0x001ea20000300800 */
[----:B---3--:R-:W-:Y:S01]  /*60360*/  IMAD R19, R19, UR5, RZ ;  /* 0x0000000513137c24 */ /* 0x008fe2000f8e02ff */
[----:B----4-:R-:W-:Y:S01]  /*60370*/  PRMT R18, R18, 0x5410, R20 ;  /* 0x0000541012127816 */ /* 0x010fe20000000014 */
[----:B------:R-:W-:-:S03]  /*60380*/  ULDC UR5, c[0x0][0x248] ;  /* 0x0000920000057ab9 */ /* 0x000fc60000000800 */
[----:B------:R-:W-:Y:S04]  /*60390*/  STL [R1+0x630], R19 ;  /* 0x0006301301007387 */ /* 0x000fe80000100800 */
[----:B------:R-:W3:Y:S04]  /*603a0*/  LDL.LU R20, [R1+0x24d4] ;  /* 0x0024d40001147983 */ /* 0x000ee80000300800 */
[----:B------:R0:W-:Y:S01]  /*603b0*/  STL [R1+0x7c], R18 ;  /* 0x00007c1201007387 */ /* 0x0001e20000100800 */
[----:B------:R-:W-:-:S03]  /*603c0*/  PRMT R14, R14, 0x5410, R16 ;  /* 0x000054100e0e7816 */ /* 0x000fc60000000010 */
[----:B------:R-:W4:Y:S04]  /*603d0*/  LDL.LU R16, [R1+0x24d0] ;  /* 0x0024d00001107983 */ /* 0x000f280000300800 */
[----:B------:R1:W-:Y:S01]  /*603e0*/  STL [R1+0x98], R14 ;  /* 0x0000980e01007387 */ /* 0x0003e20000100800 */
[----:B0-----:R-:W-:Y:S01]  /*603f0*/  VIADD R18, R19, UR5 ;  /* 0x0000000513127c36 */ /* 0x001fe20008000000 */
[----:B------:R-:W-:Y:S01]  /*60400*/  PRMT R26, R26, 0x5410, R27 ;  /* 0x000054101a1a7816 */ /* 0x000fe2000000001b */
[----:B------:R-:W-:Y:S01]  /*60410*/  ULDC UR5, c[0x0][0x248] ;  /* 0x0000920000057ab9 */ /* 0x000fe20000000800 */
[----:B-1----:R-:W4:Y:S01]  /*60420*/  LDL.LU R14, [R1+0x24cc] ;  /* 0x0024cc00010e7983 */ /* 0x002f220000300800 */
[----:B------:R-:W-:Y:S02]  /*60430*/  PRMT R23, R23, 0x5410, R24 ;  /* 0x0000541017177816 */ /* 0x000fe40000000018 */
[----:B--2---:R-:W-:-:S02]  /*60440*/  PRMT R15, R15, 0x5410, R28 ;  /* 0x000054100f0f7816 */ /* 0x004fc4000000001c */
[----:B------:R-:W2:Y:S04]  /*60450*/  LDL.LU R28, [R1+0x24c8] ;  /* 0x0024c800011c7983 */ /* 0x000ea80000300800 */
[----:B------:R-:W-:Y:S04]  /*60460*/  STL [R1+0x628], R18 ;  /* 0x0006281201007387 */ /* 0x000fe80000100800 */
[----:B------:R0:W-:Y:S04]  /*60470*/  STL [R1+0x90], R15 ;  /* 0x0000900f01007387 */ /* 0x0001e80000100800 */
[----:B------:R-:W2:Y:S04]  /*60480*/  LDL.LU R27, [R1+0x24c4] ;  /* 0x0024c400011b7983 */ /* 0x000ea80000300800 */
[----:B------:R1:W-:Y:S01]  /*60490*/  STL [R1+0xa0], R26 ;  /* 0x0000a01a01007387 */ /* 0x0003e20000100800 */
[----:B------:R-:W-:Y:S01]  /*604a0*/  PRMT R29, R29, 0x5410, R25 ;  /* 0x000054101d1d7816 */ /* 0x000fe20000000019 */
[----:B0-----:R-:W-:Y:S01]  /*604b0*/  VIADD R15, R18, UR5 ;  /* 0x00000005120f7c36 */ /* 0x001fe20008000000 */
[----:B------:R-:W-:Y:S01]  /*604c0*/  ULDC UR5, c[0x0][0x248] ;  /* 0x0000920000057ab9 */ /* 0x000fe20000000800 */
[----:B-1----:R-:W2:Y:S04]  /*604d0*/  LDL.LU R26, [R1+0x24c0] ;  /* 0x0024c000011a7983 */ /* 0x002ea80000300800 */
[----:B------:R-:W2:Y:S04]  /*604e0*/  LDL.LU R25, [R1+0x24bc] ;  /* 0x0024bc0001197983 */ /* 0x000ea80000300800 */
[----:B------:R-:W-:Y:S04]  /*604f0*/  STL [R1+0x614], R15 ;  /* 0x0006140f01007387 */ /* 0x000fe80000100800 */
[----:B------:R-:W-:Y:S04]  /*60500*/  STL [R1+0x9c], R29 ;  /* 0x00009c1d01007387 */ /* 0x000fe80000100800 */
[----:B------:R-:W2:Y:S04]  /*60510*/  LDL.LU R24, [R1+0x24b8] ;  /* 0x0024b80001187983 */ /* 0x000ea80000300800 */
[----:B------:R0:W-:Y:S04]  /*60520*/  STL [R1+0xb0], R23 ;  /* 0x0000b01701007387 */ /* 0x0001e80000100800 */
[----:B0-----:R-:W2:Y:S01]  /*60530*/  LDL.LU R23, [R1+0x24b4] ;  /* 0x0024b40001177983 */ /* 0x001ea20000300800 */
[----:B---3--:R-:W-:Y:S01]  /*60540*/  PRMT R20, R20, 0x5410, R17 ;  /* 0x0000541014147816 */ /* 0x008fe20000000011 */
[----:B------:R-:W-:-:S02]  /*60550*/  VIADD R29, R15, UR5 ;  /* 0x000000050f1d7c36 */ /* 0x000fc40008000000 */
[----:B------:R-:W3:Y:S01]  /*60560*/  LDL.LU R17, [R1+0x24b0] ;  /* 0x0024b00001117983 */ /* 0x000ee20000300800 */
[----:B------:R-:W-:Y:S01]  /*60570*/  ULDC UR5, c[0x0][0x248] ;  /* 0x0000920000057ab9 */ /* 0x000fe20000000800 */
[----:B----4-:R-:W-:Y:S02]  /*60580*/  PRMT R0, R16, 0x5410, R0 ;  /* 0x0000541010007816 */ /* 0x010fe40000000000 */
[----:B------:R0:W-:Y:S01]  /*60590*/  STL [R1+0xac], R20 ;  /* 0x0000ac1401007387 */ /* 0x0001e20000100800 */
[----:B------:R-:W-:-:S03]  /*605a0*/  PRMT R2, R14, 0x5410, R2 ;  /* 0x000054100e027816 */ /* 0x000fc60000000002 */
[----:B0-----:R-:W4:Y:S04]  /*605b0*/  LDL.LU R20, [R1+0x24ac] ;  /* 0x0024ac0001147983 */ /* 0x001f280000300800 */
[----:B------:R0:W-:Y:S04]  /*605c0*/  STL [R1+0x610], R29 ;  /* 0x0006101d01007387 */ /* 0x0001e80000100800 */
[----:B------:R-:W4:Y:S04]  /*605d0*/  LDL.LU R16, [R1+0x24a8] ;  /* 0x0024a80001107983 */ /* 0x000f280000300800 */
[----:B------:R1:W-:Y:S04]  /*605e0*/  STL [R1+0xc4], R0 ;  /* 0x0000c40001007387 */ /* 0x0003e80000100800 */
[----:B------:R-:W4:Y:S01]  /*605f0*/  LDL.LU R14, [R1+0x24a4] ;  /* 0x0024a400010e7983 */ /* 0x000f220000300800 */
[----:B0-----:R-:W-:Y:S01]  /*60600*/  VIADD R29, R29, UR5 ;  /* 0x000000051d1d7c36 */ /* 0x001fe20008000000 */
[----:B------:R-:W-:-:S03]  /*60610*/  ULDC UR5, c[0x0][0x248] ;  /* 0x0000920000057ab9 */ /* 0x000fc60000000800 */
[----:B-1----:R-:W-:Y:S01]  /*60620*/  VIADD R0, R29, UR5 ;  /* 0x000000051d007c36 */ /* 0x002fe20008000000 */
[----:B------:R0:W-:Y:S04]  /*60630*/  STL [R1+0x5ac], R29 ;  /* 0x0005ac1d01007387 */ /* 0x0001e80000100800 */
[----:B------:R1:W-:Y:S01]  /*60640*/  STL [R1+0xb8], R2 ;  /* 0x0000b80201007387 */ /* 0x0003e20000100800 */
[----:B------:R-:W-:-:S03]  /*60650*/  ULDC UR5, c[0x0][0x248] ;  /* 0x0000920000057ab9 */ /* 0x000fc60000000800 */
[----:B0-----:R-:W4:Y:S01]  /*60660*/  LDL.LU R29, [R1+0x24a0] ;  /* 0x0024a000011d7983 */ /* 0x001f220000300800 */
[----:B--2---:R-:W-:-:S03]  /*60670*/  PRMT R3, R28, 0x5410, R3 ;  /* 0x000054101c037816 */ /* 0x004fc60000000003 */
[----:B------:R-:W2:Y:S01]  /*60680*/  LDL.LU R28, [R1+0x249c] ;  /* 0x00249c00011c7983 */ /* 0x000ea20000300800 */
[----:B-1----:R-:W-:-:S03]  /*60690*/  PRMT R2, R27, 0x5410, R4 ;  /* 0x000054101b027816 */ /* 0x002fc60000000004 */
[----:B------:R0:W-:Y:S04]  /*606a0*/  STL [R1+0x160], R3 ;  /* 0x0001600301007387 */ /* 0x0001e80000100800 */
[----:B------:R-:W2:Y:S04]  /*606b0*/  LDL.LU R27, [R1+0x2498] ;  /* 0x00249800011b7983 */ /* 0x000ea80000300800 */
[----:B------:R1:W-:Y:S04]  /*606c0*/  STL [R1+0x5a4], R0 ;  /* 0x0005a40001007387 */ /* 0x0003e80000100800 */
[----:B------:R1:W-:Y:S01]  /*606d0*/  STL [R1+0x164], R2 ;  /* 0x0001640201007387 */ /* 0x0003e20000100800 */
[----:B0-----:R-:W-:Y:S01]  /*606e0*/  PRMT R3, R26, 0x5410, R5 ;  /* 0x000054101a037816 */ /* 0x001fe20000000005 */
[----:B-1----:R-:W-:Y:S01]  /*606f0*/  VIADD R0, R0, UR5 ;  /* 0x0000000500007c36 */ /* 0x002fe20008000000 */
[----:B------:R-:W-:Y:S01]  /*60700*/  PRMT R2, R25, 0x5410, R6 ;  /* 0x0000541019027816 */ /* 0x000fe20000000006 */
[----:B------:R-:W2:Y:S04]  /*60710*/  LDL.LU R26, [R1+0x2494] ;  /* 0x00249400011a7983 */ /* 0x000ea80000300800 */
[----:B------:R0:W-:Y:S01]  /*60720*/  STL [R1+0x2c0], R3 ;  /* 0x0002c00301007387 */ /* 0x0001e20000100800 */
[----:B------:R-:W-:-:S03]  /*60730*/  ULDC UR5, c[0x0][0x248] ;  /* 0x0000920000057ab9 */ /* 0x000fc60000000800 */
[----:B------:R-:W2:Y:S04]  /*60740*/  LDL.LU R25, [R1+0x2490] ;  /* 0x0024900001197983 */ /* 0x000ea80000300800 */
[----:B------:R1:W-:Y:S04]  /*60750*/  STL [R1+0x3c4], R0 ;  /* 0x0003c40001007387 */ /* 0x0003e80000100800 */
[----:B------:R3:W-:Y:S01]  /*60760*/  STL [R1+0x2f0], R2 ;  /* 0x0002f00201007387 */ /* 0x0007e20000100800 */
[----:B------:R-:W-:Y:S01]  /*60770*/  PRMT R4, R22, 0x5410, R9 ;  /* 0x0000541016047816 */ /* 0x000fe20000000009 */
[----:B------:R-:W2:Y:S01]  /*60780*/  LDC R6, c[0x0][0x244] ;  /* 0x00009100ff067b82 */ /* 0x000ea20000000800 */
[----:B0-----:R-:W-:-:S02]  /*60790*/  PRMT R3, R24, 0x5410, R7 ;  /* 0x0000541018037816 */ /* 0x001fc40000000007 */
[----:B------:R-:W2:Y:S01]  /*607a0*/  LDL.LU R24, [R1+0x248c] ;  /* 0x00248c0001187983 */ /* 0x000ea20000300800 */
[----:B-1----:R-:W-:Y:S01]  /*607b0*/  VIADD R0, R0, UR5 ;  /* 0x0000000500007c36 */ /* 0x002fe20008000000 */
[----:B---3--:R-:W-:Y:S02]  /*607c0*/  PRMT R2, R23, 0x5410, R8 ;  /* 0x0000541017027816 */ /* 0x008fe40000000008 */
[----:B------:R-:W-:Y:S04]  /*607d0*/  STL [R1+0x334], R3 ;  /* 0x0003340301007387 */ /* 0x000fe80000100800 */
[----:B------:R-:W3:Y:S04]  /*607e0*/  LDL.LU R23, [R1+0x2488] ;  /* 0x0024880001177983 */ /* 0x000ee80000300800 */
[----:B------:R-:W-:Y:S04]  /*607f0*/  STL [R1+0x3b4], R0 ;  /* 0x0003b40001007387 */ /* 0x000fe80000100800 */
[----:B------:R0:W-:Y:S01]  /*60800*/  STL [R1+0x330], R2 ;  /* 0x0003300201007387 */ /* 0x0001e20000100800 */
[----:B------:R-:W-:Y:S01]  /*60810*/  ULDC UR5, c[0x0][0x248] ;  /* 0x0000920000057ab9 */ /* 0x000fe20000000800 */
[----:B------:R-:W-:Y:S01]  /*60820*/  PRMT R5, R17, 0x5410, R10 ;  /* 0x0000541011057816 */ /* 0x000fe2000000000a */
[----:B------:R-:W1:Y:S01]  /*60830*/  LDC R8, c[0x0][0x244] ;  /* 0x00009100ff087b82 */ /* 0x000e620000000800 */
[----:B0-----:R-:W2:Y:S01]  /*60840*/  LDL R2, [R1+0x1154] ;  /* 0x0011540001027983 */ /* 0x001ea20000100800 */
[----:B------:R-:W-:Y:S01]  /*60850*/  VIADD R3, R0, UR5 ;  /* 0x0000000500037c36 */ /* 0x000fe20008000000 */
[----:B------:R-:W-:-:S05]  /*60860*/  ULDC UR5, c[0x0][0x248] ;  /* 0x0000920000057ab9 */ /* 0x000fca0000000800 */
[----:B------:R-:W0:Y:S01]  /*60870*/  LDC R0, c[0x0][0x244] ;  /* 0x00009100ff007b82 */ /* 0x000e220000000800 */
[----:B------:R4:W-:Y:S04]  /*60880*/  STL [R1+0x3a0], R3 ;  /* 0x0003a00301007387 */ /* 0x0009e80000100800 */
[----:B------:R-:W3:Y:S04]  /*60890*/  LDL.LU R22, [R1+0x2484] ;  /* 0x0024840001167983 */ /* 0x000ee80000300800 */
[----:B------:R4:W-:Y:S04]  /*608a0*/  STL [R1+0x374], R4 ;  /* 0x0003740401007387 */ /* 0x0009e80000100800 */
[----:B------:R-:W3:Y:S04]  /*608b0*/  LDL.LU R17, [R1+0x2480] ;  /* 0x0024800001117983 */ /* 0x000ee80000300800 */
[----:B------:R-:W-:Y:S01]  /*608c0*/  STL [R1+0x370], R5 ;  /* 0x0003700501007387 */ /* 0x000fe20000100800 */
[----:B----4-:R-:W-:Y:S01]  /*608d0*/  VIADD R3, R3, UR5 ;  /* 0x0000000503037c36 */ /* 0x010fe20008000000 */
[----:B------:R-:W-:Y:S01]  /*608e0*/  ULDC UR5, c[0x0][0x248] ;  /* 0x0000920000057ab9 */ /* 0x000fe20000000800 */
[----:B------:R-:W-:-:S03]  /*608f0*/  PRMT R4, R21, 0x5410, R11 ;  /* 0x0000541015047816 */ /* 0x000fc6000000000b */
[----:B------:R4:W-:Y:S04]  /*60900*/  STL [R1+0x398], R3 ;  /* 0x0003980301007387 */ /* 0x0009e80000100800 */
[----:B------:R1:W-:Y:S01]  /*60910*/  STL [R1+0x564], R4 ;  /* 0x0005640401007387 */ /* 0x0003e20000100800 */
[----:B----4-:R-:W-:Y:S01]  /*60920*/  VIADD R3, R3, UR5 ;  /* 0x0000000503037c36 */ /* 0x010fe20008000000 */
[----:B-1----:R-:W-:Y:S01]  /*60930*/  PRMT R4, R20, 0x5410, R12 ;  /* 0x0000541014047816 */ /* 0x002fe2000000000c */
[----:B------:R-:W-:Y:S01]  /*60940*/  ULDC UR5, c[0x0][0x248] ;  /* 0x0000920000057ab9 */ /* 0x000fe20000000800 */
[----:B------:R-:W1:Y:S03]  /*60950*/  LDC R12, c[0x0][0x244] ;  /* 0x00009100ff0c7b82 */ /* 0x000e660000000800 */
[----:B------:R4:W-:Y:S04]  /*60960*/  STL [R1+0x560], R4 ;  /* 0x0005600401007387 */ /* 0x0009e80000100800 */
[----:B------:R0:W-:Y:S01]  /*60970*/  STL [R1+0x388], R3 ;  /* 0x0003880301007387 */ /* 0x0001e20000100800 */
[----:B----4-:R-:W-:Y:S01]  /*60980*/  PRMT R4, R16, 0x5410, R13 ;  /* 0x0000541010047816 */ /* 0x010fe2000000000d */
[----:B0-----:R-:W-:Y:S01]  /*60990*/  VIADD R3, R3, UR5 ;  /* 0x0000000503037c36 */ /* 0x001fe20008000000 */
[----:B------:R-:W-:Y:S01]  /*609a0*/  ULDC UR5, c[0x0][0x244] ;  /* 0x0000910000057ab9 */ /* 0x000fe20000000800 */
[----:B------:R-:W0:Y:S02]  /*609b0*/  LDC R13, c[0x0][0x244] ;  /* 0x00009100ff0d7b82 */ /* 0x000e240000000800 */
[----:B------:R4:W-:Y:S04]  /*609c0*/  STL [R1+0x5c4], R4 ;  /* 0x0005c40401007387 */ /* 0x0009e80000100800 */
[----:B------:R4:W-:Y:S02]  /*609d0*/  STL [R1+0x384], R3 ;  /* 0x0003840301007387 */ /* 0x0009e40000100800 */
[----:B----4-:R-:W4:Y:S01]  /*609e0*/  LDC R4, c[0x0][0x244] ;  /* 0x00009100ff047b82 */ /* 0x010f220000000800 */
[----:B------:R-:W-:Y:S01]  /*609f0*/  VIADD R3, R3, UR6 ;  /* 0x0000000603037c36 */ /* 0x000fe20008000000 */
[----:B------:R-:W-:-:S04]  /*60a00*/  ULDC UR6, c[0x0][0x248] ;  /* 0x0000920000067ab9 */ /* 0x000fc80000000800 */
[----:B------:R1:W-:Y:S02]  /*60a10*/  STL [R1+0x380], R3 ;  /* 0x0003800301007387 */ /* 0x0003e40000100800 */
[----:B-1----:R-:W-:Y:S01]  /*60a20*/  VIADD R3, R3, UR6 ;  /* 0x0000000603037c36 */ /* 0x002fe20008000000 */
[----:B------:R-:W-:-:S04]  /*60a30*/  ULDC.64 UR6, c[0x0][0x220] ;  /* 0x0000880000067ab9 */ /* 0x000fc80000000a00 */
[----:B------:R1:W-:Y:S01]  /*60a40*/  STL [R1+0x38c], R3 ;  /* 0x00038c0301007387 */ /* 0x0003e20000100800 */
[----:B--2---:R-:W-:Y:S01]  /*60a50*/  IMAD R2, R2, UR5, RZ ;  /* 0x0000000502027c24 */ /* 0x004fe2000f8e02ff */
[----:B------:R-:W-:Y:S02]  /*60a60*/  ULDC UR5, c[0x0][0x248] ;  /* 0x0000920000057ab9 */ /* 0x000fe40000000800 */
[----:B-1----:R-:W-:Y:S01]  /*60a70*/  VIADD R3, R3, UR5 ;  /* 0x0000000503037c36 */ /* 0x002fe20008000000 */
[----:B------:R-:W-:Y:S01]  /*60a80*/  ULDC UR5, c[0x0][0x248] ;  /* 0x0000920000057ab9 */ /* 0x000fe20000000800 */
[----:B------:R-:W-:Y:S01]  /*60a90*/  IADD3 R11, P1, R2, UR6, RZ ;  /* 0x00000006020b7c10 */ /* 0x000fe2000ff3e0ff */
[----:B------:R-:W-:Y:S02]  /*60aa0*/  IMAD R0, R0, 0x40, R2 ;  /* 0x0000004000007824 */ /* 0x000fe400078e0202 */
[----:B------:R1:W-:Y:S01]  /*60ab0*/  STL [R1+0x394], R3 ;  /* 0x0003940301007387 */ /* 0x0003e20000100800 */
[----:B------:R-:W-:Y:S01]  /*60ac0*/  LEA.HI.X.SX32 R16, R2, UR7, 0x1, P1 ;  /* 0x0000000702107c11 */ /* 0x000fe200088f0eff */
[----:B------:R-:W-:-:S02]  /*60ad0*/  ULDC.64 UR6, c[0x0][0x220] ;  /* 0x0000880000067ab9 */ /* 0x000fc40000000a00 */
[----:B------:R-:W-:Y:S01]  /*60ae0*/  IADD3 R10, P1, R0, UR6, RZ ;  /* 0x00000006000a7c10 */ /* 0x000fe2000ff3e0ff */
[----:B-1----:R-:W-:Y:S01]  /*60af0*/  VIADD R3, R3, UR5 ;  /* 0x0000000503037c36 */ /* 0x002fe20008000000 */
[----:B------:R-:W-:Y:S01]  /*60b00*/  ULDC UR5, c[0x0][0x248] ;  /* 0x0000920000057ab9 */ /* 0x000fe20000000800 */
[----:B------:R-:W-:Y:S02]  /*60b10*/  STL [R1+0x8], R16 ;  /* 0x0000081001007387 */ /* 0x000fe40000100800 */
[----:B------:R-:W-:Y:S02]  /*60b20*/  VIADD R2, R3, UR5 ;  /* 0x0000000503027c36 */ /* 0x000fe40008000000 */
[----:B------:R-:W-:Y:S04]  /*60b30*/  STL [R1+0x390], R3 ;  /* 0x0003900301007387 */ /* 0x000fe80000100800 */
[----:B------:R-:W-:Y:S04]  /*60b40*/  STL [R1+0x2428], R10 ;  /* 0x0024280a01007387 */ /* 0x000fe80000100800 */
[----:B------:R1:W-:Y:S01]  /*60b50*/  STL [R1+0x39c], R2 ;  /* 0x00039c0201007387 */ /* 0x0003e20000100800 */
[----:B------:R-:W-:Y:S01]  /*60b60*/  IMAD R8, R8, 0x40, R0 ;  /* 0x0000004008087824 */ /* 0x000fe200078e0200 */
[----:B------:R-:W-:Y:S01]  /*60b70*/  LEA.HI.X.SX32 R0, R0, UR7, 0x1, P1 ;  /* 0x0000000700007c11 */ /* 0x000fe200088f0eff */
[----:B------:R-:W-:Y:S01]  /*60b80*/  ULDC UR5, c[0x0][0x248] ;  /* 0x0000920000057ab9 */ /* 0x000fe20000000800 */
[----:B------:R-:W-:Y:S01]  /*60b90*/  ULDC.64 UR6, c[0x0][0x220] ;  /* 0x0000880000067ab9 */ /* 0x000fe20000000a00 */
[----:B-1----:R-:W-:Y:S01]  /*60ba0*/  VIADD R2, R2, UR8 ;  /* 0x0000000802027c36 */ /* 0x002fe20008000000 */
[----:B------:R-:W-:-:S03]  /*60bb0*/  ULDC UR8, c[0x0][0x248] ;  /* 0x0000920000087ab9 */ /* 0x000fc60000000800 */
[----:B------:R-:W-:Y:S01]  /*60bc0*/  VIADD R3, R2, UR5 ;  /* 0x0000000502037c36 */ /* 0x000fe20008000000 */
[----:B------:R1:W-:Y:S01]  /*60bd0*/  STL [R1+0x4], R0 ;  /* 0x0000040001007387 */ /* 0x0003e20000100800 */
[----:B------:R-:W-:-:S03]  /*60be0*/  IADD3 R9, P1, R8, UR6, RZ ;  /* 0x0000000608097c10 */ /* 0x000fc6000ff3e0ff */
[----:B------:R2:W-:Y:S01]  /*60bf0*/  STL [R1+0x3a8], R2 ;  /* 0x0003a80201007387 */ /* 0x0005e20000100800 */
[----:B------:R-:W-:-:S03]  /*60c00*/  ULDC UR5, c[0x0][0x248] ;  /* 0x0000920000057ab9 */ /* 0x000fc60000000800 */
[----:B------:R-:W-:Y:S04]  /*60c10*/  STL [R1+0x3a4], R3 ;  /* 0x0003a40301007387 */ /* 0x000fe80000100800 */
[----:B------:R-:W-:Y:S01]  /*60c20*/  STL [R1+0x242c], R9 ;  /* 0x00242c0901007387 */ /* 0x000fe20000100800 */
[----:B------:R-:W-:Y:S02]  /*60c30*/  IMAD R6, R6, 0x40, R8 ;  /* 0x0000004006067824 */ /* 0x000fe400078e0208 */
[----:B-1----:R-:W-:Y:S01]  /*60c40*/  VIADD R0, R3, UR8 ;  /* 0x0000000803007c36 */ /* 0x002fe20008000000 */
[----:B------:R-:W-:Y:S01]  /*60c50*/  LEA.HI.X.SX32 R8, R8, UR7, 0x1, P1 ;  /* 0x0000000708087c11 */ /* 0x000fe200088f0eff */
[----:B--2---:R-:W1:Y:S01]  /*60c60*/  LDC R2, c[0x0][0x244] ;  /* 0x00009100ff027b82 */ /* 0x004e620000000800 */
[----:B------:R-:W-:Y:S01]  /*60c70*/  ULDC.64 UR6, c[0x0][0x220] ;  /* 0x0000880000067ab9 */ /* 0x000fe20000000a00 */
[----:B------:R-:W-:Y:S01]  /*60c80*/  ULDC UR8, c[0x0][0x248] ;  /* 0x0000920000087ab9 */ /* 0x000fe20000000800 */
[----:B------:R2:W-:Y:S04]  /*60c90*/  STL [R1+0x3b0], R0 ;  /* 0x0003b00001007387 */ /* 0x0005e80000100800 */
[----:B------:R-:W-:Y:S01]  /*60ca0*/  STL [R1+0x2430], R8 ;  /* 0x0024300801007387 */ /* 0x000fe20000100800 */
[----:B--2---:R-:W-:Y:S01]  /*60cb0*/  VIADD R0, R0, UR5 ;  /* 0x0000000500007c36 */ /* 0x004fe20008000000 */
[----:B------:R-:W-:-:S04]  /*60cc0*/  ULDC UR5, c[0x0][0x248] ;  /* 0x0000920000057ab9 */ /* 0x000fc80000000800 */
[----:B------:R2:W-:Y:S01]  /*60cd0*/  STL [R1+0x3ac], R0 ;  /* 0x0003ac0001007387 */ /* 0x0005e20000100800 */
[----:B------:R-:W-:Y:S01]  /*60ce0*/  IADD3 R7, P1, R6, UR6, RZ ;  /* 0x0000000606077c10 */ /* 0x000fe2000ff3e0ff */
[----:B--2---:R-:W-:Y:S01]  /*60cf0*/  VIADD R0, R0, UR5 ;  /* 0x0000000500007c36 */ /* 0x004fe20008000000 */
[----:B------:R-:W-:-:S04]  /*60d00*/  ULDC UR5, c[0x0][0x248] ;  /* 0x0000920000057ab9 */ /* 0x000fc80000000800 */
[----:B------:R2:W-:Y:S04]  /*60d10*/  STL [R1+0x3b8], R0 ;  /* 0x0003b80001007387 */ /* 0x0005e80000100800 */
[----:B------:R-:W-:Y:S01]  /*60d20*/  STL [R1+0x2434], R7 ;  /* 0x0024340701007387 */ /* 0x000fe20000100800 */
[----:B----4-:R-:W-:Y:S01]  /*60d30*/  IMAD R4, R4, 0x40, R6 ;  /* 0x0000004004047824 */ /* 0x010fe200078e0206 */
[----:B------:R-:W-:Y:S01]  /*60d40*/  LEA.HI.X.SX32 R6, R6, UR7, 0x1, P1 ;  /* 0x0000000706067c11 */ /* 0x000fe200088f0eff */
[----:B------:R-:W-:Y:S01]  /*60d50*/  ULDC.64 UR6, c[0x0][0x220] ;  /* 0x0000880000067ab9 */ /* 0x000fe20000000a00 */
[----:B--2---:R-:W-:Y:S02]  /*60d60*/  VIADD R0, R0, UR8 ;  /* 0x0000000800007c36 */ /* 0x004fe40008000000 */
[----:B------:R-:W-:Y:S01]  /*60d70*/  IADD3 R5, P1, R4, UR6, RZ ;  /* 0x0000000604057c10 */ /* 0x000fe2000ff3e0ff */
[----:B-1----:R-:W-:Y:S01]  /*60d80*/  IMAD R2, R2, 0x40, R4 ;  /* 0x0000004002027824 */ /* 0x002fe200078e0204 */
[----:B------:R-:W-:Y:S01]  /*60d90*/  ULDC.64 UR8, c[0x0][0x220] ;  /* 0x0000880000087ab9 */ /* 0x000fe20000000a00 */
[----:B------:R1:W-:Y:S04]  /*60da0*/  STL [R1+0x3c0], R0 ;  /* 0x0003c00001007387 */ /* 0x0003e80000100800 */
[----:B------:R-:W-:Y:S01]  /*60db0*/  STL [R1+0x2438], R6 ;  /* 0x0024380601007387 */ /* 0x000fe20000100800 */
[----:B-1----:R-:W-:Y:S01]  /*60dc0*/  VIADD R0, R0, UR5 ;  /* 0x0000000500007c36 */ /* 0x002fe20008000000 */
[----:B------:R-:W-:-:S04]  /*60dd0*/  ULDC UR5, c[0x0][0x248] ;  /* 0x0000920000057ab9 */ /* 0x000fc80000000800 */
[----:B------:R1:W-:Y:S04]  /*60de0*/  STL [R1+0x3bc], R0 ;  /* 0x0003bc0001007387 */ /* 0x0003e80000100800 */
[----:B------:R-:W-:Y:S01]  /*60df0*/  STL [R1+0x243c], R5 ;  /* 0x00243c0501007387 */ /* 0x000fe20000100800 */
[----:B------:R-:W-:Y:S01]  /*60e00*/  LEA.HI.X.SX32 R4, R4, UR7, 0x1, P1 ;  /* 0x0000000704047c11 */ /* 0x000fe200088f0eff */
[----:B------:R-:W-:Y:S01]  /*60e10*/  ULDC.64 UR6, c[0x0][0x220] ;  /* 0x0000880000067ab9 */ /* 0x000fe20000000a00 */
[----:B-1----:R-:W-:Y:S01]  /*60e20*/  VIADD R0, R0, UR5 ;  /* 0x0000000500007c36 */ /* 0x002fe20008000000 */
[----:B------:R-:W-:-:S04]  /*60e30*/  ULDC UR5, c[0x0][0x248] ;  /* 0x0000920000057ab9 */ /* 0x000fc80000000800 */
[----:B------:R1:W-:Y:S04]  /*60e40*/  STL [R1+0x3cc], R0 ;  /* 0x0003cc0001007387 */ /* 0x0003e80000100800 */
[----:B------:R-:W-:Y:S01]  /*60e50*/  STL [R1+0x2440], R4 ;  /* 0x0024400401007387 */ /* 0x000fe20000100800 */
[----:B------:R-:W-:Y:S01]  /*60e60*/  IADD3 R3, P1, R2, UR6, RZ ;  /* 0x0000000602037c10 */ /* 0x000fe2000ff3e0ff */
[----:B-1----:R-:W-:Y:S01]  /*60e70*/  VIADD R0, R0, UR5 ;  /* 0x0000000500007c36 */ /* 0x002fe20008000000 */
[----:B------:R-:W-:-:S04]  /*60e80*/  ULDC UR5, c[0x0][0x248] ;  /* 0x0000920000057ab9 */ /* 0x000fc80000000800 */
[----:B------:R1:W-:Y:S04]  /*60e90*/  STL [R1+0x3c8], R0 ;  /* 0x0003c80001007387 */ /* 0x0003e80000100800 */
[----:B------:R-:W-:Y:S01]  /*60ea0*/  STL [R1+0x2444], R3 ;  /* 0x0024440301007387 */ /* 0x000fe20000100800 */
[----:B------:R-:W-:Y:S01]  /*60eb0*/  IMAD R12, R12, 0x40, R2 ;  /* 0x000000400c0c7824 */ /* 0x000fe200078e0202 */
[----:B------:R-:W-:Y:S01]  /*60ec0*/  LEA.HI.X.SX32 R2, R2, UR7, 0x1, P1 ;  /* 0x0000000702027c11 */ /* 0x000fe200088f0eff */
[----:B------:R-:W-:Y:S01]  /*60ed0*/  ULDC.64 UR6, c[0x0][0x220] ;  /* 0x0000880000067ab9 */ /* 0x000fe20000000a00 */
[----:B-1----:R-:W-:Y:S01]  /*60ee0*/  VIADD R0, R0, UR5 ;  /* 0x0000000500007c36 */ /* 0x002fe20008000000 */
[----:B------:R-:W-:-:S04]  /*60ef0*/  ULDC UR5, c[0x0][0x248] ;  /* 0x0000920000057ab9 */ /* 0x000fc80000000800 */
[----:B------:R1:W-:Y:S04]  /*60f00*/  STL [R1+0x3d4], R0 ;  /* 0x0003d40001007387 */ /* 0x0003e80000100800 */
[----:B------:R2:W-:Y:S01]  /*60f10*/  STL [R1+0x2448], R2 ;  /* 0x0024480201007387 */ /* 0x0005e20000100800 */
[----:B0-----:R-:W-:Y:S02]  /*60f20*/  IMAD R13, R13, 0x40, R12 ;  /* 0x000000400d0d7824 */ /* 0x001fe400078e020c */
[----:B-1----:R-:W-:Y:S01]  /*60f30*/  VIADD R0, R0, UR5 ;  /* 0x0000000500007c36 */ /* 0x002fe20008000000 */
[----:B------:R-:W-:-:S03]  /*60f40*/  ULDC UR5, c[0x0][0x248] ;  /* 0x0000920000057ab9 */ /* 0x000fc60000000800 */
[----:B--2---:R-:W-:Y:S01]  /*60f50*/  VIADD R2, R0, UR5 ;  /* 0x0000000500027c36 */ /* 0x004fe20008000000 */
[----:B------:R0:W-:Y:S01]  /*60f60*/  STL [R1+0x3d0], R0 ;  /* 0x0003d00001007387 */ /* 0x0001e20000100800 */
[----:B------:R-:W-:-:S03]  /*60f70*/  ULDC UR5, c[0x0][0x248] ;  /* 0x0000920000057ab9 */ /* 0x000fc60000000800 */
[----:B------:R1:W-:Y:S01]  /*60f80*/  STL [R1+0x3d8], R2 ;  /* 0x0003d80201007387 */ /* 0x0003e20000100800 */
[----:B0-----:R-:W-:Y:S01]  /*60f90*/  IADD3 R0, P1, R12, UR6, RZ ;  /* 0x000000060c007c10 */ /* 0x001fe2000ff3e0ff */
[----:B------:R-:W-:-:S04]  /*60fa0*/  ULDC UR6, c[0x0][0x248] ;  /* 0x0000920000067ab9 */ /* 0x000fc80000000800 */
[----:B------:R0:W-:Y:S01]  /*60fb0*/  STL [R1+0x244c], R0 ;  /* 0x00244c0001007387 */ /* 0x0001e20000100800 */
[----:B-1----:R-:W-:Y:S01]  /*60fc0*/  VIADD R2, R2, UR10 ;  /* 0x0000000a02027c36 */ /* 0x002fe20008000000 */
[----:B------:R-:W-:Y:S01]  /*60fd0*/  LEA.HI.X.SX32 R12, R12, UR7, 0x1, P1 ;  /* 0x000000070c0c7c11 */ /* 0x000fe200088f0eff */
[----:B------:R-:W-:Y:S01]  /*60fe0*/  ULDC UR7, c[0x0][0x248] ;  /* 0x0000920000077ab9 */ /* 0x000fe20000000800 */
[----:B------:R-:W-:Y:S02]  /*60ff0*/  LOP3.LUT R14, R14, 0xfffffffe, RZ, 0xc0, !PT ;  /* 0xfffffffe0e0e7812 */ /* 0x000fe400078ec0ff */
[----:B------:R-:W-:Y:S02]  /*61000*/  SHF.R.S32.HI R4, RZ, 0x1f, R19 ;  /* 0x0000001fff047819 */ /* 0x000fe40000011413 */
[----:B------:R-:W-:Y:S01]  /*61010*/  LOP3.LUT R29, R29, 0x7fffffff, RZ, 0xc0, !PT ;  /* 0x7fffffff1d1d7812 */ /* 0x000fe200078ec0ff */
[----:B------:R-:W-:Y:S01]  /*61020*/  ULDC UR10, c[0x0][0x228] ;  /* 0x00008a00000a7ab9 */ /* 0x000fe20000000800 */
[----:B0-----:R-:W-:Y:S01]  /*61030*/  IADD3 R0, P2, R13, UR8, RZ ;  /* 0x000000080d007c10 */ /* 0x001fe2000ff5e0ff */
[----:B------:R-:W-:-:S03]  /*61040*/  ULDC UR8, c[0x0][0x248] ;  /* 0x0000920000087ab9 */ /* 0x000fc60000000800 */
[----:B------:R-:W-:Y:S01]  /*61050*/  LEA.HI.X.SX32 R13, R13, UR9, 0x1, P2 ;  /* 0x000000090d0d7c11 */ /* 0x000fe200090f0eff */
[----:B------:R0:W-:Y:S04]  /*61060*/  STL [R1], R0 ;  /* 0x0000000001007387 */ /* 0x0001e80000100800 */
[----:B------:R-:W-:Y:S04]  /*61070*/  STL [R1+0x3e4], R2 ;  /* 0x0003e40201007387 */ /* 0x000fe80000100800 */
[----:B------:R-:W-:Y:S01]  /*61080*/  STL [R1+0x2450], R12 ;  /* 0x0024500c01007387 */ /* 0x000fe20000100800 */
[----:B------:R-:W-:-:S03]  /*61090*/  ULDC UR9, c[0x0][0x248] ;  /* 0x0000920000097ab9 */ /* 0x000fc60000000800 */
[----:B------:R-:W-:Y:S01]  /*610a0*/  STL [R1+0x2454], R13 ;  /* 0x0024540d01007387 */ /* 0x000fe20000100800 */
[----:B0-----:R-:W-:Y:S01]  /*610b0*/  VIADD R0, R2, UR5 ;  /* 0x0000000502007c36 */ /* 0x001fe20008000000 */
[----:B------:R-:W-:-:S04]  /*610c0*/  ULDC UR5, c[0x0][0x248] ;  /* 0x0000920000057ab9 */ /* 0x000fc80000000800 */
[----:B------:R0:W-:Y:S02]  /*610d0*/  STL [R1+0x3e0], R0 ;  /* 0x0003e00001007387 */ /* 0x0001e40000100800 */
        /* <DEDUP_REMOVED lines=10> */
[----:B------:R-:W-:Y:S01]  /*61180*/  SHF.R.S32.HI R2, RZ, 0x1f, R18 ;  /* 0x0000001fff027819 */ /* 0x000fe20000011412 */
[----:B------:R-:W-:-:S03]  /*61190*/  ULDC UR7, c[0x0][0x228] ;  /* 0x00008a0000077ab9 */ /* 0x000fc60000000800 */
[----:B------:R0:W-:Y:S02]  /*611a0*/  STL [R1+0x3f0], R0 ;  /* 0x0003f00001007387 */ /* 0x0001e40000100800 */
[----:B0-----:R-:W-:Y:S01]  /*611b0*/  VIADD R0, R0, UR8 ;  /* 0x0000000800007c36 */ /* 0x001fe20008000000 */
[----:B------:R-:W-:-:S04]  /*611c0*/  ULDC UR8, c[0x0][0x248] ;  /* 0x0000920000087ab9 */ /* 0x000fc80000000800 */
[----:B------:R0:W-:Y:S02]  /*611d0*/  STL [R1+0x3f4], R0 ;  /* 0x0003f40001007387 */ /* 0x0001e40000100800 */
[----:B0-----:R-:W-:Y:S01]  /*611e0*/  VIADD R0, R0, UR6 ;  /* 0x0000000600007c36 */ /* 0x001fe20008000000 */
[----:B------:R-:W-:-:S04]  /*611f0*/  ULDC UR6, c[0x0][0x228] ;  /* 0x00008a0000067ab9 */ /* 0x000fc80000000800 */
[----:B------:R0:W-:Y:S02]  /*61200*/  STL [R1+0x3f8], R0 ;  /* 0x0003f80001007387 */ /* 0x0001e40000100800 */
[----:B0-----:R-:W-:-:S05]  /*61210*/  VIADD R0, R0, UR9 ;  /* 0x0000000900007c36 */ /* 0x001fca0008000000 */
[----:B------:R0:W-:Y:S02]  /*61220*/  STL [R1+0x3fc], R0 ;  /* 0x0003fc0001007387 */ /* 0x0001e40000100800 */
[----:B0-----:R-:W-:Y:S01]  /*61230*/  VIADD R0, R0, UR12 ;  /* 0x0000000c00007c36 */ /* 0x001fe20008000000 */
[----:B------:R-:W-:Y:S01]  /*61240*/  LOP3.LUT R28, R28, 0x7fffffff, RZ, 0xc0, !PT ;  /* 0x7fffffff1c1c7812 */ /* 0x000fe200078ec0ff */
        /* <DEDUP_REMOVED lines=40> */
[----:B------:R0:W-:Y:S04]  /*614d0*/  STL [R1+0x434], R0 ;  /* 0x0004340001007387 */ /* 0x0001e80000100800 */
[----:B------:R-:W2:Y:S01]  /*614e0*/  LDL R9, [R1+0x12b0] ;  /* 0x0012b00001097983 */ /* 0x000ea20000100800 */
[----:B0-----:R-:W-:Y:S01]  /*614f0*/  VIADD R0, R0, UR8 ;  /* 0x0000000800007c36 */ /* 0x001fe20008000000 */
[----:B------:R-:W-:-:S04]  /*61500*/  ULDC UR8, c[0x0][0x248] ;  /* 0x0000920000087ab9 */ /* 0x000fc80000000800 */
[----:B------:R0:W-:Y:S02]  /*61510*/  STL [R1+0x438], R0 ;  /* 0x0004380001007387 */ /* 0x0001e40000100800 */
[----:B0-----:R-:W-:Y:S01]  /*61520*/  VIADD R0, R0, UR8 ;  /* 0x0000000800007c36 */ /* 0x001fe20008000000 */
[----:B------:R-:W-:-:S04]  /*61530*/  ULDC UR8, c[0x0][0x248] ;  /* 0x0000920000087ab9 */ /* 0x000fc80000000800 */
[----:B------:R0:W-:Y:S04]  /*61540*/  STL [R1+0x43c], R0 ;  /* 0x00043c0001007387 */ /* 0x0001e80000100800 */
[----:B------:R-:W4:Y:S01]  /*61550*/  LDL R6, [R1+0x11fc] ;  /* 0x0011fc0001067983 */ /* 0x000f220000100800 */
[----:B0-----:R-:W-:Y:S01]  /*61560*/  VIADD R0, R0, UR8 ;  /* 0x0000000800007c36 */ /* 0x001fe20008000000 */
[----:B------:R-:W-:-:S04]  /*61570*/  ULDC UR8, c[0x0][0x248] ;  /* 0x0000920000087ab9 */ /* 0x000fc80000000800 */
[----:B------:R0:W-:Y:S02]  /*61580*/  STL [R1+0x440], R0 ;  /* 0x0004400001007387 */ /* 0x0001e40000100800 */
[----:B0-----:R-:W-:Y:S01]  /*61590*/  VIADD R0, R0, UR8 ;  /* 0x0000000800007c36 */ /* 0x001fe20008000000 */
[----:B------:R-:W-:-:S04]  /*615a0*/  ULDC.64 UR8, c[0x0][0x228] ;  /* 0x00008a0000087ab9 */ /* 0x000fc80000000a00 */
[----:B------:R0:W-:Y:S04]  /*615b0*/  STL [R1+0x444], R0 ;  /* 0x0004440001007387 */ /* 0x0001e80000100800 */
[----:B------:R-:W3:Y:S01]  /*615c0*/  LDL R7, [R1+0x1208] ;  /* 0x0012080001077983 */ /* 0x000ee20000100800 */
[----:B0-----:R-:W-:Y:S01]  /*615d0*/  VIADD R0, R0, UR42 ;  /* 0x0000002a00007c36 */ /* 0x001fe20008000000 */
[----:B------:R-:W-:-:S04]  /*615e0*/  ULDC UR42, c[0x0][0x228] ;  /* 0x00008a00002a7ab9 */ /* 0x000fc80000000800 */
[----:B------:R0:W-:Y:S04]  /*615f0*/  STL [R1+0x448], R0 ;  /* 0x0004480001007387 */ /* 0x0001e80000100800 */
[----:B------:R-:W3:Y:S01]  /*61600*/  LDL R8, [R1+0x120c] ;  /* 0x00120c0001087983 */ /* 0x000ee20000100800 */
[----:B0-----:R-:W-:Y:S01]  /*61610*/  VIADD R0, R0, UR54 ;  /* 0x0000003600007c36 */ /* 0x001fe20008000000 */
[----:B------:R-:W-:-:S04]  /*61620*/  ULDC UR54, c[0x0][0x228] ;  /* 0x00008a0000367ab9 */ /* 0x000fc80000000800 */
[----:B------:R0:W-:Y:S04]  /*61630*/  STL [R1+0x44c], R0 ;  /* 0x00044c0001007387 */ /* 0x0001e80000100800 */
[----:B------:R-:W3:Y:S01]  /*61640*/  LDL R10, [R1+0x13ac] ;  /* 0x0013ac00010a7983 */ /* 0x000ee20000100800 */
[----:B--2---:R-:W-:Y:S01]  /*61650*/  ISETP.LT.AND P1, PT, R9, UR8, !P0 ;  /* 0x0000000809007c0c */ /* 0x004fe2000c721270 */
[----:B------:R-:W-:-:S12]  /*61660*/  ULDC UR8, c[0x0][0x248] ;  /* 0x0000920000087ab9 */ /* 0x000fd80000000800 */
[----:B------:R-:W-:-:S04]  /*61670*/  @P1 LOP3.LUT R14, R14, 0x1, RZ, 0xfc, !PT ;  /* 0x000000010e0e1812 */ /* 0x000fc800078efcff */
[----:B------:R-:W-:Y:S02]  /*61680*/  LOP3.LUT R14, R14, 0xfffffff7, RZ, 0xc0, !PT ;  /* 0xfffffff70e0e7812 */ /* 0x000fe400078ec0ff */
[----:B----4-:R-:W-:Y:S01]  /*61690*/  ISETP.LT.AND P1, PT, R6, UR43, !P0 ;  /* 0x0000002b06007c0c */ /* 0x010fe2000c721270 */
[----:B0-----:R-:W-:Y:S01]  /*616a0*/  VIADD R0, R0, UR8 ;  /* 0x0000000800007c36 */ /* 0x001fe20008000000 */
[----:B------:R-:W-:Y:S01]  /*616b0*/  ULDC UR8, c[0x0][0x248] ;  /* 0x0000920000087ab9 */ /* 0x000fe20000000800 */
[----:B------:R-:W-:-:S10]  /*616c0*/  ULDC UR43, c[0x0][0x228] ;  /* 0x00008a00002b7ab9 */ /* 0x000fd40000000800 */
[----:B------:R-:W-:-:S04]  /*616d0*/  @P1 LOP3.LUT R14, R14, 0x8, RZ, 0xfc, !PT ;  /* 0x000000080e0e1812 */ /* 0x000fc800078efcff */
[----:B------:R-:W-:Y:S02]  /*616e0*/  LOP3.LUT R14, R14, 0xfffffffb, RZ, 0xc0, !PT ;  /* 0xfffffffb0e0e7812 */ /* 0x000fe400078ec0ff */
[----:B---3--:R-:W-:Y:S01]  /*616f0*/  ISETP.LT.AND P1, PT, R7, UR44, !P0 ;  /* 0x0000002c07007c0c */ /* 0x008fe2000c721270 */
[----:B------:R0:W-:Y:S01]  /*61700*/  STL [R1+0x450], R0 ;  /* 0x0004500001007387 */ /* 0x0001e20000100800 */
[----:B------:R-:W-:-:S11]  /*61710*/  ULDC UR44, c[0x0][0x228] ;  /* 0x00008a00002c7ab9 */ /* 0x000fd60000000800 */
[----:B------:R-:W-:Y:S02]  /*61720*/  @P1 LOP3.LUT R14, R14, 0x4, RZ, 0xfc, !PT ;  /* 0x000000040e0e1812 */ /* 0x000fe400078efcff */
[----:B------:R-:W-:Y:S01]  /*61730*/  ISETP.LT.AND P1, PT, R8, UR45, !P0 ;  /* 0x0000002d08007c0c */ /* 0x000fe2000c721270 */
[----:B0-----:R-:W-:Y:S01]  /*61740*/  VIADD R0, R0, UR8 ;  /* 0x0000000800007c36 */ /* 0x001fe20008000000 */
[----:B------:R-:W-:Y:S01]  /*61750*/  LOP3.LUT R14, R14, 0xfffffffd, RZ, 0xc0, !PT ;  /* 0xfffffffd0e0e7812 */ /* 0x000fe200078ec0ff */
[----:B------:R-:W-:Y:S01]  /*61760*/  ULDC UR8, c[0x0][0x248] ;  /* 0x0000920000087ab9 */ /* 0x000fe20000000800 */
[----:B------:R-:W-:Y:S02]  /*61770*/  ULDC UR45, c[0x0][0x228] ;  /* 0x00008a00002d7ab9 */ /* 0x000fe40000000800 */
[----:B------:R0:W-:Y:S04]  /*61780*/  STL [R1+0x454], R0 ;  /* 0x0004540001007387 */ /* 0x0001e80000100800 */
[----:B------:R-:W2:Y:S03]  /*61790*/  LDL R5, [R1+0x1154] ;  /* 0x0011540001057983 */ /* 0x000ea60000100800 */
[----:B------:R-:W-:-:S02]  /*617a0*/  @P1 LOP3.LUT R14, R14, 0x2, RZ, 0xfc, !PT ;  /* 0x000000020e0e1812 */ /* 0x000fc400078efcff */
[----:B------:R-:W-:Y:S01]  /*617b0*/  ISETP.LT.AND P1, PT, R10, UR35, !P0 ;  /* 0x000000230a007c0c */ /* 0x000fe2000c721270 */
[----:B0-----:R-:W-:Y:S01]  /*617c0*/  VIADD R0, R0, UR8 ;  /* 0x0000000800007c36 */ /* 0x001fe20008000000 */
[----:B------:R-:W-:Y:S01]  /*617d0*/  ULDC UR8, c[0x0][0x248] ;  /* 0x0000920000087ab9 */ /* 0x000fe20000000800 */
[----:B------:R-:W-:-:S03]  /*617e0*/  ULDC UR35, c[0x0][0x248] ;  /* 0x0000920000237ab9 */ /* 0x000fc60000000800 */
[----:B------:R0:W-:Y:S04]  /*617f0*/  STL [R1+0x458], R0 ;  /* 0x0004580001007387 */ /* 0x0001e80000100800 */
[----:B------:R-:W-:Y:S01]  /*61800*/  STL [R1+0x2458], R14 ;  /* 0x0024580e01007387 */ /* 0x000fe20000100800 */
[----:B0-----:R-:W-:Y:S02]  /*61810*/  VIADD R0, R0, UR8 ;  /* 0x0000000800007c36 */ /* 0x001fe40008000000 */
[----:B------:R-:W-:Y:S01]  /*61820*/  @P1 LOP3.LUT R29, R29, 0x80000000, RZ, 0xfc, !PT ;  /* 0x800000001d1d1812 */ /* 0x000fe200078efcff */
[----:B------:R-:W-:Y:S02]  /*61830*/  ULDC UR8, c[0x0][0x248] ;  /* 0x0000920000087ab9 */ /* 0x000fe40000000800 */
[----:B------:R0:W-:Y:S04]  /*61840*/  STL [R1+0x45c], R0 ;  /* 0x00045c0001007387 */ /* 0x0001e80000100800 */
[----:B------:R-:W3:Y:S04]  /*61850*/  LDL R3, [R1+0x111c] ;  /* 0x00111c0001037983 */ /* 0x000ee80000100800 */
[----:B------:R-:W-:Y:S04]  /*61860*/  STL [R1+0x62c], R4 ;  /* 0x00062c0401007387 */ /* 0x000fe80000100800 */
[----:B------:R-:W4:Y:S01]  /*61870*/  LDL R12, [R1+0x13dc] ;  /* 0x0013dc00010c7983 */ /* 0x000f220000100800 */
[----:B------:R-:W-:-:S05]  /*61880*/  IADD3 R20, P1, R19, R11, RZ ;  /* 0x0000000b13147210 */ /* 0x000fca0007f3e0ff */
[--C-:B------:R-:W-:Y:S02]  /*61890*/  IMAD.X R21, R4, 0x1, R16.reuse, P1 ;  /* 0x0000000104157824 */ /* 0x100fe400008e0610 */
[----:B0-----:R-:W-:Y:S01]  /*618a0*/  VIADD R0, R0, UR8 ;  /* 0x0000000800007c36 */ /* 0x001fe20008000000 */
[-C--:B------:R-:W-:Y:S02]  /*618b0*/  IADD3 R18, P1, R18, R11.reuse, RZ ;  /* 0x0000000b12127210 */ /* 0x080fe40007f3e0ff */
[----:B------:R-:W-:Y:S01]  /*618c0*/  LOP3.LUT R29, R29, 0xbfffffff, RZ, 0xc0, !PT ;  /* 0xbfffffff1d1d7812 */ /* 0x000fe200078ec0ff */
[----:B------:R-:W-:Y:S01]  /*618d0*/  ULDC UR8, c[0x0][0x248] ;  /* 0x0000920000087ab9 */ /* 0x000fe20000000800 */
[----:B------:R-:W-:Y:S04]  /*618e0*/  STL [R1+0x460], R0 ;  /* 0x0004600001007387 */ /* 0x000fe80000100800 */
[----:B------:R0:W-:Y:S04]  /*618f0*/  STL.64 [R1+0x620], R20 ;  /* 0x0006201401007387 */ /* 0x0001e80000100a00 */
[----:B0-----:R-:W2:Y:S04]  /*61900*/  LDL.LU.64 R20, [R1+0x2478] ;  /* 0x0024780001147983 */ /* 0x001ea80000300a00 */
[----:B------:R0:W-:Y:S04]  /*61910*/  STL [R1+0x61c], R2 ;  /* 0x00061c0201007387 */ /* 0x0001e80000100800 */
[----:B------:R-:W2:Y:S01]  /*61920*/  LDL R4, [R1+0x13e0] ;  /* 0x0013e00001047983 */ /* 0x000ea20000100800 */
[----:B------:R-:W-:Y:S01]  /*61930*/  IMAD.X R19, R2, 0x1, R16, P1 ;  /* 0x0000000102137824 */ /* 0x000fe200008e0610 */
[----:B------:R-:W-:-:S02]  /*61940*/  IADD3 R14, P1, R15, R11, RZ ;  /* 0x0000000b0f0e7210 */ /* 0x000fc40007f3e0ff */
[----:B0-----:R-:W-:-:S05]  /*61950*/  SHF.R.S32.HI R2, RZ, 0x1f, R15 ;  /* 0x0000001fff027819 */ /* 0x001fca000001140f */
[----:B------:R-:W-:Y:S02]  /*61960*/  IMAD.X R15, R2, 0x1, R16, P1 ;  /* 0x00000001020f7824 */ /* 0x000fe400008e0610 */
[----:B------:R-:W-:Y:S01]  /*61970*/  VIADD R0, R0, UR8 ;  /* 0x0000000800007c36 */ /* 0x000fe20008000000 */
[----:B------:R-:W-:-:S04]  /*61980*/  ULDC UR8, c[0x0][0x248] ;  /* 0x0000920000087ab9 */ /* 0x000fc80000000800 */
[----:B------:R0:W-:Y:S04]  /*61990*/  STL [R1+0x464], R0 ;  /* 0x0004640001007387 */ /* 0x0001e80000100800 */
[----:B------:R1:W-:Y:S01]  /*619a0*/  STL.64 [R1+0x2420], R18 ;  /* 0x0024201201007387 */ /* 0x0003e20000100a00 */
[----:B0-----:R-:W-:Y:S01]  /*619b0*/  VIADD R0, R0, UR8 ;  /* 0x0000000800007c36 */ /* 0x001fe20008000000 */
[----:B------:R-:W-:Y:S02]  /*619c0*/  ULDC UR8, c[0x0][0x248] ;  /* 0x0000920000087ab9 */ /* 0x000fe40000000800 */
[----:B-1----:R-:W2:Y:S04]  /*619d0*/  LDL.LU.64 R18, [R1+0x2470] ;  /* 0x0024700001127983 */ /* 0x002ea80000300a00 */
[----:B------:R0:W-:Y:S04]  /*619e0*/  STL [R1+0x468], R0 ;  /* 0x0004680001007387 */ /* 0x0001e80000100800 */
[----:B------:R-:W-:Y:S04]  /*619f0*/  STL [R1+0x245c], R11 ;  /* 0x00245c0b01007387 */ /* 0x000fe80000100800 */
[----:B------:R-:W-:Y:S04]  /*61a00*/  STL [R1+0x618], R2 ;  /* 0x0006180201007387 */ /* 0x000fe80000100800 */
[----:B------:R-:W2:Y:S01]  /*61a10*/  LDL.LU R16, [R1+0x246c] ;  /* 0x00246c0001107983 */ /* 0x000ea20000300800 */
[----:B0-----:R-:W-:-:S05]  /*61a20*/  VIADD R0, R0, UR35 ;  /* 0x0000002300007c36 */ /* 0x001fca0008000000 */
[----:B------:R0:W-:Y:S04]  /*61a30*/  STL [R1+0x46c], R0 ;  /* 0x00046c0001007387 */ /* 0x0001e80000100800 */
[----:B------:R-:W-:Y:S01]  /*61a40*/  STL.64 [R1+0x2418], R14 ;  /* 0x0024180e01007387 */ /* 0x000fe20000100a00 */
[----:B0-----:R-:W-:Y:S01]  /*61a50*/  VIADD R0, R0, UR8 ;  /* 0x0000000800007c36 */ /* 0x001fe20008000000 */
[----:B------:R-:W-:-:S04]  /*61a60*/  ULDC UR8, c[0x0][0x248] ;  /* 0x0000920000087ab9 */ /* 0x000fc80000000800 */
[----:B------:R0:W-:Y:S02]  /*61a70*/  STL [R1+0x480], R0 ;  /* 0x0004800001007387 */ /* 0x0001e40000100800 */
[----:B0-----:R-:W-:Y:S01]  /*61a80*/  VIADD R0, R0, UR8 ;  /* 0x0000000800007c36 */ /* 0x001fe20008000000 */
[----:B------:R-:W-:-:S04]  /*61a90*/  ULDC UR8, c[0x0][0x248] ;  /* 0x0000920000087ab9 */ /* 0x000fc80000000800 */
[----:B------:R0:W-:Y:S02]  /*61aa0*/  STL [R1+0x484], R0 ;  /* 0x0004840001007387 */ /* 0x0001e40000100800 */
[----:B0-----:R-:W-:-:S05]  /*61ab0*/  VIADD R0, R0, UR8 ;  /* 0x0000000800007c36 */ /* 0x001fca0008000000 */
[----:B------:R0:W-:Y:S01]  /*61ac0*/  STL [R1+0x4dc], R0 ;  /* 0x0004dc0001007387 */ /* 0x0001e20000100800 */
[----:B----4-:R-:W-:Y:S01]  /*61ad0*/  ISETP.LT.AND P1, PT, R12, UR34, !P0 ;  /* 0x000000220c007c0c */ /* 0x010fe2000c721270 */
[----:B---3--:R-:W-:Y:S01]  /*61ae0*/  VIADD R2, R3, 0x54 ;  /* 0x0000005403027836 */ /* 0x008fe20000000000 */
[----:B------:R-:W-:-:S11]  /*61af0*/  ULDC.64 UR34, c[0x0][0x228] ;  /* 0x00008a0000227ab9 */ /* 0x000fd60000000a00 */
[----:B------:R-:W-:-:S04]  /*61b00*/  @P1 LOP3.LUT R29, R29, 0x40000000, RZ, 0xfc, !PT ;  /* 0x400000001d1d1812 */ /* 0x000fc800078efcff */
[----:B------:R-:W-:Y:S02]  /*61b10*/  LOP3.LUT R29, R29, 0xdfffffff, RZ, 0xc0, !PT ;  /* 0xdfffffff1d1d7812 */ /* 0x000fe400078ec0ff */
[----:B--2---:R-:W-:Y:S02]  /*61b20*/  ISETP.LT.AND P1, PT, R4, UR10, !P0 ;  /* 0x0000000a04007c0c */ /* 0x004fe4000c721270 */
[----:B------:R-:W-:Y:S01]  /*61b30*/  ISETP.LT.AND P0, PT, R5, UR11, !P0 ;  /* 0x0000000b05007c0c */ /* 0x000fe2000c701270 */
[----:B------:R-:W-:-:S10]  /*61b40*/  ULDC.64 UR10, c[0x0][0x228] ;  /* 0x00008a00000a7ab9 */ /* 0x000fd40000000a00 */
[----:B------:R-:W-:-:S04]  /*61b50*/  @P1 LOP3.LUT R29, R29, 0x20000000, RZ, 0xfc, !PT ;  /* 0x200000001d1d1812 */ /* 0x000fc800078efcff */
[----:B------:R-:W-:-:S04]  /*61b60*/  LOP3.LUT R29, R29, 0xefffffff, RZ, 0xc0, !PT ;  /* 0xefffffff1d1d7812 */ /* 0x000fc800078ec0ff */
[----:B------:R-:W-:Y:S02]  /*61b70*/  @P0 LOP3.LUT R29, R29, 0x10000000, RZ, 0xfc, !PT ;  /* 0x100000001d1d0812 */ /* 0x000fe400078efcff */
[----:B------:R-:W-:Y:S02]  /*61b80*/  ISETP.GE.AND P0, PT, R2, UR35, PT ;  /* 0x0000002302007c0c */ /* 0x000fe4000bf06270 */
[----:B------:R-:W-:Y:S02]  /*61b90*/  LOP3.LUT R29, R29, 0xfeffffff, RZ, 0xc0, !PT ;  /* 0xfeffffff1d1d7812 */ /* 0x000fe400078ec0ff */
[----:B------:R-:W-:Y:S02]  /*61ba0*/  ISETP.LT.AND P1, PT, R9, UR10, !P0 ;  /* 0x0000000a09007c0c */ /* 0x000fe4000c721270 */
[----:B------:R-:W-:Y:S02]  /*61bb0*/  ISETP.LT.AND P3, PT, R6, UR7, !P0 ;  /* 0x0000000706007c0c */ /* 0x000fe4000c761270 */
[----:B------:R-:W-:Y:S01]  /*61bc0*/  ISETP.LT.AND P2, PT, R7, UR6, !P0 ;  /* 0x0000000607007c0c */ /* 0x000fe2000c741270 */
[----:B------:R-:W-:Y:S01]  /*61bd0*/  VIADD R2, R3, 0x53 ;  /* 0x0000005303027836 */ /* 0x000fe20000000000 */
[----:B------:R-:W-:Y:S01]  /*61be0*/  ULDC UR6, c[0x0][0x248] ;  /* 0x0000920000067ab9 */ /* 0x000fe20000000800 */
[----:B------:R-:W-:-:S02]  /*61bf0*/  LOP3.LUT R27, R27, 0x7fffffff, RZ, 0xc0, !PT ;  /* 0x7fffffff1b1b7812 */ /* 0x000fc400078ec0ff */
[----:B------:R-:W-:Y:S01]  /*61c00*/  LOP3.LUT R26, R26, 0x7fffffff, RZ, 0xc0, !PT ;  /* 0x7fffffff1a1a7812 */ /* 0x000fe200078ec0ff */
[----:B------:R-:W-:-:S03]  /*61c10*/  ULDC UR35, c[0x0][0x228] ;  /* 0x00008a0000237ab9 */ /* 0x000fc60000000800 */
[----:B------:R-:W-:-:S04]  /*61c20*/  @P1 LOP3.LUT R29, R29, 0x1000000, RZ, 0xfc, !PT ;  /* 0x010000001d1d1812 */ /* 0x000fc800078efcff */
[----:B------:R-:W-:Y:S02]  /*61c30*/  LOP3.LUT R29, R29, 0xf7ffffff, RZ, 0xc0, !PT ;  /* 0xf7ffffff1d1d7812 */ /* 0x000fe400078ec0ff */
[----:B------:R-:W-:Y:S01]  /*61c40*/  ISETP.LT.AND P1, PT, R8, UR61, !P0 ;  /* 0x0000003d08007c0c */ /* 0x000fe2000c721270 */
[----:B0-----:R-:W-:Y:S01]  /*61c50*/  VIADD R0, R0, UR6 ;  /* 0x0000000600007c36 */ /* 0x001fe20008000000 */
[----:B------:R-:W-:Y:S01]  /*61c60*/  ULDC.64 UR6, c[0x0][0x228] ;  /* 0x00008a0000067ab9 */ /* 0x000fe20000000a00 */
[----:B------:R-:W-:Y:S01]  /*61c70*/  @P3 LOP3.LUT R29, R29, 0x8000000, RZ, 0xfc, !PT ;  /* 0x080000001d1d3812 */ /* 0x000fe200078efcff */
[----:B------:R-:W-:-:S03]  /*61c80*/  ULDC UR61, c[0x0][0x228] ;  /* 0x00008a00003d7ab9 */ /* 0x000fc60000000800 */
[----:B------:R-:W-:Y:S02]  /*61c90*/  LOP3.LUT R29, R29, 0xfbffffff, RZ, 0xc0, !PT ;  /* 0xfbffffff1d1d7812 */ /* 0x000fe400078ec0ff */
[----:B------:R-:W-:Y:S01]  /*61ca0*/  ISETP.LT.AND P3, PT, R10, UR60, !P0 ;  /* 0x0000003c0a007c0c */ /* 0x000fe2000c761270 */
[----:B------:R0:W-:Y:S01]  /*61cb0*/  STL [R1+0x4d8], R0 ;  /* 0x0004d80001007387 */ /* 0x0001e20000100800 */
[----:B------:R-:W-:Y:S01]  /*61cc0*/  ULDC UR60, c[0x0][0x228] ;  /* 0x00008a00003c7ab9 */ /* 0x000fe20000000800 */
[----:B------:R-:W-:-:S04]  /*61cd0*/  @P2 LOP3.LUT R29, R29, 0x4000000, RZ, 0xfc, !PT ;  /* 0x040000001d1d2812 */ /* 0x000fc800078efcff */
[----:B------:R-:W-:Y:S02]  /*61ce0*/  LOP3.LUT R29, R29, 0xfdffffff, RZ, 0xc0, !PT ;  /* 0xfdffffff1d1d7812 */ /* 0x000fe400078ec0ff */
[----:B------:R-:W-:Y:S01]  /*61cf0*/  ISETP.LT.AND P2, PT, R12, UR59, !P0 ;  /* 0x0000003b0c007c0c */ /* 0x000fe2000c741270 */
[----:B------:R-:W-:Y:S01]  /*61d00*/  ULDC UR59, c[0x0][0x228] ;  /* 0x00008a00003b7ab9 */ /* 0x000fe20000000800 */
[----:B------:R-:W-:-:S04]  /*61d10*/  @P1 LOP3.LUT R29, R29, 0x2000000, RZ, 0xfc, !PT ;  /* 0x020000001d1d1812 */ /* 0x000fc800078efcff */
[----:B------:R-:W-:Y:S02]  /*61d20*/  LOP3.LUT R29, R29, 0xff7fffff, RZ, 0xc0, !PT ;  /* 0xff7fffff1d1d7812 */ /* 0x000fe400078ec0ff */
[----:B------:R-:W-:Y:S02]  /*61d30*/  ISETP.LT.AND P1, PT, R4, UR58, !P0 ;  /* 0x0000003a04007c0c */ /* 0x000fe4000c721270 */
[----:B------:R-:W-:Y:S01]  /*61d40*/  @P3 LOP3.LUT R29, R29, 0x800000, RZ, 0xfc, !PT ;  /* 0x008000001d1d3812 */ /* 0x000fe200078efcff */
[----:B------:R-:W-:-:S03]  /*61d50*/  ULDC UR58, c[0x0][0x228] ;  /* 0x00008a00003a7ab9 */ /* 0x000fc60000000800 */
[----:B------:R-:W-:Y:S02]  /*61d60*/  LOP3.LUT R29, R29, 0xffbfffff, RZ, 0xc0, !PT ;  /* 0xffbfffff1d1d7812 */ /* 0x000fe400078ec0ff */
[----:B------:R-:W-:Y:S01]  /*61d70*/  ISETP.LT.AND P0, PT, R5, UR57, !P0 ;  /* 0x0000003905007c0c */ /* 0x000fe2000c701270 */
[----:B------:R-:W-:Y:S01]  /*61d80*/  ULDC UR57, c[0x0][0x228] ;  /* 0x00008a0000397ab9 */ /* 0x000fe20000000800 */
[----:B------:R-:W-:-:S04]  /*61d90*/  @P2 LOP3.LUT R29, R29, 0x400000, RZ, 0xfc, !PT ;  /* 0x004000001d1d2812 */ /* 0x000fc800078efcff */
[----:B------:R-:W-:-:S04]  /*61da0*/  LOP3.LUT R29, R29, 0xffdfffff, RZ, 0xc0, !PT ;  /* 0xffdfffff1d1d7812 */ /* 0x000fc800078ec0ff */
        /* <DEDUP_REMOVED lines=9> */
[----:B------:R-:W-:Y:S01]  /*61e40*/  ULDC.64 UR8, c[0x0][0x228] ;  /* 0x00008a0000087ab9 */ /* 0x000fe20000000a00 */
[----:B------:R-:W-:Y:S01]  /*61e50*/  ULDC UR6, c[0x0][0x248] ;  /* 0x0000920000067ab9 */ /* 0x000fe20000000800 */
[----:B------:R-:W-:-:S05]  /*61e60*/  ULDC UR47, c[0x0][0x228] ;  /* 0x00008a00002f7ab9 */ /* 0x000fca0000000800 */
[----:B------:R-:W-:Y:S01]  /*61e70*/  @P1 LOP3.LUT R29, R29, 0x10000, RZ, 0xfc, !PT ;  /* 0x000100001d1d1812 */ /* 0x000fe200078efcff */
[----:B------:R-:W-:-:S03]  /*61e80*/  ULDC UR48, c[0x0][0x228] ;  /* 0x00008a0000307ab9 */ /* 0x000fc60000000800 */
[----:B------:R-:W-:Y:S02]  /*61e90*/  LOP3.LUT R29, R29, 0xfff7ffff, RZ, 0xc0, !PT ;  /* 0xfff7ffff1d1d7812 */ /* 0x000fe400078ec0ff */
[----:B------:R-:W-:Y:S01]  /*61ea0*/  ISETP.LT.AND P1, PT, R8, UR49, !P0 ;  /* 0x0000003108007c0c */ /* 0x000fe2000c721270 */
[----:B0-----:R-:W-:Y:S01]  /*61eb0*/  VIADD R0, R0, UR6 ;  /* 0x0000000600007c36 */ /* 0x001fe20008000000 */
[----:B------:R-:W-:Y:S01]  /*61ec0*/  ULDC UR6, c[0x0][0x248] ;  /* 0x0000920000067ab9 */ /* 0x000fe20000000800 */
        /* <DEDUP_REMOVED lines=14> */
[----:B0-----:R-:W-:Y:S01]  /*61fb0*/  VIADD R0, R0, UR6 ;  /* 0x0000000600007c36 */ /* 0x001fe20008000000 */
[----:B------:R-:W-:Y:S01]  /*61fc0*/  ISETP.LT.AND P0, PT, R5, UR53, !P0 ;  /* 0x0000003505007c0c */ /* 0x000fe2000c701270 */
[----:B------:R-:W-:Y:S01]  /*61fd0*/  ULDC UR6, c[0x0][0x248] ;  /* 0x0000920000067ab9 */ /* 0x000fe20000000800 */
[----:B------:R-:W-:Y:S01]  /*61fe0*/  LOP3.LUT R29, R29, 0xffffbfff, RZ, 0xc0, !PT ;  /* 0xffffbfff1d1d7812 */ /* 0x000fe200078ec0ff */
[----:B------:R-:W-:Y:S01]  /*61ff0*/  ULDC UR52, c[0x0][0x228] ;  /* 0x00008a0000347ab9 */ /* 0x000fe20000000800 */
[----:B------:R0:W-:Y:S01]  /*62000*/  STL [R1+0x4d0], R0 ;  /* 0x0004d00001007387 */ /* 0x0001e20000100800 */
        /* <DEDUP_REMOVED lines=13> */
[----:B0-----:R-:W-:Y:S01]  /*620e0*/  VIADD R0, R0, UR6 ;  /* 0x0000000600007c36 */ /* 0x001fe20008000000 */
[----:B------:R-:W-:Y:S01]  /*620f0*/  ULDC UR20, c[0x0][0x228] ;  /* 0x00008a0000147ab9 */ /* 0x000fe20000000800 */
[----:B------:R-:W-:-:S04]  /*62100*/  ULDC UR21, c[0x0][0x228] ;  /* 0x00008a0000157ab9 */ /* 0x000fc80000000800 */
[----:B------:R-:W-:-:S04]  /*62110*/  @P1 LOP3.LUT R29, R29, 0x100, RZ, 0xfc, !PT ;  /* 0x000001001d1d1812 */ /* 0x000fc800078efcff */
[----:B------:R-:W-:Y:S02]  /*62120*/  LOP3.LUT R29, R29, 0xfffff7ff, RZ, 0xc0, !PT ;  /* 0xfffff7ff1d1d7812 */ /* 0x000fe400078ec0ff */
[----:B------:R-:W-:Y:S01]  /*62130*/  ISETP.LT.AND P1, PT, R8, UR22, !P0 ;  /* 0x0000001608007c0c */ /* 0x000fe2000c721270 */
[----:B------:R-:W-:Y:S01]  /*62140*/  ULDC UR22, c[0x0][0x228] ;  /* 0x00008a0000167ab9 */ /* 0x000fe20000000800 */
        /* <DEDUP_REMOVED lines=30> */
[----:B------:R-:W-:-:S04]  /*62330*/  @P1 LOP3.LUT R29, R29, 0x1, RZ, 0xfc, !PT ;  /* 0x000000011d1d1812 */ /* 0x000fc800078efcff */
[----:B------:R-:W-:Y:S02]  /*62340*/  LOP3.LUT R29, R29, 0xfffffff7, RZ, 0xc0, !PT ;  /* 0xfffffff71d1d7812 */ /* 0x000fe400078ec0ff */
[----:B------:R-:W-:Y:S01]  /*62350*/  ISETP.LT.AND P1, PT, R8, UR17, !P0 ;  /* 0x0000001108007c0c */ /* 0x000fe2000c721270 */
[----:B------:R-:W-:Y:S01]  /*62360*/  ULDC UR17, c[0x0][0x228] ;  /* 0x00008a0000117ab9 */ /* 0x000fe20000000800 */
[----:B------:R-:W-:Y:S02]  /*62370*/  @P3 LOP3.LUT R29, R29, 0x8, RZ, 0xfc, !PT ;  /* 0x000000081d1d3812 */ /* 0x000fe400078efcff */
[----:B------:R-:W-:Y:S01]  /*62380*/  ISETP.LT.AND P3, PT, R10, UR18, !P0 ;  /* 0x000000120a007c0c */ /* 0x000fe2000c761270 */
[----:B------:R-:W-:Y:S01]  /*62390*/  ULDC UR18, c[0x0][0x228] ;  /* 0x00008a0000127ab9 */ /* 0x000fe20000000800 */
[----:B------:R-:W-:-:S04]  /*623a0*/  LOP3.LUT R29, R29, 0xfffffffb, RZ, 0xc0, !PT ;  /* 0xfffffffb1d1d7812 */ /* 0x000fc800078ec0ff */
[----:B------:R-:W-:Y:S02]  /*623b0*/  @P2 LOP3.LUT R29, R29, 0x4, RZ, 0xfc, !PT ;  /* 0x000000041d1d2812 */ /* 0x000fe400078efcff */
[----:B------:R-:W-:Y:S01]  /*623c0*/  ISETP.LT.AND P2, PT, R12, UR19, !P0 ;  /* 0x000000130c007c0c */ /* 0x000fe2000c741270 */
[----:B------:R-:W-:Y:S01]  /*623d0*/  ULDC UR19, c[0x0][0x228] ;  /* 0x00008a0000137ab9 */ /* 0x000fe20000000800 */
[----:B------:R-:W-:-:S03]  /*623e0*/  LOP3.LUT R29, R29, 0xfffffffd, RZ, 0xc0, !PT ;  /* 0xfffffffd1d1d7812 */ /* 0x000fc600078ec0ff */
[----:B------:R-:W-:Y:S02]  /*623f0*/  @P3 LOP3.LUT R28, R28, 0x80000000, RZ, 0xfc, !PT ;  /* 0x800000001c1c3812 */ /* 0x000fe400078efcff */
[----:B------:R-:W-:Y:S02]  /*62400*/  @P1 LOP3.LUT R29, R29, 0x2, RZ, 0xfc, !PT ;  /* 0x000000021d1d1812 */ /* 0x000fe400078efcff */
[----:B------:R-:W-:Y:S02]  /*62410*/  ISETP.LT.AND P1, PT, R4, UR30, !P0 ;  /* 0x0000001e04007c0c */ /* 0x000fe4000c721270 */
[----:B------:R-:W-:Y:S02]  /*62420*/  LOP3.LUT R28, R28, 0xbfffffff, RZ, 0xc0, !PT ;  /* 0xbfffffff1c1c7812 */ /* 0x000fe400078ec0ff */
[----:B------:R-:W-:Y:S01]  /*62430*/  ISETP.LT.AND P0, PT, R5, UR31, !P0 ;  /* 0x0000001f05007c0c */ /* 0x000fe2000c701270 */
[----:B------:R-:W-:Y:S01]  /*62440*/  ULDC UR30, c[0x0][0x228] ;  /* 0x00008a00001e7ab9 */ /* 0x000fe20000000800 */
[----:B------:R-:W-:Y:S01]  /*62450*/  STL [R1+0x2464], R29 ;  /* 0x0024641d01007387 */ /* 0x000fe20000100800 */
[----:B------:R-:W-:Y:S01]  /*62460*/  @P2 LOP3.LUT R28, R28, 0x40000000, RZ, 0xfc, !PT ;  /* 0x400000001c1c2812 */ /* 0x000fe200078efcff */
[----:B------:R-:W-:-:S03]  /*62470*/  ULDC UR31, c[0x0][0x228] ;  /* 0x00008a00001f7ab9 */ /* 0x000fc60000000800 */
        /* <DEDUP_REMOVED lines=12> */
[----:B------:R0:W-:Y:S01]  /*62540*/  STL [R1+0x4cc], R0 ;  /* 0x0004cc0001007387 */ /* 0x0001e20000100800 */
[----:B------:R-:W-:Y:S01]  /*62550*/  ULDC UR6, c[0x0][0x248] ;  /* 0x0000920000067ab9 */ /* 0x000fe20000000800 */
[----:B------:R-:W-:-:S03]  /*62560*/  ULDC UR14, c[0x0][0x228] ;  /* 0x00008a00000e7ab9 */ /* 0x000fc60000000800 */
[----:B------:R-:W-:-:S04]  /*62570*/  @P1 LOP3.LUT R28, R28, 0x1000000, RZ, 0xfc, !PT ;  /* 0x010000001c1c1812 */ /* 0x000fc800078efcff */
        /* <DEDUP_REMOVED lines=23> */
[----:B------:R-:W-:-:S02]  /*626f0*/  ULDC UR41, c[0x0][0x228] ;  /* 0x00008a0000297ab9 */ /* 0x000fc40000000800 */
        /* <DEDUP_REMOVED lines=21> */
[----:B------:R-:W-:-:S04]  /*62850*/  @P3 LOP3.LUT R28, R28, 0x80000, RZ, 0xfc, !PT ;  /* 0x000800001c1c3812 */ /* 0x000fc800078efcff */
        /* <DEDUP_REMOVED lines=56> */
[----:B------:R-:W-:Y:S01]  /*62be0*/  ISETP.GE.AND P0, PT, R2, UR9, PT ;  /* 0x0000000902007c0c */ /* 0x000fe2000bf06270 */
[----:B------:R-:W-:-:S03]  /*62bf0*/  ULDC UR9, c[0x0][0x228] ;  /* 0x00008a0000097ab9 */ /* 0x000fc60000000800 */
[----:B------:R-:W-:Y:S02]  /*62c00*/  ISETP.LT.AND P1, PT, R9, UR6, !P0 ;  /* 0x0000000609007c0c */ /* 0x000fe4000c721270 */
[----:B------:R-:W-:Y:S02]  /*62c10*/  ISETP.LT.AND P3, PT, R6, UR9, !P0 ;  /* 0x0000000906007c0c */ /* 0x000fe4000c761270 */
[----:B------:R-:W-:Y:S02]  /*62c20*/  LOP3.LUT R28, R28, 0xfffffffe, RZ, 0xc0, !PT ;  /* 0xfffffffe1c1c7812 */ /* 0x000fe400078ec0ff */
[----:B------:R-:W-:Y:S01]  /*62c30*/  ISETP.LT.AND P2, PT, R7, UR10, !P0 ;  /* 0x0000000a07007c0c */ /* 0x000fe2000c741270 */
[----:B------:R-:W-:Y:S01]  /*62c40*/  ULDC UR6, c[0x0][0x228] ;  /* 0x00008a0000067ab9 */ /* 0x000fe20000000800 */
[----:B------:R-:W-:Y:S01]  /*62c50*/  ULDC UR9, c[0x0][0x228] ;  /* 0x00008a0000097ab9 */ /* 0x000fe20000000800 */
[----:B------:R-:W-:-:S04]  /*62c60*/  ULDC UR10, c[0x0][0x228] ;  /* 0x00008a00000a7ab9 */ /* 0x000fc80000000800 */
[----:B------:R-:W-:-:S04]  /*62c70*/  @P1 LOP3.LUT R28, R28, 0x1, RZ, 0xfc, !PT ;  /* 0x000000011c1c1812 */ /* 0x000fc800078efcff */
[----:B------:R-:W-:Y:S02]  /*62c80*/  LOP3.LUT R28, R28, 0xfffffff7, RZ, 0xc0, !PT ;  /* 0xfffffff71c1c7812 */ /* 0x000fe400078ec0ff */
[----:B------:R-:W-:Y:S01]  /*62c90*/  ISETP.LT.AND P1, PT, R8, UR8, !P0 ;  /* 0x0000000808007c0c */ /* 0x000fe2000c721270 */
[----:B------:R-:W-:Y:S01]  /*62ca0*/  ULDC UR8, c[0x0][0x228] ;  /* 0x00008a0000087ab9 */ /* 0x000fe20000000800 */
[----:B------:R-:W-:Y:S02]  /*62cb0*/  @P3 LOP3.LUT R28, R28, 0x8, RZ, 0xfc, !PT ;  /* 0x000000081c1c3812 */ /* 0x000fe400078efcff */
[----:B------:R-:W-:Y:S01]  /*62cc0*/  ISETP.LT.AND P3, PT, R10, UR6, !P0 ;  /* 0x000000060a007c0c */ /* 0x000fe2000c761270 */
[----:B------:R-:W-:Y:S01]  /*62cd0*/  VIADD R2, R3, 0x4c ;  /* 0x0000004c03027836 */ /* 0x000fe20000000000 */
[----:B------:R-:W-:Y:S01]  /*62ce0*/  ULDC UR6, c[0x0][0x248] ;  /* 0x0000920000067ab9 */ /* 0x000fe20000000800 */
[----:B------:R-:W-:-:S04]  /*62cf0*/  LOP3.LUT R28, R28, 0xfffffffb, RZ, 0xc0, !PT ;  /* 0xfffffffb1c1c7812 */ /* 0x000fc800078ec0ff */
[----:B------:R-:W-:Y:S02]  /*62d00*/  @P2 LOP3.LUT R28, R28, 0x4, RZ, 0xfc, !PT ;  /* 0x000000041c1c2812 */ /* 0x000fe400078efcff */
[----:B------:R-:W-:Y:S02]  /*62d10*/  ISETP.LT.AND P2, PT, R12, UR9, !P0 ;  /* 0x000000090c007c0c */ /* 0x000fe4000c741270 */
[----:B------:R-:W-:Y:S02]  /*62d20*/  LOP3.LUT R28, R28, 0xfffffffd, RZ, 0xc0, !PT ;  /* 0xfffffffd1c1c7812 */ /* 0x000fe400078ec0ff */
[----:B------:R-:W-:Y:S02]  /*62d30*/  @P3 LOP3.LUT R27, R27, 0x80000000, RZ, 0xfc, !PT ;  /* 0x800000001b1b3812 */ /* 0x000fe400078efcff */
[----:B------:R-:W-:Y:S02]  /*62d40*/  @P1 LOP3.LUT R28, R28, 0x2, RZ, 0xfc, !PT ;  /* 0x000000021c1c1812 */ /* 0x000fe400078efcff */
[----:B------:R-:W-:-:S02]  /*62d50*/  ISETP.LT.AND P1, PT, R4, UR10, !P0 ;  /* 0x0000000a04007c0c */ /* 0x000fc4000c721270 */
[----:B------:R-:W-:Y:S02]  /*62d60*/  LOP3.LUT R27, R27, 0xbfffffff, RZ, 0xc0, !PT ;  /* 0xbfffffff1b1b7812 */ /* 0x000fe400078ec0ff */
[----:B------:R-:W-:Y:S01]  /*62d70*/  ISETP.LT.AND P0, PT, R5, UR8, !P0 ;  /* 0x0000000805007c0c */ /* 0x000fe2000c701270 */
[----:B------:R-:W-:Y:S01]  /*62d80*/  ULDC.64 UR8, c[0x0][0x228] ;  /* 0x00008a0000087ab9 */ /* 0x000fe20000000a00 */
[----:B0-----:R-:W-:Y:S01]  /*62d90*/  VIADD R0, R0, UR6 ;  /* 0x0000000600007c36 */ /* 0x001fe20008000000 */
[----:B------:R-:W-:Y:S01]  /*62da0*/  @P2 LOP3.LUT R27, R27, 0x40000000, RZ, 0xfc, !PT ;  /* 0x400000001b1b2812 */ /* 0x000fe200078efcff */
[----:B------:R-:W-:Y:S01]  /*62db0*/  ULDC UR6, c[0x0][0x228] ;  /* 0x00008a0000067ab9 */ /* 0x000fe20000000800 */
[----:B------:R-:W-:Y:S02]  /*62dc0*/  ULDC UR10, c[0x0][0x228] ;  /* 0x00008a00000a7ab9 */ /* 0x000fe40000000800 */
[----:B------:R-:W-:-:S04]  /*62dd0*/  LOP3.LUT R27, R27, 0xdfffffff, RZ, 0xc0, !PT ;  /* 0xdfffffff1b1b7812 */ /* 0x000fc800078ec0ff */
[----:B------:R-:W-:-:S04]  /*62de0*/  @P1 LOP3.LUT R27, R27, 0x20000000, RZ, 0xfc, !PT ;  /* 0x200000001b1b1812 */ /* 0x000fc800078efcff */
[----:B------:R-:W-:-:S04]  /*62df0*/  LOP3.LUT R27, R27, 0xefffffff, RZ, 0xc0, !PT ;  /* 0xefffffff1b1b7812 */ /* 0x000fc800078ec0ff */
[----:B------:R-:W-:Y:S02]  /*62e00*/  @P0 LOP3.LUT R27, R27, 0x10000000, RZ, 0xfc, !PT ;  /* 0x100000001b1b0812 */ /* 0x000fe400078efcff */
[----:B------:R-:W-:-:S04]  /*62e10*/  ISETP.GE.AND P0, PT, R2, UR11, PT ;  /* 0x0000000b02007c0c */ /* 0x000fc8000bf06270 */
[----:B------:R-:W-:Y:S02]  /*62e20*/  ISETP.LT.AND P1, PT, R9, UR8, !P0 ;  /* 0x0000000809007c0c */ /* 0x000fe4000c721270 */
[----:B------:R-:W-:Y:S02]  /*62e30*/  ISETP.LT.AND P3, PT, R6, UR6, !P0 ;  /* 0x0000000606007c0c */ /* 0x000fe4000c761270 */
[----:B------:R-:W-:Y:S02]  /*62e40*/  LOP3.LUT R27, R27, 0xfeffffff, RZ, 0xc0, !PT ;  /* 0xfeffffff1b1b7812 */ /* 0x000fe400078ec0ff */
[----:B------:R-:W-:Y:S01]  /*62e50*/  ISETP.LT.AND P2, PT, R7, UR10, !P0 ;  /* 0x0000000a07007c0c */ /* 0x000fe2000c741270 */
[----:B------:R-:W-:Y:S01]  /*62e60*/  VIADD R2, R3, 0x4b ;  /* 0x0000004b03027836 */ /* 0x000fe20000000000 */
[----:B------:R-:W-:Y:S01]  /*62e70*/  ULDC.64 UR10, c[0x0][0x228] ;  /* 0x00008a00000a7ab9 */ /* 0x000fe20000000a00 */
[----:B------:R-:W-:Y:S01]  /*62e80*/  STL [R1+0x2468], R28 ;  /* 0x0024681c01007387 */ /* 0x000fe20000100800 */
[----:B------:R-:W-:-:S03]  /*62e90*/  ULDC UR6, c[0x0][0x248] ;  /* 0x0000920000067ab9 */ /* 0x000fc60000000800 */
[----:B------:R-:W-:-:S04]  /*62ea0*/  @P1 LOP3.LUT R27, R27, 0x1000000, RZ, 0xfc, !PT ;  /* 0x010000001b1b1812 */ /* 0x000fc800078efcff */
[----:B------:R-:W-:Y:S02]  /*62eb0*/  LOP3.LUT R27, R27, 0xf7ffffff, RZ, 0xc0, !PT ;  /* 0xf7ffffff1b1b7812 */ /* 0x000fe400078ec0ff */
[----:B------:R-:W-:Y:S01]  /*62ec0*/  ISETP.LT.AND P1, PT, R8, UR61, !P0 ;  /* 0x0000003d08007c0c */ /* 0x000fe2000c721270 */
[----:B------:R0:W-:Y:S01]  /*62ed0*/  STL [R1+0x4bc], R0 ;  /* 0x0004bc0001007387 */ /* 0x0001e20000100800 */
[----:B------:R-:W-:Y:S02]  /*62ee0*/  LOP3.LUT R25, R25, 0x7fffffff, RZ, 0xc0, !PT ;  /* 0x7fffffff19197812 */ /* 0x000fe400078ec0ff */
[----:B------:R-:W-:Y:S01]  /*62ef0*/  @P3 LOP3.LUT R27, R27, 0x8000000, RZ, 0xfc, !PT ;  /* 0x080000001b1b3812 */ /* 0x000fe200078efcff */
[----:B------:R-:W-:-:S03]  /*62f00*/  ULDC UR61, c[0x0][0x228] ;  /* 0x00008a00003d7ab9 */ /* 0x000fc60000000800 */
[----:B------:R-:W-:Y:S02]  /*62f10*/  LOP3.LUT R27, R27, 0xfbffffff, RZ, 0xc0, !PT ;  /* 0xfbffffff1b1b7812 */ /* 0x000fe400078ec0ff */
[----:B------:R-:W-:Y:S01]  /*62f20*/  ISETP.LT.AND P3, PT, R10, UR60, !P0 ;  /* 0x0000003c0a007c0c */ /* 0x000fe2000c761270 */
[----:B------:R-:W-:Y:S01]  /*62f30*/  ULDC UR60, c[0x0][0x228] ;  /* 0x00008a00003c7ab9 */ /* 0x000fe20000000800 */
        /* <DEDUP_REMOVED lines=8> */
[----:B------:R-:W-:Y:S02]  /*62fc0*/  ISETP.LT.AND P1, PT, R4, UR58, !P0 ;  /* 0x0000003a04007c0c */ /* 0x000fe4000c721270 */
[----:B------:R-:W-:Y:S01]  /*62fd0*/  @P3 LOP3.LUT R27, R27, 0x800000, RZ, 0xfc, !PT ;  /* 0x008000001b1b3812 */ /* 0x000fe200078efcff */
[----:B------:R0:W-:Y:S01]  /*62fe0*/  STL [R1+0x4b8], R0 ;  /* 0x0004b80001007387 */ /* 0x0001e20000100800 */
[----:B------:R-:W-:Y:S02]  /*62ff0*/  ULDC UR58, c[0x0][0x228] ;  /* 0x00008a00003a7ab9 */ /* 0x000fe40000000800 */
        /* <DEDUP_REMOVED lines=13> */
[----:B------:R-:W-:Y:S02]  /*630d0*/  VIADD R2, R3, 0x4a ;  /* 0x0000004a03027836 */ /* 0x000fe40000000000 */
[----:B0-----:R-:W-:Y:S01]  /*630e0*/  VIADD R0, R0, UR6 ;  /* 0x0000000600007c36 */ /* 0x001fe20008000000 */
[----:B------:R-:W-:Y:S01]  /*630f0*/  ULDC.64 UR6, c[0x0][0x228] ;  /* 0x00008a0000067ab9 */ /* 0x000fe20000000a00 */
[----:B------:R-:W-:Y:S01]  /*63100*/  ULDC UR47, c[0x0][0x228] ;  /* 0x00008a00002f7ab9 */ /* 0x000fe20000000800 */
        /* <DEDUP_REMOVED lines=81> */
[----:B------:R0:W-:Y:S01]  /*63620*/  STL [R1+0x4a8], R0 ;  /* 0x0004a80001007387 */ /* 0x0001e20000100800 */
        /* <DEDUP_REMOVED lines=13> */
[----:B------:R-:W-:Y:S02]  /*63700*/  ISETP.LT.AND P0, PT, R5, UR31, !P0 ;  /* 0x0000001f05007c0c */ /* 0x000fe4000c701270 */
[----:B------:R-:W-:Y:S01]  /*63710*/  LOP3.LUT R24, R24, 0x7fffffff, RZ, 0xc0, !PT ;  /* 0x7fffffff18187812 */ /* 0x000fe200078ec0ff */
[----:B------:R-:W-:Y:S01]  /*63720*/  ULDC UR30, c[0x0][0x228] ;  /* 0x00008a00001e7ab9 */ /* 0x000fe20000000800 */
        /* <DEDUP_REMOVED lines=142> */
[----:B------:R-:W-:Y:S01]  /*64010*/  ULDC UR6, c[0x0][0x248] ;  /* 0x0000920000067ab9 */ /* 0x000fe20000000800 */
[----:B------:R-:W-:Y:S01]  /*64020*/  ULDC UR8, c[0x0][0x228] ;  /* 0x00008a0000087ab9 */ /* 0x000fe20000000800 */
[----:B------:R-:W-:-:S04]  /*64030*/  @P2 LOP3.LUT R25, R25, 0x40000000, RZ, 0xfc, !PT ;  /* 0x4000000019192812 */ /* 0x000fc800078efcff */
[----:B------:R-:W-:-:S04]  /*64040*/  LOP3.LUT R25, R25, 0xdfffffff, RZ, 0xc0, !PT ;  /* 0xdfffffff19197812 */ /* 0x000fc800078ec0ff */
[----:B------:R-:W-:-:S04]  /*64050*/  @P1 LOP3.LUT R25, R25, 0x20000000, RZ, 0xfc, !PT ;  /* 0x2000000019191812 */ /* 0x000fc800078efcff */
[----:B------:R-:W-:Y:S01]  /*64060*/  LOP3.LUT R25, R25, 0xefffffff, RZ, 0xc0, !PT ;  /* 0xefffffff19197812 */ /* 0x000fe200078ec0ff */
[----:B0-----:R-:W-:Y:S01]  /*64070*/  VIADD R0, R0, UR6 ;  /* 0x0000000600007c36 */ /* 0x001fe20008000000 */
[----:B------:R-:W-:Y:S02]  /*64080*/  ULDC.64 UR6, c[0x0][0x228] ;  /* 0x00008a0000067ab9 */ /* 0x000fe40000000a00 */
        /* <DEDUP_REMOVED lines=8> */
[----:B------:R-:W-:-:S04]  /*64110*/  ULDC UR6, c[0x0][0x248] ;  /* 0x0000920000067ab9 */ /* 0x000fc80000000800 */
        /* <DEDUP_REMOVED lines=39> */
[----:B------:R-:W-:Y:S01]  /*64390*/  ULDC UR52, c[0x0][0x228] ;  /* 0x00008a0000347ab9 */ /* 0x000fe20000000800 */
[----:B------:R-:W-:-:S03]  /*643a0*/  ULDC UR47, c[0x0][0x228] ;  /* 0x00008a00002f7ab9 */ /* 0x000fc60000000800 */
        /* <DEDUP_REMOVED lines=14> */
[----:B------:R-:W-:-:S04]  /*64490*/  @P1 LOP3.LUT R25, R25, 0x20000, RZ, 0xfc, !PT ;  /* 0x0002000019191812 */ /* 0x000fc800078efcff */
        /* <DEDUP_REMOVED lines=22> */
[----:B------:R-:W-:Y:S01]  /*64600*/  LOP3.LUT R22, R22, 0x7fffffff, RZ, 0xc0, !PT ;  /* 0x7fffffff16167812 */ /* 0x000fe200078ec0ff */
        /* <DEDUP_REMOVED lines=41> */
[----:B------:R-:W-:Y:S02]  /*648a0*/  @P3 LOP3.LUT R25, R25, 0x8, RZ, 0xfc, !PT ;  /* 0x0000000819193812 */ /* 0x000fe400078efcff */
[----:B------:R-:W-:Y:S01]  /*648b0*/  ISETP.LT.AND P3, PT, R10, UR18, !P0 ;  /* 0x000000120a007c0c */ /* 0x000fe2000c761270 */
[----:B------:R-:W-:Y:S01]  /*648c0*/  ULDC UR18, c[0x0][0x228] ;  /* 0x00008a0000127ab9 */ /* 0x000fe20000000800 */
[----:B------:R-:W-:Y:S01]  /*648d0*/  ULDC UR17, c[0x0][0x228] ;  /* 0x00008a0000117ab9 */ /* 0x000fe20000000800 */
[----:B------:R-:W-:-:S04]  /*648e0*/  LOP3.LUT R25, R25, 0xfffffffb, RZ, 0xc0, !PT ;  /* 0xfffffffb19197812 */ /* 0x000fc800078ec0ff */
[----:B------:R-:W-:Y:S02]  /*648f0*/  @P2 LOP3.LUT R25, R25, 0x4, RZ, 0xfc, !PT ;  /* 0x0000000419192812 */ /* 0x000fe400078efcff */
[----:B------:R-:W-:Y:S01]  /*64900*/  ISETP.LT.AND P2, PT, R12, UR19, !P0 ;  /* 0x000000130c007c0c */ /* 0x000fe2000c741270 */
[----:B------:R0:W-:Y:S01]  /*64910*/  STL [R1+0x48c], R0 ;  /* 0x00048c0001007387 */ /* 0x0001e20000100800 */
[----:B------:R-:W-:Y:S01]  /*64920*/  ULDC UR19, c[0x0][0x228] ;  /* 0x00008a0000137ab9 */ /* 0x000fe20000000800 */
        /* <DEDUP_REMOVED lines=20> */
[----:B------:R-:W-:-:S06]  /*64a70*/  ULDC UR11, c[0x0][0x228] ;  /* 0x00008a00000b7ab9 */ /* 0x000fcc0000000800 */
[----:B------:R-:W-:-:S04]  /*64a80*/  @P1 LOP3.LUT R24, R24, 0x1000000, RZ, 0xfc, !PT ;  /* 0x0100000018181812 */ /* 0x000fc800078efcff */
[----:B------:R-:W-:Y:S02]  /*64a90*/  LOP3.LUT R24, R24, 0xf7ffffff, RZ, 0xc0, !PT ;  /* 0xf7ffffff18187812 */ /* 0x000fe400078ec0ff */
[----:B------:R-:W-:Y:S01]  /*64aa0*/  ISETP.LT.AND P1, PT, R8, UR15, !P0 ;  /* 0x0000000f08007c0c */ /* 0x000fe2000c721270 */
[----:B------:R-:W-:Y:S01]  /*64ab0*/  ULDC.64 UR14, c[0x0][0x228] ;  /* 0x00008a00000e7ab9 */ /* 0x000fe20000000a00 */
        /* <DEDUP_REMOVED lines=13> */
[----:B------:R-:W-:Y:S02]  /*64b90*/  ISETP.LT.AND P1, PT, R4, UR41, !P0 ;  /* 0x0000002904007c0c */ /* 0x000fe4000c721270 */
[----:B------:R-:W-:Y:S01]  /*64ba0*/  @P3 LOP3.LUT R24, R24, 0x800000, RZ, 0xfc, !PT ;  /* 0x0080000018183812 */ /* 0x000fe200078efcff */
[----:B0-----:R-:W-:Y:S01]  /*64bb0*/  VIADD R0, R0, UR6 ;  /* 0x0000000600007c36 */ /* 0x001fe20008000000 */
[----:B------:R-:W-:Y:S02]  /*64bc0*/  ULDC UR41, c[0x0][0x228] ;  /* 0x00008a0000297ab9 */ /* 0x000fe40000000800 */
[----:B------:R-:W-:Y:S02]  /*64bd0*/  LOP3.LUT R24, R24, 0xffbfffff, RZ, 0xc0, !PT ;  /* 0xffbfffff18187812 */ /* 0x000fe400078ec0ff */
[----:B------:R-:W-:Y:S01]  /*64be0*/  ISETP.LT.AND P0, PT, R5, UR46, !P0 ;  /* 0x0000002e05007c0c */ /* 0x000fe2000c701270 */
        /* <DEDUP_REMOVED lines=107> */
[----:B------:R-:W-:Y:S01]  /*652a0*/  ULDC UR6, c[0x0][0x248] ;  /* 0x0000920000067ab9 */ /* 0x000fe20000000800 */
[----:B------:R-:W-:-:S04]  /*652b0*/  @P2 LOP3.LUT R23, R23, 0x40000000, RZ, 0xfc, !PT ;  /* 0x4000000017172812 */ /* 0x000fc800078efcff */
[----:B------:R-:W-:-:S04]  /*652c0*/  LOP3.LUT R23, R23, 0xdfffffff, RZ, 0xc0, !PT ;  /* 0xdfffffff17177812 */ /* 0x000fc800078ec0ff */
[----:B------:R-:W-:-:S04]  /*652d0*/  @P1 LOP3.LUT R23, R23, 0x20000000, RZ, 0xfc, !PT ;  /* 0x2000000017171812 */ /* 0x000fc800078efcff */
[----:B------:R-:W-:-:S04]  /*652e0*/  LOP3.LUT R23, R23, 0xefffffff, RZ, 0xc0, !PT ;  /* 0xefffffff17177812 */ /* 0x000fc800078ec0ff */
[----:B------:R-:W-:Y:S02]  /*652f0*/  @P0 LOP3.LUT R23, R23, 0x10000000, RZ, 0xfc, !PT ;  /* 0x1000000017170812 */ /* 0x000fe400078efcff */
[----:B------:R-:W-:-:S04]  /*65300*/  ISETP.GE.AND P0, PT, R2, UR7, PT ;  /* 0x0000000702007c0c */ /* 0x000fc8000bf06270 */
[----:B------:R-:W-:Y:S01]  /*65310*/  ISETP.LT.AND P1, PT, R9, UR14, !P0 ;  /* 0x0000000e09007c0c */ /* 0x000fe2000c721270 */
[----:B0-----:R-:W-:Y:S01]  /*65320*/  VIADD R0, R0, UR6 ;  /* 0x0000000600007c36 */ /* 0x001fe20008000000 */
[----:B------:R-:W-:Y:S01]  /*65330*/  ULDC UR6, c[0x0][0x228] ;  /* 0x00008a0000067ab9 */ /* 0x000fe20000000800 */
[----:B------:R-:W-:Y:S02]  /*65340*/  LOP3.LUT R23, R23, 0xfeffffff, RZ, 0xc0, !PT ;  /* 0xfeffffff17177812 */ /* 0x000fe400078ec0ff */
[----:B------:R-:W-:Y:S02]  /*65350*/  ISETP.LT.AND P3, PT, R6, UR6, !P0 ;  /* 0x0000000606007c0c */ /* 0x000fe4000c761270 */
[----:B------:R-:W-:Y:S01]  /*65360*/  ISETP.LT.AND P2, PT, R7, UR8, !P0 ;  /* 0x0000000807007c0c */ /* 0x000fe2000c741270 */
[----:B------:R-:W-:Y:S01]  /*65370*/  VIADD R2, R3, 0x3b ;  /* 0x0000003b03027836 */ /* 0x000fe20000000000 */
        /* <DEDUP_REMOVED lines=24> */
[----:B------:R-:W-:-:S02]  /*65500*/  ISETP.LT.AND P0, PT, R5, UR57, !P0 ;  /* 0x0000003905007c0c */ /* 0x000fc4000c701270 */
[----:B------:R-:W-:Y:S01]  /*65510*/  LOP3.LUT R20, R20, 0x7fffffff, RZ, 0xc0, !PT ;  /* 0x7fffffff14147812 */ /* 0x000fe200078ec0ff */
        /* <DEDUP_REMOVED lines=125> */
[----:B------:R-:W-:Y:S01]  /*65cf0*/  @P1 LOP3.LUT R22, R22, 0x1000000, RZ, 0xfc, !PT ;  /* 0x0100000016161812 */ /* 0x000fe200078efcff */
[----:B------:R-:W-:Y:S01]  /*65d00*/  ULDC UR41, c[0x0][0x228] ;  /* 0x00008a0000297ab9 */ /* 0x000fe20000000800 */
[----:B------:R-:W-:Y:S02]  /*65d10*/  ULDC UR46, c[0x0][0x228] ;  /* 0x00008a00002e7ab9 */ /* 0x000fe40000000800 */
        /* <DEDUP_REMOVED lines=13> */
[----:B------:R-:W-:-:S04]  /*65df0*/  @P1 LOP3.LUT R22, R22, 0x2000000, RZ, 0xfc, !PT ;  /* 0x0200000016161812 */ /* 0x000fc800078efcff */
[----:B------:R-:W-:Y:S02]  /*65e00*/  LOP3.LUT R22, R22, 0xff7fffff, RZ, 0xc0, !PT ;  /* 0xff7fffff16167812 */ /* 0x000fe400078ec0ff */
[----:B------:R-:W-:Y:S02]  /*65e10*/  ISETP.LT.AND P1, PT, R4, UR10, !P0 ;  /* 0x0000000a04007c0c */ /* 0x000fe4000c721270 */
[----:B------:R-:W-:Y:S01]  /*65e20*/  @P3 LOP3.LUT R22, R22, 0x800000, RZ, 0xfc, !PT ;  /* 0x0080000016163812 */ /* 0x000fe200078efcff */
[----:B------:R-:W-:-:S03]  /*65e30*/  ULDC.64 UR10, c[0x0][0x228] ;  /* 0x00008a00000a7ab9 */ /* 0x000fc60000000a00 */
[----:B------:R-:W-:Y:S02]  /*65e40*/  LOP3.LUT R22, R22, 0xffbfffff, RZ, 0xc0, !PT ;  /* 0xffbfffff16167812 */ /* 0x000fe400078ec0ff */
[----:B------:R-:W-:Y:S01]  /*65e50*/  ISETP.LT.AND P0, PT, R5, UR5, !P0 ;  /* 0x0000000505007c0c */ /* 0x000fe2000c701270 */
[----:B0-----:R-:W-:Y:S01]  /*65e60*/  VIADD R0, R0, UR6 ;  /* 0x0000000600007c36 */ /* 0x001fe20008000000 */
        /* <DEDUP_REMOVED lines=14> */
[----:B------:R0:W-:Y:S01]  /*65f50*/  STL [R1+0x510], R0 ;  /* 0x0005100001007387 */ /* 0x0001e20000100800 */
[----:B------:R-:W-:Y:S01]  /*65f60*/  ULDC UR10, c[0x0][0x228] ;  /* 0x00008a00000a7ab9 */ /* 0x000fe20000000800 */
        /* <DEDUP_REMOVED lines=72> */
[----:B------:R-:W-:Y:S01]  /*663f0*/  VIADD R2, R3, 0x34 ;  /* 0x0000003403027836 */ /* 0x000fe20000000000 */
[----:B------:R-:W-:-:S03]  /*66400*/  ULDC UR6, c[0x0][0x248] ;  /* 0x0000920000067ab9 */ /* 0x000fc60000000800 */
[----:B------:R-:W-:-:S04]  /*66410*/  @P1 LOP3.LUT R22, R22, 0x1, RZ, 0xfc, !PT ;  /* 0x0000000116161812 */ /* 0x000fc800078efcff */
[----:B------:R-:W-:Y:S02]  /*66420*/  LOP3.LUT R22, R22, 0xfffffff7, RZ, 0xc0, !PT ;  /* 0xfffffff716167812 */ /* 0x000fe400078ec0ff */
[----:B------:R-:W-:Y:S01]  /*66430*/  ISETP.LT.AND P1, PT, R8, UR10, !P0 ;  /* 0x0000000a08007c0c */ /* 0x000fe2000c721270 */
[----:B------:R-:W-:Y:S01]  /*66440*/  ULDC UR10, c[0x0][0x228] ;  /* 0x00008a00000a7ab9 */ /* 0x000fe20000000800 */
[----:B------:R-:W-:Y:S02]  /*66450*/  @P3 LOP3.LUT R22, R22, 0x8, RZ, 0xfc, !PT ;  /* 0x0000000816163812 */ /* 0x000fe400078efcff */
[----:B------:R-:W-:Y:S02]  /*66460*/  ISETP.LT.AND P3, PT, R10, UR11, !P0 ;  /* 0x0000000b0a007c0c */ /* 0x000fe4000c761270 */
[----:B------:R-:W-:-:S04]  /*66470*/  LOP3.LUT R22, R22, 0xfffffffb, RZ, 0xc0, !PT ;  /* 0xfffffffb16167812 */ /* 0x000fc800078ec0ff */
[----:B------:R-:W-:Y:S02]  /*66480*/  @P2 LOP3.LUT R22, R22, 0x4, RZ, 0xfc, !PT ;  /* 0x0000000416162812 */ /* 0x000fe400078efcff */
[----:B------:R-:W-:Y:S01]  /*66490*/  ISETP.LT.AND P2, PT, R12, UR56, !P0 ;  /* 0x000000380c007c0c */ /* 0x000fe2000c741270 */
[----:B0-----:R-:W-:Y:S01]  /*664a0*/  VIADD R0, R0, UR6 ;  /* 0x0000000600007c36 */ /* 0x001fe20008000000 */
[----:B------:R-:W-:Y:S01]  /*664b0*/  ULDC UR6, c[0x0][0x228] ;  /* 0x00008a0000067ab9 */ /* 0x000fe20000000800 */
[----:B------:R-:W-:Y:S01]  /*664c0*/  LOP3.LUT R22, R22, 0xfffffffd, RZ, 0xc0, !PT ;  /* 0xfffffffd16167812 */ /* 0x000fe200078ec0ff */
[----:B------:R-:W-:Y:S01]  /*664d0*/  ULDC UR56, c[0x0][0x228] ;  /* 0x00008a0000387ab9 */ /* 0x000fe20000000800 */
        /* <DEDUP_REMOVED lines=18> */
[----:B------:R-:W-:Y:S01]  /*66600*/  ULDC UR6, c[0x0][0x248] ;  /* 0x0000920000067ab9 */ /* 0x000fe20000000800 */
[----:B------:R0:W-:Y:S01]  /*66610*/  STL [R1+0x518], R0 ;  /* 0x0005180001007387 */ /* 0x0001e20000100800 */
[----:B------:R-:W-:-:S02]  /*66620*/  LOP3.LUT R19, R19, 0x7fffffff, RZ, 0xc0, !PT ;  /* 0x7fffffff13137812 */ /* 0x000fc400078ec0ff */
[----:B------:R-:W-:Y:S01]  /*66630*/  LOP3.LUT R18, R18, 0x7fffffff, RZ, 0xc0, !PT ;  /* 0x7fffffff12127812 */ /* 0x000fe200078ec0ff */
[----:B------:R-:W-:Y:S01]  /*66640*/  ULDC UR56, c[0x0][0x228] ;  /* 0x00008a0000387ab9 */ /* 0x000fe20000000800 */
        /* <DEDUP_REMOVED lines=111> */
[----:B------:R0:W-:Y:S01]  /*66d40*/  STL [R1+0x538], R0 ;  /* 0x0005380001007387 */ /* 0x0001e20000100800 */
[----:B------:R-:W-:Y:S01]  /*66d50*/  ULDC UR15, c[0x0][0x228] ;  /* 0x00008a00000f7ab9 */ /* 0x000fe20000000800 */
[----:B------:R-:W-:Y:S01]  /*66d60*/  ULDC UR16, c[0x0][0x228] ;  /* 0x00008a0000107ab9 */ /* 0x000fe20000000800 */
[----:B------:R-:W-:Y:S01]  /*66d70*/  ULDC UR13, c[0x0][0x228] ;  /* 0x00008a00000d7ab9 */ /* 0x000fe20000000800 */
[----:B------:R-:W-:-:S03]  /*66d80*/  ULDC UR10, c[0x0][0x228] ;  /* 0x00008a00000a7ab9 */ /* 0x000fc60000000800 */
        /* <DEDUP_REMOVED lines=17> */
[----:B------:R-:W-:Y:S01]  /*66ea0*/  ULDC.64 UR30, c[0x0][0x228] ;  /* 0x00008a00001e7ab9 */ /* 0x000fe20000000a00 */
        /* <DEDUP_REMOVED lines=12> */
[----:B------:R-:W-:Y:S01]  /*66f70*/  ULDC UR8, c[0x0][0x228] ;  /* 0x00008a0000087ab9 */ /* 0x000fe20000000800 */
[----:B------:R-:W-:-:S05]  /*66f80*/  ULDC UR7, c[0x0][0x228] ;  /* 0x00008a0000077ab9 */ /* 0x000fca0000000800 */
        /* <DEDUP_REMOVED lines=9> */
[----:B------:R-:W-:-:S04]  /*67020*/  @P2 LOP3.LUT R20, R20, 0x4000000, RZ, 0xfc, !PT ;  /* 0x0400000014142812 */ /* 0x000fc800078efcff */
[----:B------:R-:W-:Y:S02]  /*67030*/  LOP3.LUT R20, R20, 0xfdffffff, RZ, 0xc0, !PT ;  /* 0xfdffffff14147812 */ /* 0x000fe400078ec0ff */
[----:B------:R-:W-:Y:S01]  /*67040*/  ISETP.LT.AND P2, PT, R12, UR39, !P0 ;  /* 0x000000270c007c0c */ /* 0x000fe2000c741270 */
[----:B------:R-:W-:Y:S01]  /*67050*/  ULDC.64 UR38, c[0x0][0x228] ;  /* 0x00008a0000267ab9 */ /* 0x000fe20000000a00 */
        /* <DEDUP_REMOVED lines=59> */
[----:B------:R-:W-:Y:S02]  /*67410*/  @P1 LOP3.LUT R20, R20, 0x100, RZ, 0xfc, !PT ;  /* 0x0000010014141812 */ /* 0x000fe400078efcff */
[----:B------:R-:W-:Y:S01]  /*67420*/  LOP3.LUT R17, R17, 0x7fffffff, RZ, 0xc0, !PT ;  /* 0x7fffffff11117812 */ /* 0x000fe200078ec0ff */
[----:B------:R-:W-:Y:S01]  /*67430*/  ULDC UR55, c[0x0][0x228] ;  /* 0x00008a0000377ab9 */ /* 0x000fe20000000800 */
        /* <DEDUP_REMOVED lines=35> */
[----:B------:R-:W-:Y:S01]  /*67670*/  ULDC UR53, c[0x0][0x228] ;  /* 0x00008a0000357ab9 */ /* 0x000fe20000000800 */
[----:B------:R-:W-:Y:S01]  /*67680*/  ULDC UR50, c[0x0][0x228] ;  /* 0x00008a0000327ab9 */ /* 0x000fe20000000800 */
[----:B------:R-:W-:Y:S01]  /*67690*/  VIADD R2, R3, 0x2c ;  /* 0x0000002c03027836 */ /* 0x000fe20000000000 */
[----:B------:R-:W-:Y:S01]  /*676a0*/  ULDC.64 UR38, c[0x0][0x228] ;  /* 0x00008a0000267ab9 */ /* 0x000fe20000000a00 */
[----:B------:R-:W-:-:S04]  /*676b0*/  ULDC UR30, c[0x0][0x228] ;  /* 0x00008a00001e7ab9 */ /* 0x000fc80000000800 */
[----:B------:R-:W-:Y:S02]  /*676c0*/  @P3 LOP3.LUT R20, R20, 0x8, RZ, 0xfc, !PT ;  /* 0x0000000814143812 */ /* 0x000fe400078efcff */
[----:B------:R-:W-:Y:S02]  /*676d0*/  @P1 LOP3.LUT R19, R19, 0x80000000, RZ, 0xfc, !PT ;  /* 0x8000000013131812 */ /* 0x000fe400078efcff */
[----:B------:R-:W-:Y:S01]  /*676e0*/  ISETP.LT.AND P1, PT, R8, UR52, !P0 ;  /* 0x0000003408007c0c */ /* 0x000fe2000c721270 */
[----:B------:R-:W-:Y:S01]  /*676f0*/  ULDC UR52, c[0x0][0x228] ;  /* 0x00008a0000347ab9 */ /* 0x000fe20000000800 */
[----:B------:R-:W-:-:S04]  /*67700*/  LOP3.LUT R20, R20, 0xfffffffb, RZ, 0xc0, !PT ;  /* 0xfffffffb14147812 */ /* 0x000fc800078ec0ff */
[----:B------:R-:W-:Y:S02]  /*67710*/  @P2 LOP3.LUT R20, R20, 0x4, RZ, 0xfc, !PT ;  /* 0x0000000414142812 */ /* 0x000fe400078efcff */
[----:B------:R-:W-:Y:S02]  /*67720*/  ISETP.LT.AND P2, PT, R12, UR53, !P0 ;  /* 0x000000350c007c0c */ /* 0x000fe4000c741270 */
[----:B------:R-:W-:Y:S02]  /*67730*/  LOP3.LUT R19, R19, 0xbfffffff, RZ, 0xc0, !PT ;  /* 0xbfffffff13137812 */ /* 0x000fe400078ec0ff */
[----:B------:R-:W-:Y:S02]  /*67740*/  ISETP.LT.AND P3, PT, R9, UR51, !P0 ;  /* 0x0000003309007c0c */ /* 0x000fe4000c761270 */
[----:B------:R-:W-:Y:S01]  /*67750*/  LOP3.LUT R20, R20, 0xfffffffd, RZ, 0xc0, !PT ;  /* 0xfffffffd14147812 */ /* 0x000fe200078ec0ff */
[----:B------:R-:W-:Y:S01]  /*67760*/  ULDC UR51, c[0x0][0x228] ;  /* 0x00008a0000337ab9 */ /* 0x000fe20000000800 */
[----:B------:R-:W-:-:S02]  /*67770*/  ULDC UR53, c[0x0][0x228] ;  /* 0x00008a0000357ab9 */ /* 0x000fc40000000800 */
[----:B------:R-:W-:Y:S02]  /*67780*/  @P1 LOP3.LUT R20, R20, 0x2, RZ, 0xfc, !PT ;  /* 0x0000000214141812 */ /* 0x000fe400078efcff */
[----:B------:R-:W-:Y:S02]  /*67790*/  ISETP.LT.AND P1, PT, R4, UR50, !P0 ;  /* 0x0000003204007c0c */ /* 0x000fe4000c721270 */
[----:B------:R-:W-:Y:S01]  /*677a0*/  ISETP.LT.AND P0, PT, R5, UR52, !P0 ;  /* 0x0000003405007c0c */ /* 0x000fe2000c701270 */
[----:B------:R-:W-:Y:S01]  /*677b0*/  ULDC UR50, c[0x0][0x228] ;  /* 0x00008a0000327ab9 */ /* 0x000fe20000000800 */
[----:B------:R-:W-:Y:S02]  /*677c0*/  @P2 LOP3.LUT R19, R19, 0x40000000, RZ, 0xfc, !PT ;  /* 0x4000000013132812 */ /* 0x000fe400078efcff */
[----:B------:R-:W-:Y:S01]  /*677d0*/  LOP3.LUT R20, R20, 0xfffffffe, RZ, 0xc0, !PT ;  /* 0xfffffffe14147812 */ /* 0x000fe200078ec0ff */
[----:B------:R-:W-:Y:S01]  /*677e0*/  ULDC UR52, c[0x0][0x228] ;  /* 0x00008a0000347ab9 */ /* 0x000fe20000000800 */
[----:B------:R-:W-:-:S05]  /*677f0*/  LOP3.LUT R19, R19, 0xdfffffff, RZ, 0xc0, !PT ;  /* 0xdfffffff13137812 */ /* 0x000fca00078ec0ff */
[----:B------:R-:W-:-:S04]  /*67800*/  @P1 LOP3.LUT R19, R19, 0x20000000, RZ, 0xfc, !PT ;  /* 0x2000000013131812 */ /* 0x000fc800078efcff */
[----:B------:R-:W-:-:S04]  /*67810*/  LOP3.LUT R19, R19, 0xefffffff, RZ, 0xc0, !PT ;  /* 0xefffffff13137812 */ /* 0x000fc800078ec0ff */
[----:B------:R-:W-:Y:S02]  /*67820*/  @P0 LOP3.LUT R19, R19, 0x10000000, RZ, 0xfc, !PT ;  /* 0x1000000013130812 */ /* 0x000fe400078efcff */
[----:B------:R-:W-:Y:S02]  /*67830*/  ISETP.GE.AND P0, PT, R2, UR29, PT ;  /* 0x0000001d02007c0c */ /* 0x000fe4000bf06270 */
[----:B------:R-:W-:Y:S01]  /*67840*/  @P3 LOP3.LUT R20, R20, 0x1, RZ, 0xfc, !PT ;  /* 0x0000000114143812 */ /* 0x000fe200078efcff */
[----:B------:R-:W-:Y:S01]  /*67850*/  ULDC UR29, c[0x0][0x228] ;  /* 0x00008a00001d7ab9 */ /* 0x000fe20000000800 */
[----:B------:R-:W-:Y:S02]  /*67860*/  ISETP.LT.AND P1, PT, R10, UR38, !P0 ;  /* 0x000000260a007c0c */ /* 0x000fe4000c721270 */
[----:B------:R-:W-:Y:S02]  /*67870*/  ISETP.LT.AND P3, PT, R6, UR28, !P0 ;  /* 0x0000001c06007c0c */ /* 0x000fe4000c761270 */
[----:B------:R-:W-:-:S02]  /*67880*/  LOP3.LUT R19, R19, 0xff7fffff, RZ, 0xc0, !PT ;  /* 0xff7fffff13137812 */ /* 0x000fc400078ec0ff */
        /* <DEDUP_REMOVED lines=9> */
[----:B------:R-:W-:-:S04]  /*67920*/  @P3 LOP3.LUT R19, R19, 0x8000000, RZ, 0xfc, !PT ;  /* 0x0800000013133812 */ /* 0x000fc800078efcff */
[----:B------:R-:W-:Y:S02]  /*67930*/  LOP3.LUT R19, R19, 0xfbffffff, RZ, 0xc0, !PT ;  /* 0xfbffffff13137812 */ /* 0x000fe400078ec0ff */
[----:B------:R-:W-:Y:S02]  /*67940*/  ISETP.LT.AND P3, PT, R9, UR29, !P0 ;  /* 0x0000001d09007c0c */ /* 0x000fe4000c761270 */
        /* <DEDUP_REMOVED lines=10> */
[----:B------:R-:W-:Y:S01]  /*679f0*/  ULDC.64 UR28, c[0x0][0x228] ;  /* 0x00008a00001c7ab9 */ /* 0x000fe20000000a00 */
        /* <DEDUP_REMOVED lines=13> */
[C---:B------:R-:W-:Y:S01]  /*67ad0*/  VIADD R2, R3.reuse, 0x2a ;  /* 0x0000002a03027836 */ /* 0x040fe20000000000 */
[----:B------:R-:W-:Y:S01]  /*67ae0*/  ULDC.64 UR30, c[0x0][0x228] ;  /* 0x00008a00001e7ab9 */ /* 0x000fe20000000a00 */
[----:B------:R-:W-:Y:S01]  /*67af0*/  ULDC UR28, c[0x0][0x248] ;  /* 0x00009200001c7ab9 */ /* 0x000fe20000000800 */
[----:B------:R0:W-:Y:S01]  /*67b00*/  STL [R1+0x54c], R0 ;  /* 0x00054c0001007387 */ /* 0x0001e20000100800 */
[----:B------:R-:W-:Y:S01]  /*67b10*/  LOP3.LUT R16, R16, 0x7fffffff, RZ, 0xc0, !PT ;  /* 0x7fffffff10107812 */ /* 0x000fe200078ec0ff */
[----:B------:R-:W-:Y:S01]  /*67b20*/  VIADD R11, R3, 0x20 ;  /* 0x00000020030b7836 */ /* 0x000fe20000000000 */
        /* <DEDUP_REMOVED lines=11> */
[----:B------:R-:W-:Y:S01]  /*67be0*/  VIADD R28, R3, 0x1f ;  /* 0x0000001f031c7836 */ /* 0x000fe20000000000 */
[----:B------:R-:W-:Y:S01]  /*67bf0*/  @P2 LOP3.LUT R19, R19, 0x40000, RZ, 0xfc, !PT ;  /* 0x0004000013132812 */ /* 0x000fe200078efcff */
[----:B------:R-:W-:Y:S01]  /*67c00*/  VIADD R29, R3, 0x1e ;  /* 0x0000001e031d7836 */ /* 0x000fe20000000000 */
[----:B------:R-:W-:Y:S02]  /*67c10*/  ULDC UR61, c[0x0][0x228] ;  /* 0x00008a00003d7ab9 */ /* 0x000fe40000000800 */
        /* <DEDUP_REMOVED lines=50> */
[----:B0-----:R-:W-:Y:S01]  /*67f40*/  VIADD R0, R0, UR20 ;  /* 0x0000001400007c36 */ /* 0x001fe20008000000 */
[----:B------:R-:W-:Y:S01]  /*67f50*/  ULDC.64 UR20, c[0x0][0x228] ;  /* 0x00008a0000147ab9 */ /* 0x000fe20000000a00 */
[----:B------:R-:W-:Y:S02]  /*67f60*/  LOP3.LUT R19, R19, 0xfffffff7, RZ, 0xc0, !PT ;  /* 0xfffffff713137812 */ /* 0x000fe400078ec0ff */
[----:B------:R-:W-:Y:S02]  /*67f70*/  ISETP.LT.AND P3, PT, R6, UR19, !P0 ;  /* 0x0000001306007c0c */ /* 0x000fe4000c761270 */
[----:B------:R-:W-:Y:S02]  /*67f80*/  ISETP.LT.AND P1, PT, R10, UR20, !P0 ;  /* 0x000000140a007c0c */ /* 0x000fe4000c721270 */
[----:B------:R-:W-:Y:S01]  /*67f90*/  ISETP.LT.AND P2, PT, R7, UR18, !P0 ;  /* 0x0000001207007c0c */ /* 0x000fe2000c741270 */
[C---:B------:R-:W-:Y:S01]  /*67fa0*/  VIADD R2, R3.reuse, 0x28 ;  /* 0x0000002803027836 */ /* 0x040fe20000000000 */
[----:B------:R-:W-:Y:S01]  /*67fb0*/  ULDC UR20, c[0x0][0x228] ;  /* 0x00008a0000147ab9 */ /* 0x000fe20000000800 */
[----:B------:R-:W-:Y:S01]  /*67fc0*/  ULDC UR19, c[0x0][0x228] ;  /* 0x00008a0000137ab9 */ /* 0x000fe20000000800 */
[----:B------:R0:W-:Y:S01]  /*67fd0*/  STL [R1+0x554], R0 ;  /* 0x0005540001007387 */ /* 0x0001e20000100800 */
[----:B------:R-:W-:Y:S01]  /*67fe0*/  ULDC UR29, c[0x0][0x228] ;  /* 0x00008a00001d7ab9 */ /* 0x000fe20000000800 */
[----:B------:R-:W-:-:S02]  /*67ff0*/  VIADD R15, R3, 0x1d ;  /* 0x0000001d030f7836 */ /* 0x000fc40000000000 */
[----:B------:R-:W-:Y:S01]  /*68000*/  VIADD R14, R3, 0x1b ;  /* 0x0000001b030e7836 */ /* 0x000fe20000000000 */
[----:B------:R-:W-:Y:S01]  /*68010*/  ULDC UR18, c[0x0][0x228] ;  /* 0x00008a0000127ab9 */ /* 0x000fe20000000800 */
[----:B------:R-:W-:Y:S02]  /*68020*/  @P3 LOP3.LUT R19, R19, 0x8, RZ, 0xfc, !PT ;  /* 0x0000000813133812 */ /* 0x000fe400078efcff */
[----:B------:R-:W-:Y:S02]  /*68030*/  @P1 LOP3.LUT R18, R18, 0x80000000, RZ, 0xfc, !PT ;  /* 0x8000000012121812 */ /* 0x000fe400078efcff */
[----:B------:R-:W-:Y:S02]  /*68040*/  ISETP.LT.AND P1, PT, R8, UR17, !P0 ;  /* 0x0000001108007c0c */ /* 0x000fe4000c721270 */
[----:B------:R-:W-:-:S04]  /*68050*/  LOP3.LUT R19, R19, 0xfffffffb, RZ, 0xc0, !PT ;  /* 0xfffffffb13137812 */ /* 0x000fc800078ec0ff */
[----:B------:R-:W-:Y:S02]  /*68060*/  @P2 LOP3.LUT R19, R19, 0x4, RZ, 0xfc, !PT ;  /* 0x0000000413132812 */ /* 0x000fe400078efcff */
[----:B------:R-:W-:Y:S02]  /*68070*/  ISETP.LT.AND P2, PT, R12, UR15, !P0 ;  /* 0x0000000f0c007c0c */ /* 0x000fe4000c741270 */
[----:B------:R-:W-:Y:S02]  /*68080*/  LOP3.LUT R19, R19, 0xfffffffd, RZ, 0xc0, !PT ;  /* 0xfffffffd13137812 */ /* 0x000fe400078ec0ff */
[----:B------:R-:W-:Y:S02]  /*68090*/  LOP3.LUT R18, R18, 0xbfffffff, RZ, 0xc0, !PT ;  /* 0xbfffffff12127812 */ /* 0x000fe400078ec0ff */
[----:B------:R-:W-:Y:S02]  /*680a0*/  @P1 LOP3.LUT R19, R19, 0x2, RZ, 0xfc, !PT ;  /* 0x0000000213131812 */ /* 0x000fe400078efcff */
[----:B------:R-:W-:-:S02]  /*680b0*/  ISETP.LT.AND P1, PT, R4, UR14, !P0 ;  /* 0x0000000e04007c0c */ /* 0x000fc4000c721270 */
[----:B------:R-:W-:Y:S02]  /*680c0*/  ISETP.LT.AND P3, PT, R9, UR16, !P0 ;  /* 0x0000001009007c0c */ /* 0x000fe4000c761270 */
[----:B------:R-:W-:Y:S01]  /*680d0*/  ISETP.LT.AND P0, PT, R5, UR13, !P0 ;  /* 0x0000000d05007c0c */ /* 0x000fe2000c701270 */
[----:B------:R-:W-:Y:S01]  /*680e0*/  ULDC.64 UR14, c[0x0][0x228] ;  /* 0x00008a00000e7ab9 */ /* 0x000fe20000000a00 */
[----:B------:R-:W-:Y:S02]  /*680f0*/  @P2 LOP3.LUT R18, R18, 0x40000000, RZ, 0xfc, !PT ;  /* 0x4000000012122812 */ /* 0x000fe400078efcff */
[----:B------:R-:W-:Y:S01]  /*68100*/  LOP3.LUT R19, R19, 0xfffffffe, RZ, 0xc0, !PT ;  /* 0xfffffffe13137812 */ /* 0x000fe200078ec0ff */
[----:B------:R-:W-:Y:S01]  /*68110*/  ULDC.64 UR16, c[0x0][0x228] ;  /* 0x00008a0000107ab9 */ /* 0x000fe20000000a00 */
[----:B------:R-:W-:Y:S01]  /*68120*/  ULDC UR13, c[0x0][0x248] ;  /* 0x00009200000d7ab9 */ /* 0x000fe20000000800 */
[----:B------:R-:W-:-:S04]  /*68130*/  LOP3.LUT R18, R18, 0xdfffffff, RZ, 0xc0, !PT ;  /* 0xdfffffff12127812 */ /* 0x000fc800078ec0ff */
[----:B------:R-:W-:-:S04]  /*68140*/  @P1 LOP3.LUT R18, R18, 0x20000000, RZ, 0xfc, !PT ;  /* 0x2000000012121812 */ /* 0x000fc800078efcff */
[----:B------:R-:W-:-:S04]  /*68150*/  LOP3.LUT R18, R18, 0xefffffff, RZ, 0xc0, !PT ;  /* 0xefffffff12127812 */ /* 0x000fc800078ec0ff */
[----:B------:R-:W-:Y:S02]  /*68160*/  @P0 LOP3.LUT R18, R18, 0x10000000, RZ, 0xfc, !PT ;  /* 0x1000000012120812 */ /* 0x000fe400078efcff */
[----:B------:R-:W-:Y:S02]  /*68170*/  ISETP.GE.AND P0, PT, R2, UR31, PT ;  /* 0x0000001f02007c0c */ /* 0x000fe4000bf06270 */
[----:B------:R-:W-:Y:S02]  /*68180*/  @P3 LOP3.LUT R19, R19, 0x1, RZ, 0xfc, !PT ;  /* 0x0000000113133812 */ /* 0x000fe400078efcff */
[----:B------:R-:W-:Y:S02]  /*68190*/  LOP3.LUT R18, R18, 0xff7fffff, RZ, 0xc0, !PT ;  /* 0xff7fffff12127812 */ /* 0x000fe400078ec0ff */
[----:B------:R-:W-:Y:S02]  /*681a0*/  ISETP.LT.AND P1, PT, R10, UR14, !P0 ;  /* 0x0000000e0a007c0c */ /* 0x000fe4000c721270 */
[----:B------:R-:W-:-:S02]  /*681b0*/  ISETP.LT.AND P3, PT, R6, UR56, !P0 ;  /* 0x0000003806007c0c */ /* 0x000fc4000c761270 */
[----:B------:R-:W-:Y:S01]  /*681c0*/  ISETP.LT.AND P2, PT, R7, UR10, !P0 ;  /* 0x0000000a07007c0c */ /* 0x000fe2000c741270 */
[----:B------:R-:W-:Y:S01]  /*681d0*/  VIADD R2, R3, 0x27 ;  /* 0x0000002703027836 */ /* 0x000fe20000000000 */
[----:B------:R-:W-:Y:S01]  /*681e0*/  ULDC UR56, c[0x0][0x228] ;  /* 0x00008a0000387ab9 */ /* 0x000fe20000000800 */
[----:B------:R-:W-:Y:S01]  /*681f0*/  ULDC UR31, c[0x0][0x228] ;  /* 0x00008a00001f7ab9 */ /* 0x000fe20000000800 */
[----:B0-----:R-:W-:Y:S01]  /*68200*/  VIADD R0, R0, UR13 ;  /* 0x0000000d00007c36 */ /* 0x001fe20008000000 */
[----:B------:R-:W-:Y:S01]  /*68210*/  ULDC UR14, c[0x0][0x228] ;  /* 0x00008a00000e7ab9 */ /* 0x000fe20000000800 */
[----:B------:R-:W-:Y:S01]  /*68220*/  ULDC UR13, c[0x0][0x228] ;  /* 0x00008a00000d7ab9 */ /* 0x000fe20000000800 */
[----:B------:R-:W-:Y:S02]  /*68230*/  ULDC UR10, c[0x0][0x228] ;  /* 0x00008a00000a7ab9 */ /* 0x000fe40000000800 */
[----:B------:R-:W-:-:S04]  /*68240*/  @P1 LOP3.LUT R18, R18, 0x800000, RZ, 0xfc, !PT ;  /* 0x0080000012121812 */ /* 0x000fc800078efcff */
        /* <DEDUP_REMOVED lines=86> */
[----:B------:R-:W-:-:S03]  /*687b0*/  ULDC UR46, c[0x0][0x228] ;  /* 0x00008a00002e7ab9 */ /* 0x000fc60000000800 */
        /* <DEDUP_REMOVED lines=24> */
[----:B------:R-:W-:-:S02]  /*68940*/  VIADD R2, R3, 0x24 ;  /* 0x0000002403027836 */ /* 0x000fc40000000000 */
[----:B0-----:R-:W-:Y:S01]  /*68950*/  VIADD R0, R0, UR5 ;  /* 0x0000000500007c36 */ /* 0x001fe20008000000 */
[----:B------:R-:W-:Y:S01]  /*68960*/  ULDC UR16, c[0x0][0x228] ;  /* 0x00008a0000107ab9 */ /* 0x000fe20000000800 */
[----:B------:R-:W-:Y:S01]  /*68970*/  ULDC UR7, c[0x0][0x228] ;  /* 0x00008a0000077ab9 */ /* 0x000fe20000000800 */
[----:B------:R-:W-:Y:S01]  /*68980*/  ULDC UR5, c[0x0][0x228] ;  /* 0x00008a0000057ab9 */ /* 0x000fe20000000800 */
[----:B------:R-:W-:Y:S01]  /*68990*/  ULDC UR50, c[0x0][0x228] ;  /* 0x00008a0000327ab9 */ /* 0x000fe20000000800 */
[----:B------:R-:W-:Y:S01]  /*689a0*/  ULDC UR49, c[0x0][0x228] ;  /* 0x00008a0000317ab9 */ /* 0x000fe20000000800 */
[----:B------:R-:W-:Y:S02]  /*689b0*/  @P3 LOP3.LUT R18, R18, 0x8, RZ, 0xfc, !PT ;  /* 0x0000000812123812 */ /* 0x000fe400078efcff */
[----:B------:R-:W-:Y:S02]  /*689c0*/  @P1 LOP3.LUT R17, R17, 0x80000000, RZ, 0xfc, !PT ;  /* 0x8000000011111812 */ /* 0x000fe400078efcff */
[----:B------:R-:W-:-:S02]  /*689d0*/  ISETP.LT.AND P1, PT, R8, UR51, !P0 ;  /* 0x0000003308007c0c */ /* 0x000fc4000c721270 */
[----:B------:R-:W-:Y:S02]  /*689e0*/  ISETP.LT.AND P3, PT, R9, UR52, !P0 ;  /* 0x0000003409007c0c */ /* 0x000fe4000c761270 */
[----:B------:R-:W-:Y:S02]  /*689f0*/  LOP3.LUT R18, R18, 0xfffffffb, RZ, 0xc0, !PT ;  /* 0xfffffffb12127812 */ /* 0x000fe400078ec0ff */
[----:B------:R-:W-:Y:S01]  /*68a00*/  LOP3.LUT R17, R17, 0xbfffffff, RZ, 0xc0, !PT ;  /* 0xbfffffff11117812 */ /* 0x000fe200078ec0ff */
[----:B------:R0:W-:Y:S01]  /*68a10*/  STL [R1+0x57c], R0 ;  /* 0x00057c0001007387 */ /* 0x0001e20000100800 */
[----:B------:R-:W-:Y:S01]  /*68a20*/  ULDC UR52, c[0x0][0x228] ;  /* 0x00008a0000347ab9 */ /* 0x000fe20000000800 */
[----:B------:R-:W-:Y:S02]  /*68a30*/  @P2 LOP3.LUT R18, R18, 0x4, RZ, 0xfc, !PT ;  /* 0x0000000412122812 */ /* 0x000fe400078efcff */
[----:B------:R-:W-:Y:S01]  /*68a40*/  ISETP.LT.AND P2, PT, R12, UR53, !P0 ;  /* 0x000000350c007c0c */ /* 0x000fe2000c741270 */
[----:B------:R-:W-:Y:S01]  /*68a50*/  ULDC UR51, c[0x0][0x228] ;  /* 0x00008a0000337ab9 */ /* 0x000fe20000000800 */
[----:B------:R-:W-:Y:S01]  /*68a60*/  ULDC UR53, c[0x0][0x248] ;  /* 0x0000920000357ab9 */ /* 0x000fe20000000800 */
[----:B------:R-:W-:-:S04]  /*68a70*/  LOP3.LUT R18, R18, 0xfffffffd, RZ, 0xc0, !PT ;  /* 0xfffffffd12127812 */ /* 0x000fc800078ec0ff */
        /* <DEDUP_REMOVED lines=17> */
[----:B------:R-:W-:Y:S01]  /*68b90*/  ULDC UR23, c[0x0][0x228] ;  /* 0x00008a0000177ab9 */ /* 0x000fe20000000800 */
[----:B------:R-:W-:Y:S01]  /*68ba0*/  ULDC UR24, c[0x0][0x228] ;  /* 0x00008a0000187ab9 */ /* 0x000fe20000000800 */
[----:B------:R-:W-:Y:S01]  /*68bb0*/  VIADD R2, R3, 0x23 ;  /* 0x0000002303027836 */ /* 0x000fe20000000000 */
[----:B------:R-:W-:-:S05]  /*68bc0*/  ULDC UR9, c[0x0][0x228] ;  /* 0x00008a0000097ab9 */ /* 0x000fca0000000800 */
        /* <DEDUP_REMOVED lines=68> */
[----:B0-----:R-:W-:Y:S01]  /*69010*/  VIADD R0, R0, UR22 ;  /* 0x0000001600007c36 */ /* 0x001fe20008000000 */
[----:B------:R-:W-:Y:S01]  /*69020*/  ULDC UR22, c[0x0][0x248] ;  /* 0x0000920000167ab9 */ /* 0x000fe20000000800 */
[----:B------:R-:W-:Y:S01]  /*69030*/  VIADD R2, R3, 0x21 ;  /* 0x0000002103027836 */ /* 0x000fe20000000000 */
[----:B------:R-:W-:Y:S01]  /*69040*/  ULDC.64 UR26, c[0x0][0x228] ;  /* 0x00008a00001a7ab9 */ /* 0x000fe20000000a00 */
[----:B------:R-:W-:-:S02]  /*69050*/  ULDC UR24, c[0x0][0x248] ;  /* 0x0000920000187ab9 */ /* 0x000fc40000000800 */
[----:B------:R-:W-:-:S04]  /*69060*/  @P3 LOP3.LUT R17, R17, 0x80, RZ, 0xfc, !PT ;  /* 0x0000008011113812 */ /* 0x000fc800078efcff */
[----:B------:R-:W-:-:S04]  /*69070*/  LOP3.LUT R17, R17, 0xfffff7ff, RZ, 0xc0, !PT ;  /* 0xfffff7ff11117812 */ /* 0x000fc800078ec0ff */
[----:B------:R-:W-:-:S04]  /*69080*/  @P2 LOP3.LUT R17, R17, 0x800, RZ, 0xfc, !PT ;  /* 0x0000080011112812 */ /* 0x000fc800078efcff */
[----:B------:R-:W-:-:S04]  /*69090*/  LOP3.LUT R17, R17, 0xfffffbff, RZ, 0xc0, !PT ;  /* 0xfffffbff11117812 */ /* 0x000fc800078ec0ff */
[----:B------:R-:W-:Y:S02]  /*690a0*/  @P1 LOP3.LUT R17, R17, 0x400, RZ, 0xfc, !PT ;  /* 0x0000040011111812 */ /* 0x000fe400078efcff */
[----:B------:R-:W-:Y:S02]  /*690b0*/  ISETP.LT.AND P1, PT, R8, UR43, !P0 ;  /* 0x0000002b08007c0c */ /* 0x000fe4000c721270 */
[----:B------:R-:W-:Y:S02]  /*690c0*/  ISETP.LT.AND P3, PT, R9, UR44, !P0 ;  /* 0x0000002c09007c0c */ /* 0x000fe4000c761270 */
[----:B------:R-:W-:Y:S02]  /*690d0*/  ISETP.LT.AND P2, PT, R12, UR56, !P0 ;  /* 0x000000380c007c0c */ /* 0x000fe4000c741270 */
[----:B------:R-:W-:Y:S01]  /*690e0*/  LOP3.LUT R17, R17, 0xfffffdff, RZ, 0xc0, !PT ;  /* 0xfffffdff11117812 */ /* 0x000fe200078ec0ff */
[----:B------:R0:W-:Y:S01]  /*690f0*/  STL [R1+0x584], R0 ;  /* 0x0005840001007387 */ /* 0x0001e20000100800 */
[----:B------:R-:W-:Y:S01]  /*69100*/  ULDC UR56, c[0x0][0x228] ;  /* 0x00008a0000387ab9 */ /* 0x000fe20000000800 */
[----:B------:R-:W-:Y:S01]  /*69110*/  ULDC UR43, c[0x0][0x228] ;  /* 0x00008a00002b7ab9 */ /* 0x000fe20000000800 */
[----:B------:R-:W-:-:S03]  /*69120*/  ULDC UR44, c[0x0][0x228] ;  /* 0x00008a00002c7ab9 */ /* 0x000fc60000000800 */
[----:B------:R-:W-:-:S04]  /*69130*/  @P1 LOP3.LUT R17, R17, 0x200, RZ, 0xfc, !PT ;  /* 0x0000020011111812 */ /* 0x000fc800078efcff */
[----:B------:R-:W-:Y:S02]  /*69140*/  LOP3.LUT R17, R17, 0xfffffeff, RZ, 0xc0, !PT ;  /* 0xfffffeff11117812 */ /* 0x000fe400078ec0ff */
[----:B------:R-:W-:Y:S02]  /*69150*/  ISETP.LT.AND P1, PT, R4, UR31, !P0 ;  /* 0x0000001f04007c0c */ /* 0x000fe4000c721270 */
[----:B------:R-:W-:-:S04]  /*69160*/  @P3 LOP3.LUT R17, R17, 0x100, RZ, 0xfc, !PT ;  /* 0x0000010011113812 */ /* 0x000fc800078efcff */
[----:B------:R-:W-:Y:S02]  /*69170*/  LOP3.LUT R17, R17, 0xffffffbf, RZ, 0xc0, !PT ;  /* 0xffffffbf11117812 */ /* 0x000fe400078ec0ff */
[----:B------:R-:W-:Y:S01]  /*69180*/  ISETP.LT.AND P0, PT, R5, UR30, !P0 ;  /* 0x0000001e05007c0c */ /* 0x000fe2000c701270 */
[----:B0-----:R-:W-:Y:S01]  /*69190*/  VIADD R0, R0, UR22 ;  /* 0x0000001600007c36 */ /* 0x001fe20008000000 */
[----:B------:R-:W-:Y:S01]  /*691a0*/  ULDC.64 UR30, c[0x0][0x228] ;  /* 0x00008a00001e7ab9 */ /* 0x000fe20000000a00 */
[----:B------:R-:W-:-:S04]  /*691b0*/  @P2 LOP3.LUT R17, R17, 0x40, RZ, 0xfc, !PT ;  /* 0x0000004011112812 */ /* 0x000fc800078efcff */
[----:B------:R-:W-:-:S04]  /*691c0*/  LOP3.LUT R17, R17, 0xffffffdf, RZ, 0xc0, !PT ;  /* 0xffffffdf11117812 */ /* 0x000fc800078ec0ff */
[----:B------:R-:W-:-:S04]  /*691d0*/  @P1 LOP3.LUT R17, R17, 0x20, RZ, 0xfc, !PT ;  /* 0x0000002011111812 */ /* 0x000fc800078efcff */
[----:B------:R-:W-:Y:S01]  /*691e0*/  LOP3.LUT R17, R17, 0xffffffef, RZ, 0xc0, !PT ;  /* 0xffffffef11117812 */ /* 0x000fe200078ec0ff */
[----:B------:R0:W-:Y:S03]  /*691f0*/  STL [R1+0x588], R0 ;  /* 0x0005880001007387 */ /* 0x0001e60000100800 */
[----:B------:R-:W-:Y:S02]  /*69200*/  @P0 LOP3.LUT R17, R17, 0x10, RZ, 0xfc, !PT ;  /* 0x0000001011110812 */ /* 0x000fe400078efcff */
[----:B------:R-:W-:Y:S01]  /*69210*/  ISETP.GE.AND P0, PT, R2, UR23, PT ;  /* 0x0000001702007c0c */ /* 0x000fe2000bf06270 */
[----:B------:R-:W-:Y:S01]  /*69220*/  ULDC.64 UR22, c[0x0][0x228] ;  /* 0x00008a0000167ab9 */ /* 0x000fe20000000a00 */
[----:B------:R-:W2:Y:S02]  /*69230*/  LDL.LU R2, [R1+0x1f0c] ;  /* 0x001f0c0001027983 */ /* 0x000ea40000300800 */
[----:B------:R-:W-:-:S02]  /*69240*/  ISETP.LT.AND P2, PT, R10, UR30, !P0 ;  /* 0x0000001e0a007c0c */ /* 0x000fc4000c741270 */
[----:B------:R-:W-:Y:S02]  /*69250*/  ISETP.LT.AND P1, PT, R6, UR56, !P0 ;  /* 0x0000003806007c0c */ /* 0x000fe4000c721270 */
[----:B------:R-:W-:Y:S01]  /*69260*/  LOP3.LUT R17, R17, 0xfffffff7, RZ, 0xc0, !PT ;  /* 0xfffffff711117812 */ /* 0x000fe200078ec0ff */
[----:B------:R-:W-:-:S08]  /*69270*/  ULDC UR56, c[0x0][0x228] ;  /* 0x00008a0000387ab9 */ /* 0x000fd00000000800 */
[----:B------:R-:W-:Y:S02]  /*69280*/  @P2 LOP3.LUT R16, R16, 0x80000000, RZ, 0xfc, !PT ;  /* 0x8000000010102812 */ /* 0x000fe400078efcff */
[----:B------:R-:W-:Y:S02]  /*69290*/  ISETP.LT.AND P2, PT, R7, UR42, !P0 ;  /* 0x0000002a07007c0c */ /* 0x000fe4000c741270 */
[----:B------:R-:W-:Y:S02]  /*692a0*/  @P1 LOP3.LUT R17, R17, 0x8, RZ, 0xfc, !PT ;  /* 0x0000000811111812 */ /* 0x000fe400078efcff */
[----:B------:R-:W-:Y:S02]  /*692b0*/  ISETP.LT.AND P1, PT, R8, UR43, !P0 ;  /* 0x0000002b08007c0c */ /* 0x000fe4000c721270 */
[----:B------:R-:W-:Y:S02]  /*692c0*/  LOP3.LUT R16, R16, 0xbfffffff, RZ, 0xc0, !PT ;  /* 0xbfffffff10107812 */ /* 0x000fe400078ec0ff */
[----:B------:R-:W-:-:S02]  /*692d0*/  ISETP.LT.AND P3, PT, R9, UR44, !P0 ;  /* 0x0000002c09007c0c */ /* 0x000fc4000c761270 */
[----:B------:R-:W-:Y:S01]  /*692e0*/  LOP3.LUT R17, R17, 0xfffffffb, RZ, 0xc0, !PT ;  /* 0xfffffffb11117812 */ /* 0x000fe200078ec0ff */
[----:B------:R-:W-:Y:S01]  /*692f0*/  ULDC UR44, c[0x0][0x228] ;  /* 0x00008a00002c7ab9 */ /* 0x000fe20000000800 */
[----:B------:R-:W-:Y:S01]  /*69300*/  ULDC UR42, c[0x0][0x228] ;  /* 0x00008a00002a7ab9 */ /* 0x000fe20000000800 */
[----:B------:R-:W-:Y:S01]  /*69310*/  ULDC UR43, c[0x0][0x228] ;  /* 0x00008a00002b7ab9 */ /* 0x000fe20000000800 */
[----:B------:R-:W-:Y:S02]  /*69320*/  @P2 LOP3.LUT R17, R17, 0x4, RZ, 0xfc, !PT ;  /* 0x0000000411112812 */ /* 0x000fe400078efcff */
[----:B------:R-:W-:Y:S01]  /*69330*/  ISETP.LT.AND P2, PT, R12, UR56, !P0 ;  /* 0x000000380c007c0c */ /* 0x000fe2000c741270 */
[----:B0-----:R-:W-:Y:S01]  /*69340*/  VIADD R0, R0, UR24 ;  /* 0x0000001800007c36 */ /* 0x001fe20008000000 */
        /* <DEDUP_REMOVED lines=8> */
[----:B------:R0:W-:Y:S01]  /*693d0*/  STL [R1+0x58c], R0 ;  /* 0x00058c0001007387 */ /* 0x0001e20000100800 */
[----:B------:R-:W-:Y:S01]  /*693e0*/  ULDC UR57, c[0x0][0x248] ;  /* 0x0000920000397ab9 */ /* 0x000fe20000000800 */
[----:B------:R-:W-:-:S04]  /*693f0*/  LOP3.LUT R16, R16, 0xdfffffff, RZ, 0xc0, !PT ;  /* 0xdfffffff10107812 */ /* 0x000fc800078ec0ff */
[----:B------:R-:W-:-:S04]  /*69400*/  @P1 LOP3.LUT R16, R16, 0x20000000, RZ, 0xfc, !PT ;  /* 0x2000000010101812 */ /* 0x000fc800078efcff */
[----:B------:R-:W-:-:S04]  /*69410*/  LOP3.LUT R16, R16, 0xefffffff, RZ, 0xc0, !PT ;  /* 0xefffffff10107812 */ /* 0x000fc800078ec0ff */
[----:B------:R-:W-:Y:S02]  /*69420*/  @P0 LOP3.LUT R16, R16, 0x10000000, RZ, 0xfc, !PT ;  /* 0x1000000010100812 */ /* 0x000fe400078efcff */
[----:B------:R-:W-:Y:S02]  /*69430*/  ISETP.GE.AND P0, PT, R11, UR25, PT ;  /* 0x000000190b007c0c */ /* 0x000fe4000bf06270 */
[----:B------:R-:W-:Y:S01]  /*69440*/  @P3 LOP3.LUT R17, R17, 0x1, RZ, 0xfc, !PT ;  /* 0x0000000111113812 */ /* 0x000fe200078efcff */
[----:B0-----:R-:W-:Y:S01]  /*69450*/  VIADD R0, R0, UR39 ;  /* 0x0000002700007c36 */ /* 0x001fe20008000000 */
[----:B------:R-:W-:Y:S02]  /*69460*/  LOP3.LUT R16, R16, 0xff7fffff, RZ, 0xc0, !PT ;  /* 0xff7fffff10107812 */ /* 0x000fe400078ec0ff */
[----:B------:R-:W-:Y:S02]  /*69470*/  ISETP.LT.AND P1, PT, R10, UR22, !P0 ;  /* 0x000000160a007c0c */ /* 0x000fe4000c721270 */
[----:B------:R-:W-:-:S02]  /*69480*/  ISETP.LT.AND P3, PT, R6, UR44, !P0 ;  /* 0x0000002c06007c0c */ /* 0x000fc4000c761270 */
[----:B------:R-:W-:Y:S01]  /*69490*/  ISETP.LT.AND P2, PT, R7, UR60, !P0 ;  /* 0x0000003c07007c0c */ /* 0x000fe2000c741270 */
[----:B------:R-:W-:Y:S01]  /*694a0*/  ULDC UR44, c[0x0][0x228] ;  /* 0x00008a00002c7ab9 */ /* 0x000fe20000000800 */
[----:B------:R-:W-:Y:S01]  /*694b0*/  ULDC.64 UR24, c[0x0][0x228] ;  /* 0x00008a0000187ab9 */ /* 0x000fe20000000a00 */
[----:B------:R-:W-:-:S06]  /*694c0*/  ULDC UR22, c[0x0][0x228] ;  /* 0x00008a0000167ab9 */ /* 0x000fcc0000000800 */
[----:B------:R-:W-:Y:S01]  /*694d0*/  @P1 LOP3.LUT R16, R16, 0x800000, RZ, 0xfc, !PT ;  /* 0x0080000010101812 */ /* 0x000fe200078efcff */
[----:B------:R-:W-:-:S03]  /*694e0*/  ULDC UR60, c[0x0][0x228] ;  /* 0x00008a00003c7ab9 */ /* 0x000fc60000000800 */
[----:B------:R-:W-:Y:S02]  /*694f0*/  LOP3.LUT R16, R16, 0xf7ffffff, RZ, 0xc0, !PT ;  /* 0xf7ffffff10107812 */ /* 0x000fe400078ec0ff */
[----:B------:R-:W-:Y:S02]  /*69500*/  ISETP.LT.AND P1, PT, R8, UR59, !P0 ;  /* 0x0000003b08007c0c */ /* 0x000fe4000c721270 */
[----:B--2---:R-:W-:Y:S02]  /*69510*/  LOP3.LUT R11, R2, 0xf0, RZ, 0xc0, !PT ;  /* 0x000000f0020b7812 */ /* 0x004fe400078ec0ff */
[----:B------:R-:W-:Y:S02]  /*69520*/  @P3 LOP3.LUT R16, R16, 0x8000000, RZ, 0xfc, !PT ;  /* 0x0800000010103812 */ /* 0x000fe400078efcff */
[----:B------:R-:W-:Y:S01]  /*69530*/  ISETP.GE.AND P5, PT, R5, UR24, PT ;  /* 0x0000001805007c0c */ /* 0x000fe2000bfa6270 */
[----:B------:R-:W-:Y:S01]  /*69540*/  ULDC UR59, c[0x0][0x228] ;  /* 0x00008a00003b7ab9 */ /* 0x000fe20000000800 */
[----:B------:R-:W-:-:S02]  /*69550*/  LOP3.LUT R16, R16, 0xfbffffff, RZ, 0xc0, !PT ;  /* 0xfbffffff10107812 */ /* 0x000fc400078ec0ff */
[----:B------:R-:W-:Y:S01]  /*69560*/  ISETP.LT.AND P3, PT, R9, UR58, !P0 ;  /* 0x0000003a09007c0c */ /* 0x000fe2000c761270 */
[----:B------:R0:W-:Y:S01]  /*69570*/  STL [R1+0x2c], R11 ;  /* 0x00002c0b01007387 */ /* 0x0001e20000100800 */
[----:B------:R-:W-:Y:S01]  /*69580*/  VIADD R2, R3, 0x56 ;  /* 0x0000005603027836 */ /* 0x000fe20000000000 */
[----:B------:R-:W-:Y:S01]  /*69590*/  @P2 LOP3.LUT R16, R16, 0x4000000, RZ, 0xfc, !PT ;  /* 0x0400000010102812 */ /* 0x000fe200078efcff */
[----:B------:R-:W-:-:S03]  /*695a0*/  ULDC UR58, c[0x0][0x228] ;  /* 0x00008a00003a7ab9 */ /* 0x000fc60000000800 */
        /* <DEDUP_REMOVED lines=15> */
[----:B------:R-:W-:Y:S01]  /*696a0*/  ISETP.GE.AND P0, PT, R28, UR31, PT ;  /* 0x0000001f1c007c0c */ /* 0x000fe2000bf06270 */
[----:B------:R-:W-:Y:S01]  /*696b0*/  ULDC.64 UR30, c[0x0][0x228] ;  /* 0x00008a00001e7ab9 */ /* 0x000fe20000000a00 */
[----:B------:R-:W2:Y:S02]  /*696c0*/  LDL.LU R28, [R1+0x2468] ;  /* 0x00246800011c7983 */ /* 0x000ea40000300800 */
[----:B------:R-:W-:Y:S02]  /*696d0*/  ISETP.LT.AND P2, PT, R10, UR26, !P0 ;  /* 0x0000001a0a007c0c */ /* 0x000fe4000c741270 */
[----:B------:R-:W-:Y:S02]  /*696e0*/  ISETP.LT.AND P1, PT, R6, UR44, !P0 ;  /* 0x0000002c06007c0c */ /* 0x000fe4000c721270 */
[----:B------:R-:W-:-:S02]  /*696f0*/  LOP3.LUT R16, R16, 0xffff7fff, RZ, 0xc0, !PT ;  /* 0xffff7fff10107812 */ /* 0x000fc400078ec0ff */
[----:B------:R-:W-:Y:S01]  /*69700*/  ISETP.LT.AND P3, PT, R9, UR43, !P0 ;  /* 0x0000002b09007c0c */ /* 0x000fe2000c761270 */
[----:B------:R-:W-:Y:S01]  /*69710*/  ULDC UR44, c[0x0][0x228] ;  /* 0x00008a00002c7ab9 */ /* 0x000fe20000000800 */
[----:B------:R-:W-:-:S05]  /*69720*/  ULDC UR26, c[0x0][0x228] ;  /* 0x00008a00001a7ab9 */ /* 0x000fca0000000800 */
[----:B------:R-:W-:Y:S02]  /*69730*/  @P2 LOP3.LUT R16, R16, 0x8000, RZ, 0xfc, !PT ;  /* 0x0000800010102812 */ /* 0x000fe400078efcff */
[----:B------:R-:W-:Y:S02]  /*69740*/  ISETP.LT.AND P2, PT, R7, UR45, !P0 ;  /* 0x0000002d07007c0c */ /* 0x000fe4000c741270 */
[----:B------:R-:W-:-:S04]  /*69750*/  LOP3.LUT R16, R16, 0xfff7ffff, RZ, 0xc0, !PT ;  /* 0xfff7ffff10107812 */ /* 0x000fc800078ec0ff */
[----:B------:R-:W-:Y:S02]  /*69760*/  @P1 LOP3.LUT R16, R16, 0x80000, RZ, 0xfc, !PT ;  /* 0x0008000010101812 */ /* 0x000fe400078efcff */
[----:B------:R-:W-:Y:S01]  /*69770*/  ISETP.LT.AND P1, PT, R8, UR42, !P0 ;  /* 0x0000002a08007c0c */ /* 0x000fe2000c721270 */
[----:B------:R1:W-:Y:S01]  /*69780*/  STL [R1+0x590], R0 ;  /* 0x0005900001007387 */ /* 0x0003e20000100800 */
[----:B0-----:R-:W-:Y:S01]  /*69790*/  VIADD R11, R3, 0x1c ;  /* 0x0000001c030b7836 */ /* 0x001fe20000000000 */
[----:B------:R-:W-:Y:S01]  /*697a0*/  LOP3.LUT R16, R16, 0xfffbffff, RZ, 0xc0, !PT ;  /* 0xfffbffff10107812 */ /* 0x000fe200078ec0ff */
[----:B------:R-:W-:-:S03]  /*697b0*/  ULDC.64 UR42, c[0x0][0x228] ;  /* 0x00008a00002a7ab9 */ /* 0x000fc60000000a00 */
[----:B------:R-:W-:-:S04]  /*697c0*/  @P2 LOP3.LUT R16, R16, 0x40000, RZ, 0xfc, !PT ;  /* 0x0004000010102812 */ /* 0x000fc800078efcff */
[----:B------:R-:W-:Y:S02]  /*697d0*/  LOP3.LUT R16, R16, 0xfffdffff, RZ, 0xc0, !PT ;  /* 0xfffdffff10107812 */ /* 0x000fe400078ec0ff */
[----:B------:R-:W-:Y:S01]  /*697e0*/  ISETP.LT.AND P2, PT, R12, UR44, !P0 ;  /* 0x0000002c0c007c0c */ /* 0x000fe2000c741270 */
[----:B-1----:R-:W-:Y:S02]  /*697f0*/  VIADD R0, R0, UR57 ;  /* 0x0000003900007c36 */ /* 0x002fe40008000000 */
[----:B------:R-:W-:Y:S01]  /*69800*/  VIADD R3, R3, 0x19 ;  /* 0x0000001903037836 */ /* 0x000fe20000000000 */
[----:B------:R-:W-:Y:S01]  /*69810*/  @P1 LOP3.LUT R16, R16, 0x20000, RZ, 0xfc, !PT ;  /* 0x0002000010101812 */ /* 0x000fe200078efcff */
[----:B------:R-:W-:-:S03]  /*69820*/  ULDC.64 UR44, c[0x0][0x228] ;  /* 0x00008a00002c7ab9 */ /* 0x000fc60000000a00 */
        /* <DEDUP_REMOVED lines=12> */
[----:B------:R-:W-:Y:S01]  /*698f0*/  ULDC UR23, c[0x0][0x228] ;  /* 0x00008a0000177ab9 */ /* 0x000fe20000000800 */
[----:B------:R-:W3:Y:S02]  /*69900*/  LDL.LU R29, [R1+0x2464] ;  /* 0x00246400011d7983 */ /* 0x000ee40000300800 */
[----:B------:R-:W-:Y:S01]  /*69910*/  ISETP.LT.AND P1, PT, R10, UR28, !P0 ;  /* 0x0000001c0a007c0c */ /* 0x000fe2000c721270 */
[----:B------:R-:W-:Y:S01]  /*69920*/  ULDC UR28, c[0x0][0x228] ;  /* 0x00008a00001c7ab9 */ /* 0x000fe20000000800 */
[----:B------:R-:W-:Y:S02]  /*69930*/  LOP3.LUT R16, R16, 0xffffff7f, RZ, 0xc0, !PT ;  /* 0xffffff7f10107812 */ /* 0x000fe400078ec0ff */
[----:B------:R-:W-:-:S02]  /*69940*/  ISETP.LT.AND P3, PT, R6, UR28, !P0 ;  /* 0x0000001c06007c0c */ /* 0x000fc4000c761270 */
[----:B------:R-:W-:Y:S01]  /*69950*/  ISETP.LT.AND P2, PT, R7, UR23, !P0 ;  /* 0x0000001707007c0c */ /* 0x000fe2000c741270 */
[----:B------:R-:W-:Y:S01]  /*69960*/  ULDC UR28, c[0x0][0x228] ;  /* 0x00008a00001c7ab9 */ /* 0x000fe20000000800 */
[----:B------:R-:W-:-:S05]  /*69970*/  ULDC UR23, c[0x0][0x228] ;  /* 0x00008a0000177ab9 */ /* 0x000fca0000000800 */
        /* <DEDUP_REMOVED lines=9> */
[----:B------:R-:W-:Y:S02]  /*69a10*/  ISETP.LT.AND P1, PT, R9, UR61, !P0 ;  /* 0x0000003d09007c0c */ /* 0x000fe4000c721270 */
[----:B------:R-:W-:Y:S01]  /*69a20*/  ISETP.LT.AND P2, PT, R12, UR28, !P0 ;  /* 0x0000001c0c007c0c */ /* 0x000fe2000c741270 */
[----:B------:R-:W-:Y:S01]  /*69a30*/  ULDC UR61, c[0x0][0x228] ;  /* 0x00008a00003d7ab9 */ /* 0x000fe20000000800 */
[----:B------:R-:W-:-:S09]  /*69a40*/  LOP3.LUT R16, R16, 0xfffffeff, RZ, 0xc0, !PT ;  /* 0xfffffeff10107812 */ /* 0x000fd200078ec0ff */
[----:B------:R-:W-:Y:S02]  /*69a50*/  @P1 LOP3.LUT R16, R16, 0x100, RZ, 0xfc, !PT ;  /* 0x0000010010101812 */ /* 0x000fe400078efcff */
[----:B------:R-:W-:Y:S02]  /*69a60*/  ISETP.LT.AND P1, PT, R4, UR23, !P0 ;  /* 0x0000001704007c0c */ /* 0x000fe4000c721270 */
        /* <DEDUP_REMOVED lines=9> */
[----:B------:R-:W4:Y:S02]  /*69b00*/  LDL.LU R15, [R1+0x2460] ;  /* 0x00246000010f7983 */ /* 0x000f240000300800 */
[----:B------:R-:W-:Y:S02]  /*69b10*/  ISETP.LT.AND P1, PT, R6, UR26, !P0 ;  /* 0x0000001a06007c0c */ /* 0x000fe4000c721270 */
[----:B------:R-:W-:Y:S02]  /*69b20*/  ISETP.LT.AND P2, PT, R10, UR30, !P0 ;  /* 0x0000001e0a007c0c */ /* 0x000fe4000c741270 */
[----:B------:R-:W-:-:S02]  /*69b30*/  ISETP.LT.AND P3, PT, R7, UR61, !P0 ;  /* 0x0000003d07007c0c */ /* 0x000fc4000c761270 */
[----:B------:R-:W-:-:S07]  /*69b40*/  LOP3.LUT R16, R16, 0xfffffff7, RZ, 0xc0, !PT ;  /* 0xfffffff710107812 */ /* 0x000fce00078ec0ff */
[----:B------:R-:W-:-:S04]  /*69b50*/  @P1 LOP3.LUT R16, R16, 0x8, RZ, 0xfc, !PT ;  /* 0x0000000810101812 */ /* 0x000fc800078efcff */
[----:B------:R-:W-:Y:S02]  /*69b60*/  LOP3.LUT R16, R16, 0xfffffffb, RZ, 0xc0, !PT ;  /* 0xfffffffb10107812 */ /* 0x000fe400078ec0ff */
[----:B------:R-:W-:Y:S02]  /*69b70*/  ISETP.LT.AND P1, PT, R9, UR15, !P0 ;  /* 0x0000000f09007c0c */ /* 0x000fe4000c721270 */
[----:B------:R-:W-:Y:S02]  /*69b80*/  @P3 LOP3.LUT R16, R16, 0x4, RZ, 0xfc, !PT ;  /* 0x0000000410103812 */ /* 0x000fe400078efcff */
[----:B------:R-:W-:Y:S02]  /*69b90*/  ISETP.LT.AND P3, PT, R12, UR14, !P0 ;  /* 0x0000000e0c007c0c */ /* 0x000fe4000c761270 */
[----:B------:R-:W-:Y:S01]  /*69ba0*/  LOP3.LUT R16, R16, 0xfffffffd, RZ, 0xc0, !PT ;  /* 0xfffffffd10107812 */ /* 0x000fe200078ec0ff */
[----:B------:R0:W-:Y:S01]  /*69bb0*/  STL [R1+0x594], R0 ;  /* 0x0005940001007387 */ /* 0x0001e20000100800 */
[----:B------:R-:W-:Y:S01]  /*69bc0*/  ISETP.GE.AND P4, PT, R3, UR41, PT ;  /* 0x0000002903007c0c */ /* 0x000fe2000bf86270 */
[----:B0-----:R-:W-:Y:S01]  /*69bd0*/  VIADD R0, R0, UR56 ;  /* 0x0000003800007c36 */ /* 0x001fe20008000000 */
[----:B----4-:R-:W-:-:S04]  /*69be0*/  LOP3.LUT R15, R15, 0x7fffffff, RZ, 0xc0, !PT ;  /* 0x7fffffff0f0f7812 */ /* 0x010fc800078ec0ff */
[----:B------:R-:W-:Y:S02]  /*69bf0*/  @P2 LOP3.LUT R15, R15, 0x80000000, RZ, 0xfc, !PT ;  /* 0x800000000f0f2812 */ /* 0x000fe400078efcff */
[----:B------:R-:W-:Y:S02]  /*69c00*/  ISETP.LT.AND P2, PT, R8, UR16, !P0 ;  /* 0x0000001008007c0c */ /* 0x000fe4000c741270 */
[----:B------:R-:W-:-:S04]  /*69c10*/  LOP3.LUT R15, R15, 0xbfffffff, RZ, 0xc0, !PT ;  /* 0xbfffffff0f0f7812 */ /* 0x000fc800078ec0ff */
[----:B------:R-:W-:-:S07]  /*69c20*/  @P3 LOP3.LUT R15, R15, 0x40000000, RZ, 0xfc, !PT ;  /* 0x400000000f0f3812 */ /* 0x000fce00078efcff */
[----:B------:R-:W-:Y:S02]  /*69c30*/  @P2 LOP3.LUT R16, R16, 0x2, RZ, 0xfc, !PT ;  /* 0x0000000210102812 */ /* 0x000fe400078efcff */
[----:B------:R-:W-:Y:S02]  /*69c40*/  ISETP.LT.AND P2, PT, R4, UR13, !P0 ;  /* 0x0000000d04007c0c */ /* 0x000fe4000c741270 */
[----:B------:R-:W-:Y:S02]  /*69c50*/  LOP3.LUT R16, R16, 0xfffffffe, RZ, 0xc0, !PT ;  /* 0xfffffffe10107812 */ /* 0x000fe400078ec0ff */
[----:B------:R-:W-:Y:S02]  /*69c60*/  LOP3.LUT R15, R15, 0xdfffffff, RZ, 0xc0, !PT ;  /* 0xdfffffff0f0f7812 */ /* 0x000fe400078ec0ff */
[----:B------:R-:W-:Y:S02]  /*69c70*/  @P1 LOP3.LUT R16, R16, 0x1, RZ, 0xfc, !PT ;  /* 0x0000000110101812 */ /* 0x000fe400078efcff */
[----:B------:R-:W-:-:S02]  /*69c80*/  ISETP.LT.AND P1, PT, R5, UR12, !P0 ;  /* 0x0000000c05007c0c */ /* 0x000fc4000c721270 */
[----:B------:R-:W-:Y:S02]  /*69c90*/  ISETP.GE.AND P0, PT, R11, UR29, PT ;  /* 0x0000001d0b007c0c */ /* 0x000fe4000bf06270 */
[----:B------:R-:W4:Y:S01]  /*69ca0*/  LDL.LU R11, [R1+0x245c] ;  /* 0x00245c00010b7983 */ /* 0x000f220000300800 */
[----:B------:R-:W-:Y:S02]  /*69cb0*/  @P2 LOP3.LUT R15, R15, 0x20000000, RZ, 0xfc, !PT ;  /* 0x200000000f0f2812 */ /* 0x000fe400078efcff */
[----:B------:R-:W-:Y:S02]  /*69cc0*/  ISETP.LT.AND P2, PT, R10, UR38, !P0 ;  /* 0x000000260a007c0c */ /* 0x000fe4000c741270 */
[----:B------:R-:W-:-:S04]  /*69cd0*/  LOP3.LUT R15, R15, 0xefffffff, RZ, 0xc0, !PT ;  /* 0xefffffff0f0f7812 */ /* 0x000fc800078ec0ff */
[----:B------:R-:W-:Y:S02]  /*69ce0*/  @P1 LOP3.LUT R15, R15, 0x10000000, RZ, 0xfc, !PT ;  /* 0x100000000f0f1812 */ /* 0x000fe400078efcff */
[----:B------:R-:W-:Y:S02]  /*69cf0*/  ISETP.LT.AND P1, PT, R6, UR11, !P0 ;  /* 0x0000000b06007c0c */ /* 0x000fe4000c721270 */
[----:B------:R-:W-:Y:S02]  /*69d00*/  LOP3.LUT R15, R15, 0xff7fffff, RZ, 0xc0, !PT ;  /* 0xff7fffff0f0f7812 */ /* 0x000fe400078ec0ff */
[----:B------:R-:W-:Y:S02]  /*69d10*/  ISETP.LT.AND P3, PT, R7, UR10, !P0 ;  /* 0x0000000a07007c0c */ /* 0x000fe4000c761270 */
[----:B------:R-:W-:-:S04]  /*69d20*/  @P2 LOP3.LUT R15, R15, 0x800000, RZ, 0xfc, !PT ;  /* 0x008000000f0f2812 */ /* 0x000fc800078efcff */
        /* <DEDUP_REMOVED lines=14> */
[----:B------:R-:W-:Y:S02]  /*69e10*/  @P3 LOP3.LUT R15, R15, 0x400000, RZ, 0xfc, !PT ;  /* 0x004000000f0f3812 */ /* 0x000fe400078efcff */
[----:B------:R-:W-:Y:S02]  /*69e20*/  ISETP.GE.AND P0, PT, R14, UR31, PT ;  /* 0x0000001f0e007c0c */ /* 0x000fe4000bf06270 */
[----:B------:R-:W-:-:S04]  /*69e30*/  LOP3.LUT R15, R15, 0xffdfffff, RZ, 0xc0, !PT ;  /* 0xffdfffff0f0f7812 */ /* 0x000fc800078ec0ff */
        /* <DEDUP_REMOVED lines=23> */
[----:B------:R-:W-:-:S04]  /*69fb0*/  LOP3.LUT R15, R15, 0xffffdfff, RZ, 0xc0, !PT ;  /* 0xffffdfff0f0f7812 */ /* 0x000fc800078ec0ff */
[----:B------:R-:W-:Y:S02]  /*69fc0*/  @P2 LOP3.LUT R15, R15, 0x2000, RZ, 0xfc, !PT ;  /* 0x000020000f0f2812 */ /* 0x000fe400078efcff */
[----:B------:R-:W-:Y:S02]  /*69fd0*/  ISETP.GE.AND P0, PT, R13, UR39, PT ;  /* 0x000000270d007c0c */ /* 0x000fe4000bf06270 */
[----:B------:R-:W-:-:S04]  /*69fe0*/  LOP3.LUT R15, R15, 0xffffefff, RZ, 0xc0, !PT ;  /* 0xffffefff0f0f7812 */ /* 0x000fc800078ec0ff */
[----:B------:R-:W-:Y:S02]  /*69ff0*/  @P1 LOP3.LUT R15, R15, 0x1000, RZ, 0xfc, !PT ;  /* 0x000010000f0f1812 */ /* 0x000fe400078efcff */
[----:B------:R-:W-:Y:S02]  /*6a000*/  ISETP.LT.AND P1, PT, R6, UR52, !P0 ;  /* 0x0000003406007c0c */ /* 0x000fe4000c721270 */
[----:B------:R-:W-:Y:S02]  /*6a010*/  ISETP.LT.AND P3, PT, R7, UR51, !P0 ;  /* 0x0000003307007c0c */ /* 0x000fe4000c761270 */
[----:B------:R-:W-:Y:S02]  /*6a020*/  LOP3.LUT R15, R15, 0xfffff7ff, RZ, 0xc0, !PT ;  /* 0xfffff7ff0f0f7812 */ /* 0x000fe400078ec0ff */
[----:B------:R-:W-:-:S07]  /*6a030*/  ISETP.LT.AND P2, PT, R8, UR50, !P0 ;  /* 0x0000003208007c0c */ /* 0x000fce000c741270 */
        /* <DEDUP_REMOVED lines=23> */
[----:B------:R-:W-:Y:S01]  /*6a1b0*/  LOP3.LUT R15, R15, 0xfffffbff, RZ, 0xc0, !PT ;  /* 0xfffffbff0f0f7812 */ /* 0x000fe200078ec0ff */
[----:B------:R0:W-:Y:S04]  /*6a1c0*/  STL [R1+0x598], R0 ;  /* 0x0005980001007387 */ /* 0x0001e80000100800 */
[----:B------:R-:W2:Y:S01]  /*6a1d0*/  LDL.LU R14, [R1+0x2458] ;  /* 0x00245800010e7983 */ /* 0x000ea20000300800 */
[----:B------:R-:W-:Y:S01]  /*6a1e0*/  ISETP.LT.AND P2, PT, R6, UR22, !P4 ;  /* 0x0000001606007c0c */ /* 0x000fe2000e741270 */
[----:B0-----:R-:W-:-:S02]  /*6a1f0*/  VIADD R0, R0, UR55 ;  /* 0x0000003700007c36 */ /* 0x001fc40008000000 */
[----:B------:R-:W-:-:S03]  /*6a200*/  @P3 LOP3.LUT R15, R15, 0x400, RZ, 0xfc, !PT ;  /* 0x000004000f0f3812 */ /* 0x000fc600078efcff */
[----:B------:R0:W-:Y:S01]  /*6a210*/  STL [R1+0x59c], R0 ;  /* 0x00059c0001007387 */ /* 0x0001e20000100800 */
[----:B------:R-:W-:-:S03]  /*6a220*/  LOP3.LUT R15, R15, 0xfffffdff, RZ, 0xc0, !PT ;  /* 0xfffffdff0f0f7812 */ /* 0x000fc600078ec0ff */
[----:B------:R-:W3:Y:S01]  /*6a230*/  LDL.LU R13, [R1+0x2454] ;  /* 0x00245400010d7983 */ /* 0x000ee20000300800 */
[----:B------:R-:W-:Y:S01]  /*6a240*/  @P1 LOP3.LUT R15, R15, 0x200, RZ, 0xfc, !PT ;  /* 0x000002000f0f1812 */ /* 0x000fe200078efcff */
[----:B0-----:R-:W-:Y:S01]  /*6a250*/  VIADD R0, R0, UR54 ;  /* 0x0000003600007c36 */ /* 0x001fe20008000000 */
[----:B------:R-:W-:Y:S02]  /*6a260*/  ISETP.LT.AND P3, PT, R7, UR58, !P4 ;  /* 0x0000003a07007c0c */ /* 0x000fe4000e761270 */
[----:B------:R-:W-:Y:S02]  /*6a270*/  LOP3.LUT R15, R15, 0xfffffffd, RZ, 0xc0, !PT ;  /* 0xfffffffd0f0f7812 */ /* 0x000fe400078ec0ff */
[----:B------:R0:W-:Y:S04]  /*6a280*/  STL [R1+0x5a0], R0 ;  /* 0x0005a00001007387 */ /* 0x0001e80000100800 */
[----:B------:R-:W3:Y:S01]  /*6a290*/  LDL.LU R12, [R1+0x2450] ;  /* 0x00245000010c7983 */ /* 0x000ee20000300800 */
[----:B------:R-:W-:Y:S01]  /*6a2a0*/  @P2 LOP3.LUT R15, R15, 0x2, RZ, 0xfc, !PT ;  /* 0x000000020f0f2812 */ /* 0x000fe200078efcff */
[----:B0-----:R-:W-:-:S03]  /*6a2b0*/  VIADD R0, R0, UR53 ;  /* 0x0000003500007c36 */ /* 0x001fc60008000000 */
[----:B------:R-:W-:Y:S02]  /*6a2c0*/  LOP3.LUT R15, R15, 0xfffffffe, RZ, 0xc0, !PT ;  /* 0xfffffffe0f0f7812 */ /* 0x000fe400078ec0ff */
[----:B------:R0:W-:Y:S01]  /*6a2d0*/  STL [R1+0x5a8], R0 ;  /* 0x0005a80001007387 */ /* 0x0001e20000100800 */
[----:B------:R-:W-:Y:S02]  /*6a2e0*/  ISETP.LT.AND P1, PT, R8, UR59, !P4 ;  /* 0x0000003b08007c0c */ /* 0x000fe4000e721270 */
[----:B------:R-:W-:Y:S02]  /*6a2f0*/  ISETP.LT.AND P2, PT, R9, UR60, !P4 ;  /* 0x0000003c09007c0c */ /* 0x000fe4000e741270 */
[----:B------:R-:W-:Y:S01]  /*6a300*/  @P3 LOP3.LUT R15, R15, 0x1, RZ, 0xfc, !PT ;  /* 0x000000010f0f3812 */ /* 0x000fe200078efcff */
[----:B0-----:R-:W3:Y:S04]  /*6a310*/  LDL.LU R0, [R1+0x244c] ;  /* 0x00244c0001007983 */ /* 0x001ee80000300800 */
[----:B------:R-:W3:Y:S04]  /*6a320*/  LDL.LU R2, [R1+0x2448] ;  /* 0x0024480001027983 */ /* 0x000ee80000300800 */
[----:B------:R-:W3:Y:S04]  /*6a330*/  LDL.LU R3, [R1+0x2444] ;  /* 0x0024440001037983 */ /* 0x000ee80000300800 */
[----:B------:R-:W3:Y:S04]  /*6a340*/  LDL.LU R4, [R1+0x2440] ;  /* 0x0024400001047983 */ /* 0x000ee80000300800 */
[----:B------:R-:W3:Y:S04]  /*6a350*/  LDL.LU R5, [R1+0x243c] ;  /* 0x00243c0001057983 */ /* 0x000ee80000300800 */
[----:B------:R-:W3:Y:S04]  /*6a360*/  LDL.LU R6, [R1+0x2438] ;  /* 0x0024380001067983 */ /* 0x000ee80000300800 */
[----:B------:R-:W3:Y:S04]  /*6a370*/  LDL.LU R7, [R1+0x2434] ;  /* 0x0024340001077983 */ /* 0x000ee80000300800 */
[----:B------:R-:W4:Y:S04]  /*6a380*/  LDL.LU R8, [R1+0x2430] ;  /* 0x0024300001087983 */ /* 0x000f280000300800 */
[----:B------:R-:W4:Y:S01]  /*6a390*/  LDL.LU R9, [R1+0x242c] ;  /* 0x00242c0001097983 */ /* 0x000f220000300800 */
[----:B------:R-:W-:-:S03]  /*6a3a0*/  ISETP.LT.AND P3, PT, R10, UR44, !P4 ;  /* 0x0000002c0a007c0c */ /* 0x000fc6000e761270 */
[----:B------:R-:W3:Y:S04]  /*6a3b0*/  LDL.LU R10, [R1+0x2428] ;  /* 0x00242800010a7983 */ /* 0x000ee80000300800 */
[----:B------:R0:W-:Y:S01]  /*6a3c0*/  STL [R1+0x3b5c], R16 ;  /* 0x003b5c1001007387 */ /* 0x0001e20000100800 */
[----:B--2---:R-:W-:Y:S01]  /*6a3d0*/  LOP3.LUT R14, R14, 0xffffffef, RZ, 0xc0, !PT ;  /* 0xffffffef0e0e7812 */ /* 0x004fe200078ec0ff */
[----:B------:R-:W-:Y:S01]  /*6a3e0*/  ULDC.64 UR28, c[0x0][0x228] ;  /* 0x00008a00001c7ab9 */ /* 0x000fe20000000a00 */
[----:B------:R-:W-:Y:S01]  /*6a3f0*/  ULDC.64 UR34, c[0x0][0x228] ;  /* 0x00008a0000227ab9 */ /* 0x000fe20000000a00 */
[----:B------:R-:W-:Y:S01]  /*6a400*/  ULDC.64 UR24, c[0x0][0x228] ;  /* 0x00008a0000187ab9 */ /* 0x000fe20000000a00 */
[----:B------:R-:W-:Y:S01]  /*6a410*/  ULDC.64 UR22, c[0x0][0x228] ;  /* 0x00008a0000167ab9 */ /* 0x000fe20000000a00 */
[----:B------:R-:W-:Y:S01]  /*6a420*/  ULDC.64 UR18, c[0x0][0x228] ;  /* 0x00008a0000127ab9 */ /* 0x000fe20000000a00 */
[----:B------:R-:W-:Y:S01]  /*6a430*/  ULDC.64 UR16, c[0x0][0x228] ;  /* 0x00008a0000107ab9 */ /* 0x000fe20000000a00 */
[----:B------:R-:W-:Y:S01]  /*6a440*/  ULDC.64 UR14, c[0x0][0x228] ;  /* 0x00008a00000e7ab9 */ /* 0x000fe20000000a00 */
[----:B------:R-:W-:Y:S01]  /*6a450*/  ULDC.64 UR20, c[0x0][0x228] ;  /* 0x00008a0000147ab9 */ /* 0x000fe20000000a00 */
[----:B0-----:R-:W2:Y:S01]  /*6a460*/  LDL.LU R16, [R1+0x384] ;  /* 0x0003840001107983 */ /* 0x001ea20000300800 */
[----:B------:R-:W-:Y:S01]  /*6a470*/  ULDC.64 UR26, c[0x0][0x228] ;  /* 0x00008a00001a7ab9 */ /* 0x000fe20000000a00 */
[----:B------:R-:W-:Y:S01]  /*6a480*/  ULDC.64 UR30, c[0x0][0x228] ;  /* 0x00008a00001e7ab9 */ /* 0x000fe20000000a00 */
[----:B------:R-:W-:Y:S01]  /*6a490*/  ULDC.64 UR10, c[0x0][0x228] ;  /* 0x00008a00000a7ab9 */ /* 0x000fe20000000a00 */
[----:B------:R0:W-:Y:S01]  /*6a4a0*/  STL [R1+0x3a68], R18 ;  /* 0x003a681201007387 */ /* 0x0001e20000100800 */
[----:B------:R-:W-:Y:S01]  /*6a4b0*/  ULDC.64 UR8, c[0x0][0x228] ;  /* 0x00008a0000087ab9 */ /* 0x000fe20000000a00 */
[----:B------:R-:W-:Y:S01]  /*6a4c0*/  ULDC.64 UR6, c[0x0][0x228] ;  /* 0x00008a0000067ab9 */ /* 0x000fe20000000a00 */
[----:B------:R-:W-:Y:S01]  /*6a4d0*/  ULDC.64 UR12, c[0x0][0x228] ;  /* 0x00008a00000c7ab9 */ /* 0x000fe20000000a00 */
[----:B------:R-:W-:Y:S01]  /*6a4e0*/  ULDC.64 UR36, c[0x0][0x228] ;  /* 0x00008a0000247ab9 */ /* 0x000fe20000000a00 */
[----:B------:R-:W-:Y:S01]  /*6a4f0*/  ULDC.64 UR38, c[0x0][0x228] ;  /* 0x00008a0000267ab9 */ /* 0x000fe20000000a00 */
[----:B------:R-:W-:Y:S01]  /*6a500*/  ULDC.64 UR40, c[0x0][0x228] ;  /* 0x00008a0000287ab9 */ /* 0x000fe20000000a00 */
[----:B0-----:R-:W2:Y:S04]  /*6a510*/  LDL.LU R18, [R1+0x5a0] ;  /* 0x0005a00001127983 */ /* 0x001ea80000300800 */
[----:B------:R0:W-:Y:S04]  /*6a520*/  STL [R1+0x39c0], R22 ;  /* 0x0039c01601007387 */ /* 0x0001e80000100800 */
[----:B0-----:R-:W2:Y:S04]  /*6a530*/  LDL.LU R22, [R1+0x628] ;  /* 0x0006280001167983 */ /* 0x001ea80000300800 */
[----:B------:R0:W-:Y:S04]  /*6a540*/  STL [R1+0x38b0], R26 ;  /* 0x0038b01a01007387 */ /* 0x0001e80000100800 */
[----:B0-----:R-:W2:Y:S04]  /*6a550*/  LDL.LU R26, [R1+0x4d8] ;  /* 0x0004d800011a7983 */ /* 0x001ea80000300800 */
[----:B------:R0:W-:Y:S04]  /*6a560*/  STL [R1+0x3818], R28 ;  /* 0x0038181c01007387 */ /* 0x0001e80000100800 */
[----:B0-----:R-:W2:Y:S04]  /*6a570*/  LDL.LU R28, [R1+0x598] ;  /* 0x00059800011c7983 */ /* 0x001ea80000300800 */
[----:B---3--:R0:W-:Y:S04]  /*6a580*/  STL [R1+0x3580], R10 ;  /* 0x0035800a01007387 */ /* 0x0081e80000100800 */
[----:B0-----:R-:W3:Y:S01]  /*6a590*/  LDL.LU R10, [R1+0x5f0] ;  /* 0x0005f000010a7983 */ /* 0x001ee20000300800 */
[----:B------:R-:W-:Y:S06]  /*6a5a0*/  BAR.SYNC.DEFER_BLOCKING 0x0 ;  /* 0x0000000000007b1d */ /* 0x000fec0000010000 */
[----:B---3--:R0:W-:Y:S04]  /*6a5b0*/  STL [R1+0x3d6c], R10 ;  /* 0x003d6c0a01007387 */ /* 0x0081e80000100800 */
[----:B0-----:R-:W3:Y:S04]  /*6a5c0*/  LDL.LU R10, [R1+0xec] ;  /* 0x0000ec00010a7983 */ /* 0x001ee80000300800 */
[----:B----4-:R0:W-:Y:S04]  /*6a5d0*/  STL.64 [R1+0x3528], R8 ;  /* 0x0035280801007387 */ /* 0x0101e80000100a00 */
[----:B0-----:R-:W4:Y:S04]  /*6a5e0*/  LDL.LU R9, [R1+0x58c] ;  /* 0x00058c0001097983 */ /* 0x001f280000300800 */
[----:B------:R-:W4:Y:S04]  /*6a5f0*/  LDL.LU R8, [R1+0x434] ;  /* 0x0004340001087983 */ /* 0x000f280000300800 */
[----:B------:R0:W-:Y:S04]  /*6a600*/  STL [R1+0x3520], R11 ;  /* 0x0035200b01007387 */ /* 0x0001e80000100800 */
[----:B0-----:R-:W4:Y:S04]  /*6a610*/  LDL.LU R11, [R1+0x3d0] ;  /* 0x0003d000010b7983 */ /* 0x001f280000300800 */
[----:B------:R0:W-:Y:S04]  /*6a620*/  STL.64 [R1+0x3508], R6 ;  /* 0x0035080601007387 */ /* 0x0001e80000100a00 */
[----:B0-----:R-:W2:Y:S04]  /*6a630*/  LDL.LU R6, [R1+0x590] ;  /* 0x0005900001067983 */ /* 0x001ea80000300800 */
[----:B------:R-:W2:Y:S04]  /*6a640*/  LDL.LU R7, [R1+0x59c] ;  /* 0x00059c0001077983 */ /* 0x000ea80000300800 */
[----:B------:R0:W-:Y:S04]  /*6a650*/  STL.64 [R1+0x34e0], R4 ;  /* 0x0034e00401007387 */ /* 0x0001e80000100a00 */
[----:B0-----:R-:W4:Y:S04]  /*6a660*/  LDL.LU R5, [R1+0x61c] ;  /* 0x00061c0001057983 */ /* 0x001f280000300800 */
[----:B------:R-:W2:Y:S04]  /*6a670*/  LDL.LU R4, [R1+0x664] ;  /* 0x0006640001047983 */ /* 0x000ea80000300800 */
[----:B------:R-:W-:Y:S04]  /*6a680*/  STL.64 [R1+0x34b0], R2 ;  /* 0x0034b00201007387 */ /* 0x000fe80000100a00 */
[----:B------:R-:W-:Y:S04]  /*6a690*/  STL [R1+0x349c], R0 ;  /* 0x00349c0001007387 */ /* 0x000fe80000100800 */
[----:B------:R0:W-:Y:S04]  /*6a6a0*/  STL [R1+0x3498], R12 ;  /* 0x0034980c01007387 */ /* 0x0001e80000100800 */
[----:B0-----:R-:W4:Y:S04]  /*6a6b0*/  LDL.LU R12, [R1+0x4c0] ;  /* 0x0004c000010c7983 */ /* 0x001f280000300800 */
[----:B------:R-:W2:Y:S04]  /*6a6c0*/  LDL.LU R0, [R1+0x4] ;  /* 0x0000040001007983 */ /* 0x000ea80000300800 */
[----:B------:R-:W2:Y:S04]  /*6a6d0*/  LDL.LU R2, [R1+0x42c] ;  /* 0x00042c0001027983 */ /* 0x000ea80000300800 */
[----:B------:R-:W2:Y:S04]  /*6a6e0*/  LDL.LU R3, [R1+0x588] ;  /* 0x0005880001037983 */ /* 0x000ea80000300800 */
[----:B------:R-:W-:Y:S04]  /*6a6f0*/  STL [R1+0x3450], R13 ;  /* 0x0034500d01007387 */ /* 0x000fe80000100800 */
[----:B------:R0:W-:Y:S04]  /*6a700*/  STL [R1+0x2788], R17 ;  /* 0x0027881101007387 */ /* 0x0001e80000100800 */
[----:B0-----:R-:W2:Y:S04]  /*6a710*/  LDL.LU R17, [R1+0x5a8] ;  /* 0x0005a80001117983 */ /* 0x001ea80000300800 */
[----:B------:R-:W2:Y:S04]  /*6a720*/  LDL.LU R13, [R1+0x484] ;  /* 0x00048400010d7983 */ /* 0x000ea80000300800 */
[----:B------:R0:W-:Y:S04]  /*6a730*/  STL [R1+0x273c], R19 ;  /* 0x00273c1301007387 */ /* 0x0001e80000100800 */
[----:B0-----:R-:W3:Y:S01]  /*6a740*/  LDL.LU R19, [R1+0xc] ;  /* 0x00000c0001137983 */ /* 0x001ee20000300800 */
[----:B------:R-:W-:-:S02]  /*6a750*/  @P0 LOP3.LUT R14, R14, 0x10, RZ, 0xfc, !PT ;  /* 0x000000100e0e0812 */ /* 0x000fc400078efcff */
[----:B------:R-:W-:Y:S01]  /*6a760*/  LOP3.LUT P0, RZ, R15, 0x100, RZ, 0xc0, !PT ;  /* 0x000001000fff7812 */ /* 0x000fe2000780c0ff */
[----:B------:R-:W-:Y:S04]  /*6a770*/  STL [R1+0x271c], R20 ;  /* 0x00271c1401007387 */ /* 0x000fe80000100800 */
[----:B------:R0:W-:Y:S04]  /*6a780*/  STL [R1+0x26e8], R21 ;  /* 0x0026e81501007387 */ /* 0x0001e80000100800 */
[----:B0-----:R-:W4:Y:S04]  /*6a790*/  LDL.LU R21, [R1+0x2c] ;  /* 0x00002c0001157983 */ /* 0x001f280000300800 */
[----:B------:R-:W-:Y:S04]  /*6a7a0*/  STL [R1+0x2690], R23 ;  /* 0x0026901701007387 */ /* 0x000fe80000100800 */
[----:B------:R-:W-:Y:S04]  /*6a7b0*/  STL [R1+0x2658], R24 ;  /* 0x0026581801007387 */ /* 0x000fe80000100800 */
[----:B------:R-:W-:Y:S04]  /*6a7c0*/  STL [R1+0x2638], R25 ;  /* 0x0026381901007387 */ /* 0x000fe80000100800 */
[----:B------:R0:W-:Y:S04]  /*6a7d0*/  STL [R1+0x25f8], R27 ;  /* 0x0025f81b01007387 */ /* 0x0001e80000100800 */
[----:B0-----:R-:W2:Y:S04]  /*6a7e0*/  LDL.LU R27, [R1+0xe0] ;  /* 0x0000e000011b7983 */ /* 0x001ea80000300800 */
[----:B------:R0:W-:Y:S04]  /*6a7f0*/  STL [R1+0x2590], R29 ;  /* 0x0025901d01007387 */ /* 0x0001e80000100800 */
[----:B0-----:R-:W2:Y:S04]  /*6a800*/  LDL.LU R29, [R1+0xe4] ;  /* 0x0000e400011d7983 */ /* 0x001ea80000300800 */
[----:B------:R-:W-:Y:S01]  /*6a810*/  STL [R1+0x25b8], R14 ;  /* 0x0025b80e01007387 */ /* 0x000fe20000100800 */
[----:B---3--:R-:W-:-:S04]  /*6a820*/  LOP3.LUT R19, R19, 0xfffffbff, RZ, 0xc0, !PT ;  /* 0xfffffbff13137812 */ /* 0x008fc800078ec0ff */
[----:B------:R-:W-:Y:S02]  /*6a830*/  @P0 LOP3.LUT R19, R19, 0x400, RZ, 0xfc, !PT ;  /* 0x0000040013130812 */ /* 0x000fe400078efcff */
[----:B------:R-:W-:Y:S02]  /*6a840*/  LOP3.LUT P0, RZ, R15, 0x2, RZ, 0xc0, !PT ;  /* 0x000000020fff7812 */ /* 0x000fe4000780c0ff */
[----:B------:R-:W-:-:S11]  /*6a850*/  LOP3.LUT R19, R19, 0xfffff7ff, RZ, 0xc0, !PT ;  /* 0xfffff7ff13137812 */ /* 0x000fd600078ec0ff */
[----:B------:R-:W-:-:S05]  /*6a860*/  @P0 LOP3.LUT R19, R19, 0x800, RZ, 0xfc, !PT ;  /* 0x0000080013130812 */ /* 0x000fca00078efcff */
[----:B------:R0:W-:Y:S04]  /*6a870*/  STL [R1+0xc], R19 ;  /* 0x00000c1301007387 */ /* 0x0001e80000100800 */
[----:B------:R-:W3:Y:S01]  /*6a880*/  LDL.LU R25, [R1+0xc04] ;  /* 0x000c040001197983 */ /* 0x000ee20000300800 */
[----:B------:R-:W-:-:S03]  /*6a890*/  LOP3.LUT P0, RZ, R15, 0x1, RZ, 0xc0, !PT ;  /* 0x000000010fff7812 */ /* 0x000fc6000780c0ff */
[----:B------:R-:W3:Y:S04]  /*6a8a0*/  LDL.LU R24, [R1+0xc00] ;  /* 0x000c000001187983 */ /* 0x000ee80000300800 */
[----:B------:R-:W3:Y:S04]  /*6a8b0*/  LDL.LU R23, [R1+0xb14] ;  /* 0x000b140001177983 */ /* 0x000ee80000300800 */
[----:B------:R-:W3:Y:S04]  /*6a8c0*/  LDL.LU R20, [R1+0xb10] ;  /* 0x000b100001147983 */ /* 0x000ee80000300800 */
[----:B------:R1:W-:Y:S01]  /*6a8d0*/  STL [R1+0x27d4], R15 ;  /* 0x0027d40f01007387 */ /* 0x0003e20000100800 */
[----:B0-----:R-:W0:Y:S03]  /*6a8e0*/  S2R R19, SR_TID.X ;  /* 0x0000000000137919 */ /* 0x001e260000002100 */
[----:B-1----:R-:W2:Y:S01]  /*6a8f0*/  LDL.LU R15, [R1+0x5c0] ;  /* 0x0005c000010f7983 */ /* 0x002ea20000300800 */
[----:B0-----:R-:W-:-:S05]  /*6a900*/  IMAD.SHL.U32 R19, R19, 0x20, RZ ;  /* 0x0000002013137824 */ /* 0x001fca00078e00ff */
[----:B------:R-:W-:-:S04]  /*6a910*/  LOP3.LUT R19, R19, 0x200, RZ, 0xc0, !PT ;  /* 0x0000020013137812 */ /* 0x000fc800078ec0ff */
[----:B----4-:R-:W-:Y:S02]  /*6a920*/  IADD3 R14, R19, UR4, R21 ;  /* 0x00000004130e7c10 */ /* 0x010fe4000fffe015 */
[----:B------:R-:W4:Y:S01]  /*6a930*/  LDL.LU R21, [R1+0x7c4] ;  /* 0x0007c40001157983 */ /* 0x000f220000300800 */
[----:B--2---:R-:W-:-:S03]  /*6a940*/  PRMT R15, R15, 0x5410, R10 ;  /* 0x000054100f0f7816 */ /* 0x004fc6000000000a */
[----:B------:R-:W2:Y:S01]  /*6a950*/  LDL.LU R10, [R1+0x3d6c] ;  /* 0x003d6c00010a7983 */ /* 0x000ea20000300800 */
[----:B------:R-:W-:Y:S02]  /*6a960*/  IMAD.MOV.U32 R19, RZ, RZ, R12 ;  /* 0x000000ffff137224 */ /* 0x000fe400078e000c */
[----:B------:R-:W0:Y:S01]  /*6a970*/  S2R R12, SR_TID.X ;  /* 0x00000000000c7919 */ /* 0x000e220000002100 */
[----:B------:R-:W-:Y:S01]  /*6a980*/  PRMT R4, R4, 0x5410, R27 ;  /* 0x0000541004047816 */ /* 0x000fe2000000001b */
[----:B------:R3:W-:Y:S02]  /*6a990*/  STL [R1+0x5c0], R15 ;  /* 0x0005c00f01007387 */ /* 0x0007e40000100800 */
[----:B---3--:R-:W-:Y:S02]  /*6a9a0*/  LOP3.LUT R15, R23, 0xffff, RZ, 0xc0, !PT ;  /* 0x0000ffff170f7812 */ /* 0x008fe400078ec0ff */
[----:B------:R-:W-:Y:S02]  /*6a9b0*/  LOP3.LUT R23, R20, 0xffff, RZ, 0xc0, !PT ;  /* 0x0000ffff14177812 */ /* 0x000fe400078ec0ff */
[----:B0-----:R-:W-:-:S05]  /*6a9c0*/  LOP3.LUT R12, R12, 0x20, RZ, 0xc0, !PT ;  /* 0x000000200c0c7812 */ /* 0x001fca00078ec0ff */
[----:B------:R-:W-:Y:S01]  /*6a9d0*/  IMAD R12, R12, 0x8, R14 ;  /* 0x000000080c0c7824 */ /* 0x000fe200078e020e */
[----:B--2---:R-:W-:-:S05]  /*6a9e0*/  PRMT R10, R10, 0x5410, R29 ;  /* 0x000054100a0a7816 */ /* 0x004fca000000001d */
[----:B------:R0:W-:Y:S04]  /*6a9f0*/  STL [R1+0x3584], R10 ;  /* 0x0035840a01007387 */ /* 0x0001e80000100800 */
[----:B------:R1:W-:Y:S01]  /*6aa00*/  STL [R1+0x3588], R4 ;  /* 0x0035880401007387 */ /* 0x0003e20000100800 */
[----:B0-----:R-:W-:-:S03]  /*6aa10*/  LOP3.LUT R10, R25, 0xffff, RZ, 0xc0, !PT ;  /* 0x0000ffff190a7812 */ /* 0x001fc600078ec0ff */
[----:B------:R-:W-:Y:S01]  /*6aa20*/  STL [R1+0x3d60], R12 ;  /* 0x003d600c01007387 */ /* 0x000fe20000100800 */
[----:B-1----:R-:W-:-:S03]  /*6aa30*/  LOP3.LUT R4, R24, 0xffff, RZ, 0xc0, !PT ;  /* 0x0000ffff18047812 */ /* 0x002fc600078ec0ff */
[----:B------:R-:W-:Y:S04]  /*6aa40*/  STL [R1+0x48], R10 ;  /* 0x0000480a01007387 */ /* 0x000fe80000100800 */
[----:B------:R4:W-:Y:S04]  /*6aa50*/  STL [R1+0x4c], R4 ;  /* 0x00004c0401007387 */ /* 0x0009e80000100800 */
[----:B------:R-:W2:Y:S01]  /*6aa60*/  LDL.LU R20, [R1+0x7c0] ;  /* 0x0007c00001147983 */ /* 0x000ea20000300800 */
[----:B----4-:R-:W-:-:S03]  /*6aa70*/  LOP3.LUT R4, R21, 0xffff, RZ, 0xc0, !PT ;  /* 0x0000ffff15047812 */ /* 0x010fc600078ec0ff */
[----:B------:R0:W-:Y:S04]  /*6aa80*/  STL [R1+0x3d64], R23 ;  /* 0x003d641701007387 */ /* 0x0001e80000100800 */
[----:B------:R1:W-:Y:S04]  /*6aa90*/  STL [R1+0x14], R4 ;  /* 0x0000140401007387 */ /* 0x0003e80000100800 */
[----:B------:R-:W3:Y:S04]  /*6aaa0*/  LDL.LU R14, [R1+0x794] ;  /* 0x00079400010e7983 */ /* 0x000ee80000300800 */
[----:B------:R-:W4:Y:S04]  /*6aab0*/  LDL.LU R27, [R1+0x78c] ;  /* 0x00078c00011b7983 */ /* 0x000f280000300800 */
[----:B0-----:R-:W4:Y:S04]  /*6aac0*/  LDL.LU R23, [R1+0x730] ;  /* 0x0007300001177983 */ /* 0x001f280000300800 */
[----:B-1----:R-:W3:Y:S01]  /*6aad0*/  LDL.LU R4, [R1+0x71c] ;  /* 0x00071c0001047983 */ /* 0x002ee20000300800 */
[----:B--2---:R-:W-:-:S03]  /*6aae0*/  LOP3.LUT R12, R20, 0xffff, RZ, 0xc0, !PT ;  /* 0x0000ffff140c7812 */ /* 0x004fc600078ec0ff */
[----:B---3--:R0:W-:Y:S04]  /*6aaf0*/  STL [R1+0x3d68], R4 ;  /* 0x003d680401007387 */ /* 0x0081e80000100800 */
[----:B0-----:R-:W4:Y:S04]  /*6ab00*/  LDL R4, [R1+0x14] ;  /* 0x0000140001047983 */ /* 0x001f280000100800 */
[----:B------:R-:W2:Y:S04]  /*6ab10*/  LDL.LU R29, [R1+0x718] ;  /* 0x00071800011d7983 */ /* 0x000ea80000300800 */
[----:B------:R-:W3:Y:S04]  /*6ab20*/  LDL.LU R25, [R1+0x710] ;  /* 0x0007100001197983 */ /* 0x000ee80000300800 */
[----:B------:R-:W-:Y:S04]  /*6ab30*/  STL [R1+0x68], R15 ;  /* 0x0000680f01007387 */ /* 0x000fe80000100800 */
[----:B------:R-:W3:Y:S04]  /*6ab40*/  LDL.LU R24, [R1+0x70c] ;  /* 0x00070c0001187983 */ /* 0x000ee80000300800 */
[----:B------:R-:W2:Y:S04]  /*6ab50*/  LDL.LU R21, [R1+0x724] ;  /* 0x0007240001157983 */ /* 0x000ea80000300800 */
[----:B------:R-:W3:Y:S04]  /*6ab60*/  LDL.LU R20, [R1+0x720] ;  /* 0x0007200001147983 */ /* 0x000ee80000300800 */
[----:B------:R-:W-:Y:S04]  /*6ab70*/  STL [R1+0x18], R12 ;  /* 0x0000180c01007387 */ /* 0x000fe80000100800 */
[----:B------:R0:W-:Y:S04]  /*6ab80*/  STL.64 [R1+0x3d58], R6 ;  /* 0x003d580601007387 */ /* 0x0001e80000100a00 */
[----:B0-----:R-:W3:Y:S04]  /*6ab90*/  LDL R6, [R1+0x48] ;  /* 0x0000480001067983 */ /* 0x001ee80000100800 */
[----:B------:R-:W3:Y:S04]  /*6aba0*/  LDL R7, [R1+0x4c] ;  /* 0x00004c0001077983 */ /* 0x000ee80000100800 */
[----:B------:R0:W-:Y:S04]  /*6abb0*/  STL [R1+0x3d50], R5 ;  /* 0x003d500501007387 */ /* 0x0001e80000100800 */
[----:B0-----:R-:W2:Y:S01]  /*6abc0*/  LDL.LU R5, [R1+0x72c] ;  /* 0x00072c0001057983 */ /* 0x001ea20000300800 */
[----:B------:R-:W-:-:S05]  /*6abd0*/  LOP3.LUT R14, R14, 0xffff, RZ, 0xc0, !PT ;  /* 0x0000ffff0e0e7812 */ /* 0x000fca00078ec0ff */
[----:B------:R-:W-:Y:S01]  /*6abe0*/  STL [R1+0x1c], R14 ;  /* 0x00001c0e01007387 */ /* 0x000fe20000100800 */
[----:B----4-:R-:W-:-:S03]  /*6abf0*/  PRMT R23, R23, 0x4210, R4 ;  /* 0x0000421017177816 */ /* 0x010fc60000000004 */
[----:B------:R-:W4:Y:S04]  /*6ac00*/  LDL.LU R4, [R1+0x3d68] ;  /* 0x003d680001047983 */ /* 0x000f280000300800 */
[----:B------:R0:W-:Y:S04]  /*6ac10*/  STL [R1+0x30], R23 ;  /* 0x0000301701007387 */ /* 0x0001e80000100800 */
[----:B0-----:R-:W4:Y:S01]  /*6ac20*/  LDL.LU R23, [R1+0x3d64] ;  /* 0x003d640001177983 */ /* 0x001f220000300800 */
[----:B--2---:R-:W-:-:S03]  /*6ac30*/  PRMT R5, R5, 0x4210, R12 ;  /* 0x0000421005057816 */ /* 0x004fc6000000000c */
[----:B------:R-:W2:Y:S01]  /*6ac40*/  LDL.LU R12, [R1+0x3d60] ;  /* 0x003d6000010c7983 */ /* 0x000ea20000300800 */
[----:B------:R-:W0:Y:S01]  /*6ac50*/  S2R R10, SR_TID.X ;  /* 0x00000000000a7919 */ /* 0x000e220000002100 */
[----:B------:R-:W-:Y:S02]  /*6ac60*/  LOP3.LUT R27, R27, 0xffff, RZ, 0xc0, !PT ;  /* 0x0000ffff1b1b7812 */ /* 0x000fe400078ec0ff */
[----:B------:R3:W-:Y:S01]  /*6ac70*/  STL [R1+0x34], R5 ;  /* 0x0000340501007387 */ /* 0x0007e20000100800 */
[----:B------:R-:W-:Y:S02]  /*6ac80*/  PRMT R14, R21, 0x4210, R14 ;  /* 0x00004210150e7816 */ /* 0x000fe4000000000e */
[----:B---3--:R-:W-:-:S03]  /*6ac90*/  PRMT R5, R29, 0x4210, R7 ;  /* 0x000042101d057816 */ /* 0x008fc60000000007 */
[----:B------:R-:W-:Y:S01]  /*6aca0*/  STL [R1+0x38], R14 ;  /* 0x0000380e01007387 */ /* 0x000fe20000100800 */
[----:B0-----:R-:W-:Y:S02]  /*6acb0*/  LOP3.LUT R10, R10, 0x3f, RZ, 0xc0, !PT ;  /* 0x0000003f0a0a7812 */ /* 0x001fe400078ec0ff */
[----:B----4-:R-:W-:Y:S02]  /*6acc0*/  PRMT R4, R4, 0x4210, R6 ;  /* 0x0000421004047816 */ /* 0x010fe40000000006 */
[----:B------:R-:W-:Y:S02]  /*6acd0*/  PRMT R6, R25, 0x4210, R15 ;  /* 0x0000421019067816 */ /* 0x000fe4000000000f */
[----:B------:R-:W-:Y:S02]  /*6ace0*/  PRMT R7, R24, 0x4210, R23 ;  /* 0x0000421018077816 */ /* 0x000fe40000000017 */
[----:B------:R-:W-:Y:S01]  /*6acf0*/  LEA R24, R10, UR4, 0x4 ;  /* 0x000000040a187c11 */ /* 0x000fe2000f8e20ff */
[----:B------:R-:W-:Y:S01]  /*6ad00*/  ULDC.64 UR4, c[0x0][0x228] ;  /* 0x00008a0000047ab9 */ /* 0x000fe20000000a00 */
[----:B------:R-:W-:-:S05]  /*6ad10*/  PRMT R10, R20, 0x4210, R27 ;  /* 0x00004210140a7816 */ /* 0x000fca000000001b */
[----:B------:R-:W-:Y:S04]  /*6ad20*/  STL [R1+0x3c], R10 ;  /* 0x00003c0a01007387 */ /* 0x000fe80000100800 */
[----:B--2---:R0:W-:Y:S04]  /*6ad30*/  STSM.16.M88.4 [R12], R4 ;  /* 0x000000040c007844 */ /* 0x0041e80000000200 */
[----:B0-----:R-:W2:Y:S04]  /*6ad40*/  LDL.LU.64 R6, [R1+0x3d58] ;  /* 0x003d580001067983 */ /* 0x001ea80000300a00 */
[----:B------:R-:W3:Y:S04]  /*6ad50*/  LDL.LU R5, [R1+0x3d50] ;  /* 0x003d500001057983 */ /* 0x000ee80000300800 */
[----:B------:R-:W-:Y:S04]  /*6ad60*/  STL.64 [R1+0x3d48], R18 ;  /* 0x003d481201007387 */ /* 0x000fe80000100a00 */
[----:B------:R-:W-:Y:S04]  /*6ad70*/  STL.64 [R1+0x3d40], R16 ;  /* 0x003d401001007387 */ /* 0x000fe80000100a00 */
[----:B------:R-:W4:Y:S04]  /*6ad80*/  LDL.LU R4, [R1+0x60] ;  /* 0x0000600001047983 */ /* 0x000f280000300800 */
[----:B------:R-:W2:Y:S01]  /*6ad90*/  LDL.LU R29, [R1+0x5c] ;  /* 0x00005c00011d7983 */ /* 0x000ea20000300800 */
[----:B------:R-:W-:Y:S06]  /*6ada0*/  BAR.SYNC.DEFER_BLOCKING 0x0 ;  /* 0x0000000000007b1d */ /* 0x000fec0000010000 */
[----:B------:R-:W0:Y:S04]  /*6adb0*/  LDS.128 R16, [R24] ;  /* 0x0000000018107984 */ /* 0x000e280000000c00 */
[----:B--2---:R1:W-:Y:S04]  /*6adc0*/  STL [R1+0x3d28], R29 ;  /* 0x003d281d01007387 */ /* 0x0043e80000100800 */
[----:B-1----:R-:W2:Y:S01]  /*6add0*/  LDL.LU R29, [R1+0x18] ;  /* 0x00001800011d7983 */ /* 0x002ea20000300800 */
[----:B------:R-:W-:Y:S06]  /*6ade0*/  BAR.SYNC.DEFER_BLOCKING 0x0 ;  /* 0x0000000000007b1d */ /* 0x000fec0000010000 */
[----:B--2---:R1:W-:Y:S04]  /*6adf0*/  STL [R1+0x3d2c], R29 ;  /* 0x003d2c1d01007387 */ /* 0x0043e80000100800 */
[----:B-1----:R-:W4:Y:S04]  /*6ae00*/  LDL.LU R29, [R1+0x14] ;  /* 0x00001400011d7983 */ /* 0x002f280000300800 */
[----:B------:R-:W2:Y:S04]  /*6ae10*/  LDL.LU R25, [R1+0x58] ;  /* 0x0000580001197983 */ /* 0x000ea80000300800 */
[----:B--2---:R1:W-:Y:S04]  /*6ae20*/  STL [R1+0x3d24], R25 ;  /* 0x003d241901007387 */ /* 0x0043e80000100800 */
[----:B-1----:R-:W2:Y:S04]  /*6ae30*/  LDL.LU R25, [R1+0x1c] ;  /* 0x00001c0001197983 */ /* 0x002ea80000300800 */
[----:B------:R1:W-:Y:S04]  /*6ae40*/  STL [R1+0x3d1c], R23 ;  /* 0x003d1c1701007387 */ /* 0x0003e80000100800 */
[----:B-1----:R-:W3:Y:S01]  /*6ae50*/  LDL.LU R23, [R1+0x4c] ;  /* 0x00004c0001177983 */ /* 0x002ee20000300800 */
[----:B0-----:R-:W-:-:S03]  /*6ae60*/  IMAD.MOV.U32 R10, RZ, RZ, R16 ;  /* 0x000000ffff0a7224 */ /* 0x001fc600078e0010 */
[----:B---3--:R0:W-:Y:S04]  /*6ae70*/  STL [R1+0x3d20], R23 ;  /* 0x003d201701007387 */ /* 0x0081e80000100800 */
[----:B0-----:R-:W3:Y:S04]  /*6ae80*/  LDL.LU R23, [R1+0x48] ;  /* 0x0000480001177983 */ /* 0x001ee80000300800 */
[----:B------:R-:W2:Y:S04]  /*6ae90*/  LDL.LU R15, [R1+0x50] ;  /* 0x00005000010f7983 */ /* 0x000ea80000300800 */
[----:B------:R-:W2:Y:S04]  /*6aea0*/  LDL.LU R14, [R1+0x54] ;  /* 0x00005400010e7983 */ /* 0x000ea80000300800 */
[----:B------:R-:W4:Y:S04]  /*6aeb0*/  LDL.LU R21, [R1+0x44] ;  /* 0x0000440001157983 */ /* 0x000f280000300800 */
[----:B------:R-:W-:Y:S04]  /*6aec0*/  STL [R1+0x1118], R24 ;  /* 0x0011181801007387 */ /* 0x000fe80000100800 */
[----:B------:R-:W-:Y:S04]  /*6aed0*/  STL [R1+0x2b4], R17 ;  /* 0x0002b41101007387 */ /* 0x000fe80000100800 */
[----:B------:R0:W-:Y:S04]  /*6aee0*/  STL.64 [R1+0x2b8], R18 ;  /* 0x0002b81201007387 */ /* 0x0001e80000100a00 */
[----:B0-----:R-:W2:Y:S04]  /*6aef0*/  LDL.LU.64 R18, [R1+0x3d48] ;  /* 0x003d480001127983 */ /* 0x001ea80000300a00 */
[----:B------:R-:W2:Y:S04]  /*6af00*/  LDL.LU.64 R16, [R1+0x3d40] ;  /* 0x003d400001107983 */ /* 0x000ea80000300a00 */
[----:B------:R-:W4:Y:S04]  /*6af10*/  LDL.LU R20, [R1+0x40] ;  /* 0x0000400001147983 */ /* 0x000f280000300800 */
[----:B---3--:R-:W-:Y:S04]  /*6af20*/  STL.64 [R1+0x3d38], R22 ;  /* 0x003d381601007387 */ /* 0x008fe80000100a00 */
[----:B----4-:R0:W-:Y:S04]  /*6af30*/  STL.64 [R1+0x3d30], R20 ;  /* 0x003d301401007387 */ /* 0x0101e80000100a00 */
[----:B0-----:R-:W3:Y:S04]  /*6af40*/  LDL.LU R20, [R1+0x30] ;  /* 0x0000300001147983 */ /* 0x001ee80000300800 */
[----:B------:R-:W3:Y:S04]  /*6af50*/  LDL.LU R21, [R1+0x34] ;  /* 0x0000340001157983 */ /* 0x000ee80000300800 */
[----:B------:R-:W3:Y:S04]  /*6af60*/  LDL.LU R22, [R1+0x38] ;  /* 0x0000380001167983 */ /* 0x000ee80000300800 */
[----:B------:R-:W3:Y:S04]  /*6af70*/  LDL.LU R23, [R1+0x3c] ;  /* 0x00003c0001177983 */ /* 0x000ee80000300800 */
[----:B------:R0:W-:Y:S01]  /*6af80*/  STL [R1+0x3d18], R24 ;  /* 0x003d181801007387 */ /* 0x0001e20000100800 */
[----:B------:R-:W-:-:S03]  /*6af90*/  PRMT R4, R4, 0x5210, R29 ;  /* 0x0000521004047816 */ /* 0x000fc6000000001d */
[----:B0-----:R-:W4:Y:S04]  /*6afa0*/  LDL.LU R24, [R1+0x64] ;  /* 0x0000640001187983 */ /* 0x001f280000300800 */
[----:B------:R0:W-:Y:S04]  /*6afb0*/  STL [R1+0x3644], R10 ;  /* 0x0036440a01007387 */ /* 0x0001e80000100800 */
[----:B0-----:R-:W2:Y:S04]  /*6afc0*/  LDL.LU R10, [R1+0x68] ;  /* 0x00006800010a7983 */ /* 0x001ea80000300800 */
[----:B---3--:R0:W-:Y:S04]  /*6afd0*/  STSM.16.M88.4 [R12], R20 ;  /* 0x000000140c007844 */ /* 0x0081e80000000200 */
[----:B0-----:R-:W3:Y:S04]  /*6afe0*/  LDL.LU.64 R22, [R1+0x3d38] ;  /* 0x003d380001167983 */ /* 0x001ee80000300a00 */
[----:B------:R-:W3:Y:S04]  /*6aff0*/  LDL.LU.64 R20, [R1+0x3d30] ;  /* 0x003d300001147983 */ /* 0x000ee80000300a00 */
[----:B------:R-:W4:Y:S01]  /*6b000*/  LDL.LU R29, [R1+0x3d2c] ;  /* 0x003d2c00011d7983 */ /* 0x000f220000300800 */
[----:B--2---:R-:W-:Y:S01]  /*6b010*/  PRMT R14, R14, 0x5210, R10 ;  /* 0x000052100e0e7816 */ /* 0x004fe2000000000a */
[----:B------:R-:W-:Y:S01]  /*6b020*/  BAR.SYNC.DEFER_BLOCKING 0x0 ;  /* 0x0000000000007b1d */ /* 0x000fe20000010000 */
[----:B----4-:R-:W-:-:S05]  /*6b030*/  PRMT R24, R24, 0x5210, R29 ;  /* 0x0000521018187816 */ /* 0x010fca000000001d */
[----:B------:R-:W2:Y:S02]  /*6b040*/  LDL.LU R29, [R1+0x3d28] ;  /* 0x003d2800011d7983 */ /* 0x000ea40000300800 */
[----:B--2---:R-:W-:Y:S02]  /*6b050*/  PRMT R29, R29, 0x5210, R25 ;  /* 0x000052101d1d7816 */ /* 0x004fe40000000019 */
[----:B------:R-:W3:Y:S02]  /*6b060*/  LDL.LU R25, [R1+0x3d24] ;  /* 0x003d240001197983 */ /* 0x000ee40000300800 */
[----:B---3--:R-:W-:Y:S02]  /*6b070*/  PRMT R25, R25, 0x5210, R23 ;  /* 0x0000521019197816 */ /* 0x008fe40000000017 */
[----:B------:R-:W2:Y:S02]  /*6b080*/  LDL.LU R23, [R1+0x3d20] ;  /* 0x003d200001177983 */ /* 0x000ea40000300800 */
[----:B--2---:R-:W-:-:S02]  /*6b090*/  PRMT R15, R15, 0x5210, R23 ;  /* 0x000052100f0f7816 */ /* 0x004fc40000000017 */
[----:B------:R-:W2:Y:S01]  /*6b0a0*/  LDL.LU R23, [R1+0x3d1c] ;  /* 0x003d1c0001177983 */ /* 0x000ea20000300800 */
[----:B------:R-:W-:Y:S02]  /*6b0b0*/  PRMT R27, R20, 0x5210, R27 ;  /* 0x00005210141b7816 */ /* 0x000fe4000000001b */
[----:B--2---:R-:W-:Y:S02]  /*6b0c0*/  PRMT R10, R21, 0x5210, R23 ;  /* 0x00005210150a7816 */ /* 0x004fe40000000017 */
[----:B------:R-:W2:Y:S04]  /*6b0d0*/  LDL.LU R23, [R1+0xbf4] ;  /* 0x000bf40001177983 */ /* 0x000ea80000300800 */
[----:B------:R-:W3:Y:S04]  /*6b0e0*/  LDL.LU R21, [R1+0xbf0] ;  /* 0x000bf00001157983 */ /* 0x000ee80000300800 */
[----:B------:R-:W4:Y:S04]  /*6b0f0*/  LDL.LU R20, [R1+0xb04] ;  /* 0x000b040001147983 */ /* 0x000f280000300800 */
[----:B------:R-:W-:Y:S04]  /*6b100*/  STL.64 [R1+0x3d10], R12 ;  /* 0x003d100c01007387 */ /* 0x000fe80000100a00 */
[----:B------:R-:W-:Y:S04]  /*6b110*/  STL.64 [R1+0x3cf8], R6 ;  /* 0x003cf80601007387 */ /* 0x000fe80000100a00 */
[----:B------:R0:W-:Y:S02]  /*6b120*/  STL [R1+0x3cf0], R5 ;  /* 0x003cf00501007387 */ /* 0x0001e40000100800 */
[----:B0-----:R-:W-:-:S02]  /*6b130*/  IMAD.MOV.U32 R5, RZ, RZ, R24 ;  /* 0x000000ffff057224 */ /* 0x001fc400078e0018 */
[----:B------:R-:W2:Y:S01]  /*6b140*/  LDL.LU R24, [R1+0x3d18] ;  /* 0x003d180001187983 */ /* 0x000ea20000300800 */
[----:B------:R-:W-:Y:S02]  /*6b150*/  IMAD.MOV.U32 R6, RZ, RZ, R29 ;  /* 0x000000ffff067224 */ /* 0x000fe400078e001d */
[----:B------:R-:W-:-:S05]  /*6b160*/  IMAD.MOV.U32 R7, RZ, RZ, R27 ;  /* 0x000000ffff077224 */ /* 0x000fca00078e001b */
[----:B------:R0:W-:Y:S04]  /*6b170*/  STL.64 [R1+0x3d08], R6 ;  /* 0x003d080601007387 */ /* 0x0001e80000100a00 */
[----:B------:R1:W-:Y:S01]  /*6b180*/  STL.64 [R1+0x3d00], R4 ;  /* 0x003d000401007387 */ /* 0x0003e20000100a00 */
[----:B0-----:R-:W-:Y:S02]  /*6b190*/  IMAD.MOV.U32 R6, RZ, RZ, R14 ;  /* 0x000000ffff067224 */ /* 0x001fe400078e000e */
[----:B-1----:R-:W-:Y:S02]  /*6b1a0*/  IMAD.MOV.U32 R5, RZ, RZ, R15 ;  /* 0x000000ffff057224 */ /* 0x002fe400078e000f */
[----:B--2---:R-:W0:Y:S04]  /*6b1b0*/  LDS.128 R12, [R24] ;  /* 0x00000000180c7984 */ /* 0x004e280000000c00 */
[----:B0-----:R0:W-:Y:S04]  /*6b1c0*/  STL.64 [R1+0x2a0], R12 ;  /* 0x0002a00c01007387 */ /* 0x0011e80000100a00 */
[----:B------:R-:W-:Y:S04]  /*6b1d0*/  STL.64 [R1+0x2a8], R14 ;  /* 0x0002a80e01007387 */ /* 0x000fe80000100a00 */
[----:B0-----:R-:W2:Y:S01]  /*6b1e0*/  LDL.LU.64 R12, [R1+0x3d10] ;  /* 0x003d1000010c7983 */ /* 0x001ea20000300a00 */
[----:B------:R-:W-:-:S02]  /*6b1f0*/  IMAD.MOV.U32 R4, RZ, RZ, R25 ;  /* 0x000000ffff047224 */ /* 0x000fc400078e0019 */
[----:B------:R-:W-:Y:S01]  /*6b200*/  IMAD.MOV.U32 R7, RZ, RZ, R10 ;  /* 0x000000ffff077224 */ /* 0x000fe200078e000a */
[----:B------:R-:W-:Y:S06]  /*6b210*/  BAR.SYNC.DEFER_BLOCKING 0x0 ;  /* 0x0000000000007b1d */ /* 0x000fec0000010000 */
[----:B--2---:R-:W-:Y:S02]  /*6b220*/  STSM.16.M88.4 [R12], R4 ;  /* 0x000000040c007844 */ /* 0x004fe40000000200 */
[----:B------:R-:W-:Y:S06]  /*6b230*/  BAR.SYNC.DEFER_BLOCKING 0x0 ;  /* 0x0000000000007b1d */ /* 0x000fec0000010000 */
[----:B------:R-:W0:Y:S04]  /*6b240*/  LDS.128 R4, [R24] ;  /* 0x0000000018047984 */ /* 0x000e280000000c00 */
[----:B0-----:R-:W-:Y:S04]  /*6b250*/  STL.64 [R1+0x290], R4 ;  /* 0x0002900401007387 */ /* 0x001fe80000100a00 */
[----:B------:R0:W-:Y:S04]  /*6b260*/  STL.64 [R1+0x298], R6 ;  /* 0x0002980601007387 */ /* 0x0001e80000100a00 */
[----:B0-----:R-:W2:Y:S04]  /*6b270*/  LDL.LU.64 R6, [R1+0x3d08] ;  /* 0x003d080001067983 */ /* 0x001ea80000300a00 */
[----:B------:R-:W2:Y:S01]  /*6b280*/  LDL.LU.64 R4, [R1+0x3d00] ;  /* 0x003d000001047983 */ /* 0x000ea20000300a00 */
[----:B------:R-:W-:Y:S01]  /*6b290*/  BAR.SYNC.DEFER_BLOCKING 0x0 ;  /* 0x0000000000007b1d */ /* 0x000fe20000010000 */
[----:B---3--:R-:W-:-:S02]  /*6b2a0*/  LOP3.LUT R15, R21, 0xffff, RZ, 0xc0, !PT ;  /* 0x0000ffff150f7812 */ /* 0x008fc400078ec0ff */
[----:B----4-:R-:W-:-:S03]  /*6b2b0*/  LOP3.LUT R14, R20, 0xffff, RZ, 0xc0, !PT ;  /* 0x0000ffff140e7812 */ /* 0x010fc600078ec0ff */
[----:B------:R-:W-:Y:S04]  /*6b2c0*/  STL [R1+0x3ce0], R24 ;  /* 0x003ce01801007387 */ /* 0x000fe80000100800 */
[----:B--2---:R0:W-:Y:S04]  /*6b2d0*/  STSM.16.M88.4 [R12], R4 ;  /* 0x000000040c007844 */ /* 0x0041e80000000200 */
[----:B0-----:R-:W2:Y:S04]  /*6b2e0*/  LDL.LU.64 R6, [R1+0x3cf8] ;  /* 0x003cf80001067983 */ /* 0x001ea80000300a00 */
[----:B------:R-:W3:Y:S04]  /*6b2f0*/  LDL.LU R5, [R1+0x3cf0] ;  /* 0x003cf00001057983 */ /* 0x000ee80000300800 */
[----:B------:R-:W-:Y:S04]  /*6b300*/  STL [R1+0x3cd8], R12 ;  /* 0x003cd80c01007387 */ /* 0x000fe80000100800 */
[----:B------:R0:W-:Y:S04]  /*6b310*/  STL [R1+0x3ce4], R15 ;  /* 0x003ce40f01007387 */ /* 0x0001e80000100800 */
[----:B------:R-:W4:Y:S04]  /*6b320*/  LDL.LU R4, [R1+0xb00] ;  /* 0x000b000001047983 */ /* 0x000f280000300800 */
[----:B0-----:R-:W2:Y:S04]  /*6b330*/  LDL.LU R15, [R1+0x7e0] ;  /* 0x0007e000010f7983 */ /* 0x001ea80000300800 */
[----:B------:R-:W3:Y:S04]  /*6b340*/  LDL.LU R10, [R1+0x79c] ;  /* 0x00079c00010a7983 */ /* 0x000ee80000300800 */
[----:B------:R0:W-:Y:S04]  /*6b350*/  STL [R1+0x3ce8], R14 ;  /* 0x003ce80e01007387 */ /* 0x0001e80000100800 */
[----:B0-----:R-:W2:Y:S04]  /*6b360*/  LDL.LU R14, [R1+0x75c] ;  /* 0x00075c00010e7983 */ /* 0x001ea80000300800 */
[----:B------:R-:W4:Y:S01]  /*6b370*/  LDL.LU R24, [R1+0x750] ;  /* 0x0007500001187983 */ /* 0x000f220000300800 */
[----:B------:R-:W-:Y:S01]  /*6b380*/  LOP3.LUT R29, R23, 0xffff, RZ, 0xc0, !PT ;  /* 0x0000ffff171d7812 */ /* 0x000fe200078ec0ff */
[----:B------:R-:W-:Y:S06]  /*6b390*/  BAR.SYNC.DEFER_BLOCKING 0x0 ;  /* 0x0000000000007b1d */ /* 0x000fec0000010000 */
[----:B----4-:R0:W-:Y:S04]  /*6b3a0*/  STL [R1+0x3cec], R24 ;  /* 0x003cec1801007387 */ /* 0x0101e80000100800 */
[----:B0-----:R-:W4:Y:S01]  /*6b3b0*/  LDL.LU R24, [R1+0x7e4] ;  /* 0x0007e40001187983 */ /* 0x001f220000300800 */
[----:B------:R-:W-:-:S03]  /*6b3c0*/  LOP3.LUT R4, R4, 0xffff, RZ, 0xc0, !PT ;  /* 0x0000ffff04047812 */ /* 0x000fc600078ec0ff */
[----:B------:R-:W3:Y:S04]  /*6b3d0*/  LDL.LU R12, [R1+0x74c] ;  /* 0x00074c00010c7983 */ /* 0x000ee80000300800 */
[----:B------:R-:W3:Y:S04]  /*6b3e0*/  LDL.LU R27, [R1+0x748] ;  /* 0x00074800011b7983 */ /* 0x000ee80000300800 */
[----:B------:R-:W-:Y:S04]  /*6b3f0*/  STL [R1+0x40], R29 ;  /* 0x0000401d01007387 */ /* 0x000fe80000100800 */
[----:B------:R-:W3:Y:S04]  /*6b400*/  LDL.LU R25, [R1+0x740] ;  /* 0x0007400001197983 */ /* 0x000ee80000300800 */
[----:B------:R-:W3:Y:S04]  /*6b410*/  LDL.LU R23, [R1+0x73c] ;  /* 0x00073c0001177983 */ /* 0x000ee80000300800 */
[----:B------:R-:W3:Y:S04]  /*6b420*/  LDL.LU R21, [R1+0x728] ;  /* 0x0007280001157983 */ /* 0x000ee80000300800 */
[----:B------:R-:W3:Y:S04]  /*6b430*/  LDL.LU R20, [R1+0x754] ;  /* 0x0007540001147983 */ /* 0x000ee80000300800 */
[----:B------:R-:W-:Y:S04]  /*6b440*/  STL [R1+0x4c], R4 ;  /* 0x00004c0401007387 */ /* 0x000fe80000100800 */
[----:B------:R0:W-:Y:S04]  /*6b450*/  STL [R1+0x3cdc], R22 ;  /* 0x003cdc1601007387 */ /* 0x0001e80000100800 */
[----:B0-----:R-:W3:Y:S01]  /*6b460*/  LDL.LU R22, [R1+0x7a0] ;  /* 0x0007a00001167983 */ /* 0x001ee20000300800 */
[----:B----4-:R-:W-:-:S04]  /*6b470*/  LOP3.LUT R24, R24, 0xffff, RZ, 0xc0, !PT ;  /* 0x0000ffff18187812 */ /* 0x010fc800078ec0ff */
[----:B--2---:R-:W-:Y:S01]  /*6b480*/  PRMT R14, R14, 0x4210, R24 ;  /* 0x000042100e0e7816 */ /* 0x004fe20000000018 */
[----:B------:R0:W-:Y:S04]  /*6b490*/  STL [R1+0x14], R24 ;  /* 0x0000141801007387 */ /* 0x0001e80000100800 */
[----:B0-----:R-:W2:Y:S01]  /*6b4a0*/  LDL.LU R24, [R1+0x3cec] ;  /* 0x003cec0001187983 */ /* 0x001ea20000300800 */
[----:B------:R-:W-:-:S03]  /*6b4b0*/  LOP3.LUT R15, R15, 0xffff, RZ, 0xc0, !PT ;  /* 0x0000ffff0f0f7812 */ /* 0x000fc600078ec0ff */
[----:B------:R0:W-:Y:S04]  /*6b4c0*/  STL [R1+0x30], R14 ;  /* 0x0000300e01007387 */ /* 0x0001e80000100800 */
[----:B0-----:R-:W4:Y:S04]  /*6b4d0*/  LDL.LU R14, [R1+0x3ce8] ;  /* 0x003ce800010e7983 */ /* 0x001f280000300800 */
[----:B------:R0:W-:Y:S01]  /*6b4e0*/  STL [R1+0x18], R15 ;  /* 0x0000180f01007387 */ /* 0x0001e20000100800 */
[----:B--2---:R-:W-:-:S03]  /*6b4f0*/  PRMT R24, R24, 0x4210, R15 ;  /* 0x0000421018187816 */ /* 0x004fc6000000000f */
[----:B0-----:R-:W2:Y:S04]  /*6b500*/  LDL.LU R15, [R1+0x3ce4] ;  /* 0x003ce400010f7983 */ /* 0x001ea80000300800 */
[----:B------:R0:W-:Y:S04]  /*6b510*/  STL [R1+0x34], R24 ;  /* 0x0000341801007387 */ /* 0x0001e80000100800 */
[----:B0-----:R-:W2:Y:S01]  /*6b520*/  LDL.LU R24, [R1+0x3ce0] ;  /* 0x003ce00001187983 */ /* 0x001ea20000300800 */
[----:B---3--:R-:W-:Y:S02]  /*6b530*/  LOP3.LUT R22, R22, 0xffff, RZ, 0xc0, !PT ;  /* 0x0000ffff16167812 */ /* 0x008fe400078ec0ff */
[----:B------:R-:W-:-:S02]  /*6b540*/  LOP3.LUT R10, R10, 0xffff, RZ, 0xc0, !PT ;  /* 0x0000ffff0a0a7812 */ /* 0x000fc400078ec0ff */
[----:B------:R-:W-:Y:S01]  /*6b550*/  PRMT R12, R12, 0x4210, R22 ;  /* 0x000042100c0c7816 */ /* 0x000fe20000000016 */
[----:B------:R0:W-:Y:S04]  /*6b560*/  STL [R1+0x1c], R22 ;  /* 0x00001c1601007387 */ /* 0x0001e80000100800 */
[----:B------:R-:W-:Y:S04]  /*6b570*/  STL [R1+0x50], R10 ;  /* 0x0000500a01007387 */ /* 0x000fe80000100800 */
[----:B------:R2:W-:Y:S01]  /*6b580*/  STL [R1+0x38], R12 ;  /* 0x0000380c01007387 */ /* 0x0005e20000100800 */
[----:B0-----:R-:W-:-:S02]  /*6b590*/  PRMT R22, R27, 0x4210, R29 ;  /* 0x000042101b167816 */ /* 0x001fc4000000001d */
[----:B----4-:R-:W-:-:S03]  /*6b5a0*/  PRMT R29, R23, 0x4210, R14 ;  /* 0x00004210171d7816 */ /* 0x010fc6000000000e */
[----:B------:R-:W-:Y:S01]  /*6b5b0*/  STL [R1+0x20], R22 ;  /* 0x0000201601007387 */ /* 0x000fe20000100800 */
[----:B------:R-:W-:Y:S02]  /*6b5c0*/  PRMT R4, R21, 0x4210, R4 ;  /* 0x0000421015047816 */ /* 0x000fe40000000004 */
[----:B--2---:R-:W-:-:S05]  /*6b5d0*/  PRMT R12, R25, 0x4210, R15 ;  /* 0x00004210190c7816 */ /* 0x004fca000000000f */
[----:B------:R0:W-:Y:S02]  /*6b5e0*/  STL [R1+0x24], R12 ;  /* 0x0000240c01007387 */ /* 0x0001e40000100800 */
[----:B0-----:R-:W-:Y:S02]  /*6b5f0*/  PRMT R12, R20, 0x4210, R10 ;  /* 0x00004210140c7816 */ /* 0x001fe4000000000a */
[----:B------:R-:W0:Y:S04]  /*6b600*/  LDS.128 R20, [R24] ;  /* 0x0000000018147984 */ /* 0x000e280000000c00 */
[----:B0-----:R-:W-:Y:S04]  /*6b610*/  STL.64 [R1+0x280], R20 ;  /* 0x0002801401007387 */ /* 0x001fe80000100a00 */
[----:B------:R0:W-:Y:S04]  /*6b620*/  STL.64 [R1+0x288], R22 ;  /* 0x0002881601007387 */ /* 0x0001e80000100a00 */
[----:B0-----:R-:W2:Y:S04]  /*6b630*/  LDL.LU R22, [R1+0x3cdc] ;  /* 0x003cdc0001167983 */ /* 0x001ea80000300800 */
[----:B------:R-:W3:Y:S04]  /*6b640*/  LDL.LU R27, [R1+0xa8] ;  /* 0x0000a800011b7983 */ /* 0x000ee80000300800 */
[----:B------:R-:W4:Y:S01]  /*6b650*/  LDL.LU R25, [R1+0x94] ;  /* 0x0000940001197983 */ /* 0x000f220000300800 */
[----:B------:R-:W-:Y:S06]  /*6b660*/  BAR.SYNC.DEFER_BLOCKING 0x0 ;  /* 0x0000000000007b1d */ /* 0x000fec0000010000 */
[----:B----4-:R0:W-:Y:S04]  /*6b670*/  STL [R1+0x3cb4], R25 ;  /* 0x003cb41901007387 */ /* 0x0101e80000100800 */
        /* <DEDUP_REMOVED lines=10> */
[----:B------:R-:W3:Y:S04]  /*6b720*/  LDL.LU R20, [R1+0x88] ;  /* 0x0000880001147983 */ /* 0x000ee80000300800 */
[----:B--2---:R-:W-:Y:S04]  /*6b730*/  STL.64 [R1+0x3cc0], R22 ;  /* 0x003cc01601007387 */ /* 0x004fe80000100a00 */
[----:B---3--:R0:W-:Y:S04]  /*6b740*/  STL.64 [R1+0x3cb8], R20 ;  /* 0x003cb81401007387 */ /* 0x0081e80000100a00 */
[----:B0-----:R-:W2:Y:S04]  /*6b750*/  LDL.LU R20, [R1+0x30] ;  /* 0x0000300001147983 */ /* 0x001ea80000300800 */
[----:B------:R-:W2:Y:S04]  /*6b760*/  LDL.LU R21, [R1+0x34] ;  /* 0x0000340001157983 */ /* 0x000ea80000300800 */
[----:B------:R-:W3:Y:S01]  /*6b770*/  LDL.LU R22, [R1+0x38] ;  /* 0x0000380001167983 */ /* 0x000ee20000300800 */
[----:B------:R-:W-:-:S03]  /*6b780*/  IMAD.MOV.U32 R23, RZ, RZ, R12 ;  /* 0x000000ffff177224 */ /* 0x000fc600078e000c */
[----:B------:R-:W4:Y:S04]  /*6b790*/  LDL.LU R12, [R1+0x3cd8] ;  /* 0x003cd800010c7983 */ /* 0x000f280000300800 */
[----:B---3--:R-:W-:Y:S04]  /*6b7a0*/  STL.64 [R1+0x3cd0], R22 ;  /* 0x003cd01601007387 */ /* 0x008fe80000100a00 */
[----:B--2---:R0:W-:Y:S04]  /*6b7b0*/  STL.64 [R1+0x3cc8], R20 ;  /* 0x003cc81401007387 */ /* 0x0041e80000100a00 */
[----:B0-----:R-:W4:Y:S04]  /*6b7c0*/  LDL.LU R20, [R1+0x20] ;  /* 0x0000200001147983 */ /* 0x001f280000300800 */
[----:B------:R-:W4:Y:S01]  /*6b7d0*/  LDL.LU R21, [R1+0x24] ;  /* 0x0000240001157983 */ /* 0x000f220000300800 */
[----:B------:R-:W-:-:S02]  /*6b7e0*/  IMAD.MOV.U32 R22, RZ, RZ, R29 ;  /* 0x000000ffff167224 */ /* 0x000fc400078e001d */
[----:B------:R-:W-:Y:S02]  /*6b7f0*/  IMAD.MOV.U32 R23, RZ, RZ, R4 ;  /* 0x000000ffff177224 */ /* 0x000fe400078e0004 */
[----:B------:R-:W2:Y:S04]  /*6b800*/  LDL.LU R4, [R1+0x78] ;  /* 0x0000780001047983 */ /* 0x000ea80000300800 */
[----:B------:R-:W3:Y:S04]  /*6b810*/  LDL.LU R29, [R1+0x74] ;  /* 0x00007400011d7983 */ /* 0x000ee80000300800 */
[----:B----4-:R-:W-:Y:S01]  /*6b820*/  STSM.16.M88.4 [R12], R20 ;  /* 0x000000140c007844 */ /* 0x010fe20000000200 */
[----:B------:R-:W-:Y:S06]  /*6b830*/  BAR.SYNC.DEFER_BLOCKING 0x0 ;  /* 0x0000000000007b1d */ /* 0x000fec0000010000 */
[----:B------:R-:W0:Y:S04]  /*6b840*/  LDS.128 R20, [R24] ;  /* 0x0000000018147984 */ /* 0x000e280000000c00 */
[----:B0-----:R-:W-:Y:S04]  /*6b850*/  STL.64 [R1+0x270], R20 ;  /* 0x0002701401007387 */ /* 0x001fe80000100a00 */
[----:B------:R0:W-:Y:S04]  /*6b860*/  STL.64 [R1+0x278], R22 ;  /* 0x0002781601007387 */ /* 0x0001e80000100a00 */
[----:B0-----:R-:W4:Y:S04]  /*6b870*/  LDL.LU.64 R22, [R1+0x3cd0] ;  /* 0x003cd00001167983 */ /* 0x001f280000300a00 */
[----:B------:R-:W4:Y:S01]  /*6b880*/  LDL.LU.64 R20, [R1+0x3cc8] ;  /* 0x003cc80001147983 */ /* 0x000f220000300a00 */
[----:B------:R-:W-:Y:S01]  /*6b890*/  BAR.SYNC.DEFER_BLOCKING 0x0 ;  /* 0x0000000000007b1d */ /* 0x000fe20000010000 */
[----:B------:R-:W-:-:S05]  /*6b8a0*/  PRMT R27, R27, 0x5210, R25 ;  /* 0x000052101b1b7816 */ /* 0x000fca0000000019 */
[----:B----4-:R0:W-:Y:S04]  /*6b8b0*/  STSM.16.M88.4 [R12], R20 ;  /* 0x000000140c007844 */ /* 0x0101e80000000200 */
[----:B0-----:R-:W4:Y:S04]  /*6b8c0*/  LDL.LU.64 R22, [R1+0x3cc0] ;  /* 0x003cc00001167983 */ /* 0x001f280000300a00 */
[----:B------:R-:W2:Y:S04]  /*6b8d0*/  LDL.LU.64 R20, [R1+0x3cb8] ;  /* 0x003cb80001147983 */ /* 0x000ea80000300a00 */
[----:B------:R-:W3:Y:S01]  /*6b8e0*/  LDL.LU R25, [R1+0x3cb4] ;  /* 0x003cb40001197983 */ /* 0x000ee20000300800 */
[----:B------:R-:W-:Y:S01]  /*6b8f0*/  BAR.SYNC.DEFER_BLOCKING 0x0 ;  /* 0x0000000000007b1d */ /* 0x000fe20000010000 */
[----:B---3--:R-:W-:-:S05]  /*6b900*/  PRMT R25, R25, 0x5210, R10 ;  /* 0x0000521019197816 */ /* 0x008fca000000000a */
[----:B------:R-:W4:Y:S02]  /*6b910*/  LDL.LU R10, [R1+0x3cb0] ;  /* 0x003cb000010a7983 */ /* 0x000f240000300800 */
[----:B----4-:R-:W-:Y:S02]  /*6b920*/  PRMT R10, R10, 0x5210, R23 ;  /* 0x000052100a0a7816 */ /* 0x010fe40000000017 */
[----:B------:R-:W2:Y:S02]  /*6b930*/  LDL.LU R23, [R1+0x3cac] ;  /* 0x003cac0001177983 */ /* 0x000ea40000300800 */
[----:B--2---:R-:W-:Y:S02]  /*6b940*/  PRMT R23, R23, 0x5210, R21 ;  /* 0x0000521017177816 */ /* 0x004fe40000000015 */
[----:B------:R-:W2:Y:S04]  /*6b950*/  LDL.LU R21, [R1+0x3ca8] ;  /* 0x003ca80001157983 */ /* 0x000ea80000300800 */
[----:B------:R0:W-:Y:S04]  /*6b960*/  STL.64 [R1+0x3ca0], R12 ;  /* 0x003ca00c01007387 */ /* 0x0001e80000100a00 */
[----:B0-----:R-:W3:Y:S04]  /*6b970*/  LDL.LU R12, [R1+0x4c] ;  /* 0x00004c00010c7983 */ /* 0x001ee80000300800 */
[----:B------:R-:W4:Y:S01]  /*6b980*/  LDL.LU R13, [R1+0x50] ;  /* 0x00005000010d7983 */ /* 0x000f220000300800 */
[----:B------:R-:W-:-:S02]  /*6b990*/  PRMT R14, R20, 0x5210, R14 ;  /* 0x00005210140e7816 */ /* 0x000fc4000000000e */
[----:B--2---:R-:W-:Y:S02]  /*6b9a0*/  PRMT R15, R21, 0x5210, R15 ;  /* 0x00005210150f7816 */ /* 0x004fe4000000000f */
[----:B------:R-:W2:Y:S04]  /*6b9b0*/  LDL.LU R21, [R1+0xbe4] ;  /* 0x000be40001157983 */ /* 0x000ea80000300800 */
[----:B------:R-:W2:Y:S04]  /*6b9c0*/  LDL.LU R20, [R1+0xbe0] ;  /* 0x000be00001147983 */ /* 0x000ea80000300800 */
[----:B------:R0:W-:Y:S01]  /*6b9d0*/  STL [R1+0x3c88], R11 ;  /* 0x003c880b01007387 */ /* 0x0001e20000100800 */
[----:B---3--:R-:W-:-:S02]  /*6b9e0*/  PRMT R4, R4, 0x5210, R12 ;  /* 0x0000521004047816 */ /* 0x008fc4000000000c */
[----:B----4-:R-:W-:Y:S01]  /*6b9f0*/  PRMT R12, R29, 0x5210, R13 ;  /* 0x000052101d0c7816 */ /* 0x010fe2000000000d */
[----:B------:R1:W-:Y:S04]  /*6ba00*/  STL.64 [R1+0x3c80], R8 ;  /* 0x003c800801007387 */ /* 0x0003e80000100a00 */
[----:B0-----:R-:W-:Y:S02]  /*6ba10*/  IMAD.MOV.U32 R11, RZ, RZ, R12 ;  /* 0x000000ffff0b7224 */ /* 0x001fe400078e000c */
[----:B-1----:R-:W-:Y:S02]  /*6ba20*/  IMAD.MOV.U32 R8, RZ, RZ, R27 ;  /* 0x000000ffff087224 */ /* 0x002fe400078e001b */
[----:B------:R-:W-:Y:S01]  /*6ba30*/  IMAD.MOV.U32 R9, RZ, RZ, R25 ;  /* 0x000000ffff097224 */ /* 0x000fe200078e0019 */
[----:B------:R0:W-:Y:S04]  /*6ba40*/  STL.64 [R1+0x3c98], R10 ;  /* 0x003c980a01007387 */ /* 0x0001e80000100a00 */
[----:B------:R1:W-:Y:S01]  /*6ba50*/  STL.64 [R1+0x3c90], R8 ;  /* 0x003c900801007387 */ /* 0x0003e20000100a00 */
[----:B0-----:R-:W-:-:S02]  /*6ba60*/  IMAD.MOV.U32 R10, RZ, RZ, R14 ;  /* 0x000000ffff0a7224 */ /* 0x001fc400078e000e */
[----:B-1----:R-:W-:Y:S02]  /*6ba70*/  IMAD.MOV.U32 R9, RZ, RZ, R15 ;  /* 0x000000ffff097224 */ /* 0x002fe400078e000f */
[----:B------:R-:W0:Y:S04]  /*6ba80*/  LDS.128 R12, [R24] ;  /* 0x00000000180c7984 */ /* 0x000e280000000c00 */
[----:B0-----:R0:W-:Y:S04]  /*6ba90*/  STL.64 [R1+0x250], R12 ;  /* 0x0002500c01007387 */ /* 0x0011e80000100a00 */
[----:B------:R-:W-:Y:S04]  /*6baa0*/  STL.64 [R1+0x258], R14 ;  /* 0x0002580e01007387 */ /* 0x000fe80000100a00 */
[----:B0-----:R-:W3:Y:S01]  /*6bab0*/  LDL.LU.64 R12, [R1+0x3ca0] ;  /* 0x003ca000010c7983 */ /* 0x001ee20000300a00 */
[----:B------:R-:W-:-:S02]  /*6bac0*/  IMAD.MOV.U32 R8, RZ, RZ, R23 ;  /* 0x000000ffff087224 */ /* 0x000fc400078e0017 */
[----:B------:R-:W-:Y:S01]  /*6bad0*/  IMAD.MOV.U32 R11, RZ, RZ, R4 ;  /* 0x000000ffff0b7224 */ /* 0x000fe200078e0004 */
[----:B------:R-:W-:Y:S06]  /*6bae0*/  BAR.SYNC.DEFER_BLOCKING 0x0 ;  /* 0x0000000000007b1d */ /* 0x000fec0000010000 */
[----:B---3--:R-:W-:Y:S02]  /*6baf0*/  STSM.16.M88.4 [R12], R8 ;  /* 0x000000080c007844 */ /* 0x008fe40000000200 */
[----:B------:R-:W-:Y:S06]  /*6bb00*/  BAR.SYNC.DEFER_BLOCKING 0x0 ;  /* 0x0000000000007b1d */ /* 0x000fec0000010000 */
[----:B------:R-:W0:Y:S04]  /*6bb10*/  LDS.128 R8, [R24] ;  /* 0x0000000018087984 */ /* 0x000e280000000c00 */
[----:B0-----:R-:W-:Y:S04]  /*6bb20*/  STL.64 [R1+0x240], R8 ;  /* 0x0002400801007387 */ /* 0x001fe80000100a00 */
[----:B------:R0:W-:Y:S04]  /*6bb30*/  STL.64 [R1+0x248], R10 ;  /* 0x0002480a01007387 */ /* 0x0001e80000100a00 */
[----:B0-----:R-:W3:Y:S04]  /*6bb40*/  LDL.LU.64 R10, [R1+0x3c98] ;  /* 0x003c9800010a7983 */ /* 0x001ee80000300a00 */
[----:B------:R-:W3:Y:S01]  /*6bb50*/  LDL.LU.64 R8, [R1+0x3c90] ;  /* 0x003c900001087983 */ /* 0x000ee20000300a00 */
[----:B------:R-:W-:Y:S06]  /*6bb60*/  BAR.SYNC.DEFER_BLOCKING 0x0 ;  /* 0x0000000000007b1d */ /* 0x000fec0000010000 */
[----:B------:R-:W-:Y:S04]  /*6bb70*/  STL [R1+0x3c68], R24 ;  /* 0x003c681801007387 */ /* 0x000fe80000100800 */
[----:B---3--:R0:W-:Y:S04]  /*6bb80*/  STSM.16.M88.4 [R12], R8 ;  /* 0x000000080c007844 */ /* 0x0081e80000000200 */
[----:B0-----:R-:W3:Y:S04]  /*6bb90*/  LDL.LU R11, [R1+0x3c88] ;  /* 0x003c8800010b7983 */ /* 0x001ee80000300800 */
[----:B------:R-:W4:Y:S04]  /*6bba0*/  LDL.LU.64 R8, [R1+0x3c80] ;  /* 0x003c800001087983 */ /* 0x000f280000300a00 */
[----:B------:R-:W-:Y:S04]  /*6bbb0*/  STL [R1+0x3c6c], R12 ;  /* 0x003c6c0c01007387 */ /* 0x000fe80000100800 */
[----:B------:R-:W-:Y:S04]  /*6bbc0*/  STL [R1+0x3c78], R5 ;  /* 0x003c780501007387 */ /* 0x000fe80000100800 */
[----:B------:R-:W3:Y:S04]  /*6bbd0*/  LDL.LU R27, [R1+0xaf4] ;  /* 0x000af400011b7983 */ /* 0x000ee80000300800 */
[----:B------:R-:W4:Y:S04]  /*6bbe0*/  LDL.LU R25, [R1+0xaf0] ;  /* 0x000af00001197983 */ /* 0x000f280000300800 */
[----:B------:R0:W-:Y:S04]  /*6bbf0*/  STL [R1+0x3c7c], R26 ;  /* 0x003c7c1a01007387 */ /* 0x0001e80000100800 */
[----:B0-----:R-:W3:Y:S04]  /*6bc00*/  LDL.LU R26, [R1+0x800] ;  /* 0x00080000011a7983 */ /* 0x001ee80000300800 */
[----:B------:R-:W4:Y:S04]  /*6bc10*/  LDL.LU R12, [R1+0x7cc] ;  /* 0x0007cc00010c7983 */ /* 0x000f280000300800 */
[----:B------:R-:W4:Y:S04]  /*6bc20*/  LDL.LU R23, [R1+0x7c8] ;  /* 0x0007c80001177983 */ /* 0x000f280000300800 */
[----:B------:R-:W4:Y:S04]  /*6bc30*/  LDL.LU R5, [R1+0x780] ;  /* 0x0007800001057983 */ /* 0x000f280000300800 */
[----:B------:R-:W3:Y:S01]  /*6bc40*/  LDL.LU R24, [R1+0x778] ;  /* 0x0007780001187983 */ /* 0x000ee20000300800 */
[----:B--2---:R-:W-:-:S02]  /*6bc50*/  LOP3.LUT R10, R20, 0xffff, RZ, 0xc0, !PT ;  /* 0x0000ffff140a7812 */ /* 0x004fc400078ec0ff */
[----:B------:R-:W-:Y:S01]  /*6bc60*/  LOP3.LUT R15, R21, 0xffff, RZ, 0xc0, !PT ;  /* 0x0000ffff150f7812 */ /* 0x000fe200078ec0ff */
[----:B------:R-:W-:Y:S06]  /*6bc70*/  BAR.SYNC.DEFER_BLOCKING 0x0 ;  /* 0x0000000000007b1d */ /* 0x000fec0000010000 */
[----:B---3--:R0:W-:Y:S04]  /*6bc80*/  STL [R1+0x3c70], R24 ;  /* 0x003c701801007387 */ /* 0x0081e80000100800 */
[----:B0-----:R-:W2:Y:S04]  /*6bc90*/  LDL.LU R24, [R1+0x77c] ;  /* 0x00077c0001187983 */ /* 0x001ea80000300800 */
[----:B------:R-:W3:Y:S01]  /*6bca0*/  LDL.LU R20, [R1+0x76c] ;  /* 0x00076c0001147983 */ /* 0x000ee20000300800 */
[----:B------:R-:W-:-:S03]  /*6bcb0*/  LOP3.LUT R26, R26, 0xffff, RZ, 0xc0, !PT ;  /* 0x0000ffff1a1a7812 */ /* 0x000fc600078ec0ff */
[----:B---3--:R0:W-:Y:S04]  /*6bcc0*/  STL [R1+0x3c74], R20 ;  /* 0x003c741401007387 */ /* 0x0081e80000100800 */
[----:B0-----:R-:W3:Y:S01]  /*6bcd0*/  LDL.LU R20, [R1+0x7fc] ;  /* 0x0007fc0001147983 */ /* 0x001ee20000300800 */
[----:B------:R-:W-:-:S03]  /*6bce0*/  LOP3.LUT R14, R27, 0xffff, RZ, 0xc0, !PT ;  /* 0x0000ffff1b0e7812 */ /* 0x000fc600078ec0ff */
[----:B------:R-:W2:Y:S01]  /*6bcf0*/  LDL.LU R21, [R1+0x764] ;  /* 0x0007640001157983 */ /* 0x000ea20000300800 */
[----:B----4-:R-:W-:-:S03]  /*6bd00*/  PRMT R5, R5, 0x4210, R26 ;  /* 0x0000421005057816 */ /* 0x010fc6000000001a */
[----:B------:R-:W-:Y:S01]  /*6bd10*/  STL [R1+0x40], R15 ;  /* 0x0000400f01007387 */ /* 0x000fe20000100800 */
[----:B------:R-:W-:-:S03]  /*6bd20*/  LOP3.LUT R4, R25, 0xffff, RZ, 0xc0, !PT ;  /* 0x0000ffff19047812 */ /* 0x000fc600078ec0ff */
[----:B------:R-:W4:Y:S01]  /*6bd30*/  LDL.LU R29, [R1+0x760] ;  /* 0x00076000011d7983 */ /* 0x000f220000300800 */
[----:B------:R-:W-:-:S03]  /*6bd40*/  LOP3.LUT R12, R12, 0xffff, RZ, 0xc0, !PT ;  /* 0x0000ffff0c0c7812 */ /* 0x000fc600078ec0ff */
[----:B------:R-:W-:Y:S04]  /*6bd50*/  STL [R1+0x44], R10 ;  /* 0x0000440a01007387 */ /* 0x000fe80000100800 */
[----:B------:R-:W4:Y:S04]  /*6bd60*/  LDL.LU R27, [R1+0x734] ;  /* 0x00073400011b7983 */ /* 0x000f280000300800 */
[----:B------:R-:W4:Y:S04]  /*6bd70*/  LDL.LU R25, [R1+0x784] ;  /* 0x0007840001197983 */ /* 0x000f280000300800 */
[----:B------:R0:W-:Y:S04]  /*6bd80*/  STL [R1+0x14], R26 ;  /* 0x0000141a01007387 */ /* 0x0001e80000100800 */
[----:B0-----:R-:W4:Y:S04]  /*6bd90*/  LDL.LU R26, [R1+0x3c7c] ;  /* 0x003c7c00011a7983 */ /* 0x001f280000300800 */
[----:B------:R0:W-:Y:S04]  /*6bda0*/  STL [R1+0x30], R5 ;  /* 0x0000300501007387 */ /* 0x0001e80000100800 */
[----:B0-----:R-:W4:Y:S01]  /*6bdb0*/  LDL.LU R5, [R1+0x3c78] ;  /* 0x003c780001057983 */ /* 0x001f220000300800 */
[----:B---3--:R-:W-:-:S04]  /*6bdc0*/  LOP3.LUT R20, R20, 0xffff, RZ, 0xc0, !PT ;  /* 0x0000ffff14147812 */ /* 0x008fc800078ec0ff */
[----:B--2---:R-:W-:Y:S01]  /*6bdd0*/  PRMT R24, R24, 0x4210, R20 ;  /* 0x0000421018187816 */ /* 0x004fe20000000014 */
[----:B------:R0:W-:Y:S04]  /*6bde0*/  STL [R1+0x18], R20 ;  /* 0x0000181401007387 */ /* 0x0001e80000100800 */
[----:B------:R-:W-:Y:S04]  /*6bdf0*/  STL [R1+0x1c], R12 ;  /* 0x00001c0c01007387 */ /* 0x000fe80000100800 */
[----:B0-----:R-:W2:Y:S04]  /*6be00*/  LDL.LU R20, [R1+0x3c74] ;  /* 0x003c740001147983 */ /* 0x001ea80000300800 */
[----:B------:R0:W-:Y:S04]  /*6be10*/  STL [R1+0x34], R24 ;  /* 0x0000341801007387 */ /* 0x0001e80000100800 */
[----:B0-----:R-:W3:Y:S01]  /*6be20*/  LDL.LU R24, [R1+0x3c70] ;  /* 0x003c700001187983 */ /* 0x001ee20000300800 */
[----:B------:R-:W-:-:S02]  /*6be30*/  LOP3.LUT R23, R23, 0xffff, RZ, 0xc0, !PT ;  /* 0x0000ffff17177812 */ /* 0x000fc400078ec0ff */
[----:B---3--:R-:W-:Y:S02]  /*6be40*/  PRMT R24, R24, 0x4210, R12 ;  /* 0x0000421018187816 */ /* 0x008fe4000000000c */
[----:B------:R-:W3:Y:S04]  /*6be50*/  LDL.LU R12, [R1+0x3c6c] ;  /* 0x003c6c00010c7983 */ /* 0x000ee80000300800 */
[----:B------:R0:W-:Y:S04]  /*6be60*/  STL [R1+0x38], R24 ;  /* 0x0000381801007387 */ /* 0x0001e80000100800 */
[----:B0-----:R-:W3:Y:S01]  /*6be70*/  LDL.LU R24, [R1+0x3c68] ;  /* 0x003c680001187983 */ /* 0x001ee20000300800 */
[----:B--2---:R-:W-:-:S02]  /*6be80*/  PRMT R20, R20, 0x4210, R15 ;  /* 0x0000421014147816 */ /* 0x004fc4000000000f */
[----:B----4-:R-:W-:-:S05]  /*6be90*/  PRMT R15, R29, 0x4210, R14 ;  /* 0x000042101d0f7816 */ /* 0x010fca000000000e */
[----:B------:R-:W-:Y:S04]  /*6bea0*/  STL.64 [R1+0x3c60], R14 ;  /* 0x003c600e01007387 */ /* 0x000fe80000100a00 */
[----:B---3--:R0:W-:Y:S02]  /*6beb0*/  STL.64 [R1+0x3c58], R12 ;  /* 0x003c580c01007387 */ /* 0x0081e40000100a00 */
[----:B0-----:R-:W-:-:S05]  /*6bec0*/  PRMT R12, R25, 0x4210, R23 ;  /* 0x00004210190c7816 */ /* 0x001fca0000000017 */
[----:B------:R-:W-:Y:S04]  /*6bed0*/  STL [R1+0x3c], R12 ;  /* 0x00003c0c01007387 */ /* 0x000fe80000100800 */
[----:B------:R-:W0:Y:S04]  /*6bee0*/  LDS.128 R12, [R24] ;  /* 0x00000000180c7984 */ /* 0x000e280000000c00 */
[----:B0-----:R-:W-:Y:S04]  /*6bef0*/  STL.64 [R1+0x230], R12 ;  /* 0x0002300c01007387 */ /* 0x001fe80000100a00 */
[----:B------:R0:W-:Y:S04]  /*6bf00*/  STL.64 [R1+0x238], R14 ;  /* 0x0002380e01007387 */ /* 0x0001e80000100a00 */
[----:B0-----:R-:W2:Y:S04]  /*6bf10*/  LDL.LU.64 R14, [R1+0x3c60] ;  /* 0x003c6000010e7983 */ /* 0x001ea80000300a00 */
[----:B------:R-:W3:Y:S04]  /*6bf20*/  LDL.LU.64 R12, [R1+0x3c58] ;  /* 0x003c5800010c7983 */ /* 0x000ee80000300a00 */
[----:B------:R0:W-:Y:S04]  /*6bf30*/  STL.64 [R1+0x3c50], R22 ;  /* 0x003c501601007387 */ /* 0x0001e80000100a00 */
[----:B------:R-:W4:Y:S01]  /*6bf40*/  LDL.LU R29, [R1+0xc8] ;  /* 0x0000c800011d7983 */ /* 0x000f220000300800 */
[----:B------:R-:W-:-:S02]  /*6bf50*/  PRMT R21, R21, 0x4210, R10 ;  /* 0x0000421015157816 */ /* 0x000fc4000000000a */
[----:B------:R-:W-:-:S05]  /*6bf60*/  PRMT R10, R27, 0x4210, R4 ;  /* 0x000042101b0a7816 */ /* 0x000fca0000000004 */
[----:B0-----:R-:W-:Y:S01]  /*6bf70*/  IMAD.MOV.U32 R23, RZ, RZ, R10 ;  /* 0x000000ffff177224 */ /* 0x001fe200078e000a */
[----:B------:R-:W-:Y:S06]  /*6bf80*/  BAR.SYNC.DEFER_BLOCKING 0x0 ;  /* 0x0000000000007b1d */ /* 0x000fec0000010000 */
[----:B----4-:R0:W-:Y:S04]  /*6bf90*/  STL [R1+0x3c28], R29 ;  /* 0x003c281d01007387 */ /* 0x0101e80000100800 */
[----:B0-----:R-:W4:Y:S04]  /*6bfa0*/  LDL.LU R29, [R1+0xd8] ;  /* 0x0000d800011d7983 */ /* 0x001f280000300800 */
[----:B------:R-:W2:Y:S04]  /*6bfb0*/  LDL.LU R10, [R1+0xcc] ;  /* 0x0000cc00010a7983 */ /* 0x000ea80000300800 */
[----:B--2---:R0:W-:Y:S04]  /*6bfc0*/  STL [R1+0x3c24], R10 ;  /* 0x003c240a01007387 */ /* 0x0041e80000100800 */
[----:B0-----:R-:W2:Y:S01]  /*6bfd0*/  LDL.LU R10, [R1+0x18] ;  /* 0x00001800010a7983 */ /* 0x001ea20000300800 */
[----:B------:R-:W-:-:S03]  /*6bfe0*/  IMAD.MOV.U32 R22, RZ, RZ, R15 ;  /* 0x000000ffff167224 */ /* 0x000fc600078e000f */
[----:B--2---:R0:W-:Y:S04]  /*6bff0*/  STL [R1+0x3c2c], R10 ;  /* 0x003c2c0a01007387 */ /* 0x0041e80000100800 */
[----:B0-----:R-:W2:Y:S04]  /*6c000*/  LDL.LU R10, [R1+0x14] ;  /* 0x00001400010a7983 */ /* 0x001ea80000300800 */
[----:B---3--:R0:W-:Y:S04]  /*6c010*/  STSM.16.M88.4 [R12], R20 ;  /* 0x000000140c007844 */ /* 0x0081e80000000200 */
[----:B0-----:R-:W3:Y:S01]  /*6c020*/  LDL.LU.64 R22, [R1+0x3c50] ;  /* 0x003c500001167983 */ /* 0x001ee20000300a00 */
[----:B------:R-:W-:Y:S06]  /*6c030*/  BAR.SYNC.DEFER_BLOCKING 0x0 ;  /* 0x0000000000007b1d */ /* 0x000fec0000010000 */
[----:B--2---:R-:W-:Y:S04]  /*6c040*/  STL.64 [R1+0x3c48], R10 ;  /* 0x003c480a01007387 */ /* 0x004fe80000100a00 */
[----:B------:R-:W-:Y:S04]  /*6c050*/  STL.64 [R1+0x3c40], R8 ;  /* 0x003c400801007387 */ /* 0x000fe80000100a00 */
[----:B------:R0:W-:Y:S04]  /*6c060*/  STL [R1+0x3c20], R4 ;  /* 0x003c200401007387 */ /* 0x0001e80000100800 */
[----:B------:R-:W1:Y:S04]  /*6c070*/  LDS.128 R8, [R24] ;  /* 0x0000000018087984 */ /* 0x000e680000000c00 */
[----:B0-----:R-:W2:Y:S04]  /*6c080*/  LDL.LU R4, [R1+0x1c] ;  /* 0x00001c0001047983 */ /* 0x001ea80000300800 */
[----:B------:R-:W3:Y:S04]  /*6c090*/  LDL.LU R20, [R1+0xc0] ;  /* 0x0000c00001147983 */ /* 0x000ee80000300800 */
[----:B------:R-:W3:Y:S04]  /*6c0a0*/  LDL.LU R15, [R1+0xb4] ;  /* 0x0000b400010f7983 */ /* 0x000ee80000300800 */
[----:B------:R-:W4:Y:S04]  /*6c0b0*/  LDL.LU R27, [R1+0xbc] ;  /* 0x0000bc00011b7983 */ /* 0x000f280000300800 */
[----:B------:R-:W2:Y:S04]  /*6c0c0*/  LDL.LU R25, [R1+0x84] ;  /* 0x0000840001197983 */ /* 0x000ea80000300800 */
[----:B------:R-:W3:Y:S04]  /*6c0d0*/  LDL.LU R21, [R1+0x7c] ;  /* 0x00007c0001157983 */ /* 0x000ee80000300800 */
[----:B-1----:R-:W-:Y:S04]  /*6c0e0*/  STL.64 [R1+0x210], R8 ;  /* 0x0002100801007387 */ /* 0x002fe80000100a00 */
[----:B------:R0:W-:Y:S04]  /*6c0f0*/  STL.64 [R1+0x218], R10 ;  /* 0x0002180a01007387 */ /* 0x0001e80000100a00 */
[----:B0-----:R-:W3:Y:S04]  /*6c100*/  LDL.LU.64 R10, [R1+0x3c48] ;  /* 0x003c4800010a7983 */ /* 0x001ee80000300a00 */
[----:B------:R-:W3:Y:S01]  /*6c110*/  LDL.LU.64 R8, [R1+0x3c40] ;  /* 0x003c400001087983 */ /* 0x000ee20000300a00 */
[----:B------:R-:W-:Y:S06]  /*6c120*/  BAR.SYNC.DEFER_BLOCKING 0x0 ;  /* 0x0000000000007b1d */ /* 0x000fec0000010000 */
[----:B----4-:R-:W-:Y:S04]  /*6c130*/  STL.64 [R1+0x3c38], R26 ;  /* 0x003c381a01007387 */ /* 0x010fe80000100a00 */
[----:B--2---:R0:W-:Y:S04]  /*6c140*/  STL.64 [R1+0x3c30], R24 ;  /* 0x003c301801007387 */ /* 0x0041e80000100a00 */
[----:B0-----:R-:W2:Y:S04]  /*6c150*/  LDL.LU R24, [R1+0x30] ;  /* 0x0000300001187983 */ /* 0x001ea80000300800 */
[----:B------:R-:W2:Y:S04]  /*6c160*/  LDL.LU R25, [R1+0x34] ;  /* 0x0000340001197983 */ /* 0x000ea80000300800 */
[----:B------:R-:W2:Y:S04]  /*6c170*/  LDL.LU R26, [R1+0x38] ;  /* 0x00003800011a7983 */ /* 0x000ea80000300800 */
[----:B------:R-:W2:Y:S01]  /*6c180*/  LDL.LU R27, [R1+0x3c] ;  /* 0x00003c00011b7983 */ /* 0x000ea20000300800 */
[----:B---3--:R-:W-:-:S03]  /*6c190*/  PRMT R29, R29, 0x5210, R10 ;  /* 0x000052101d1d7816 */ /* 0x008fc6000000000a */
[----:B--2---:R0:W-:Y:S04]  /*6c1a0*/  STSM.16.M88.4 [R12], R24 ;  /* 0x000000180c007844 */ /* 0x0041e80000000200 */
[----:B0-----:R-:W2:Y:S04]  /*6c1b0*/  LDL.LU.64 R26, [R1+0x3c38] ;  /* 0x003c3800011a7983 */ /* 0x001ea80000300a00 */
[----:B------:R-:W3:Y:S04]  /*6c1c0*/  LDL.LU.64 R24, [R1+0x3c30] ;  /* 0x003c300001187983 */ /* 0x000ee80000300a00 */
[----:B------:R-:W4:Y:S04]  /*6c1d0*/  LDL.LU R10, [R1+0x3c2c] ;  /* 0x003c2c00010a7983 */ /* 0x000f280000300800 */
[----:B------:R0:W-:Y:S04]  /*6c1e0*/  STL [R1+0x30], R29 ;  /* 0x0000301d01007387 */ /* 0x0001e80000100800 */
[----:B0-----:R-:W4:Y:S01]  /*6c1f0*/  LDL.LU R29, [R1+0x3c28] ;  /* 0x003c2800011d7983 */ /* 0x001f220000300800 */
[----:B------:R-:W-:Y:S01]  /*6c200*/  BAR.SYNC.DEFER_BLOCKING 0x0 ;  /* 0x0000000000007b1d */ /* 0x000fe20000010000 */
[----:B----4-:R-:W-:-:S05]  /*6c210*/  PRMT R29, R29, 0x5210, R10 ;  /* 0x000052101d1d7816 */ /* 0x010fca000000000a */
[----:B------:R-:W4:Y:S02]  /*6c220*/  LDL.LU R10, [R1+0x3c24] ;  /* 0x003c2400010a7983 */ /* 0x000f240000300800 */
[----:B----4-:R-:W-:Y:S02]  /*6c230*/  PRMT R10, R10, 0x5210, R4 ;  /* 0x000052100a0a7816 */ /* 0x010fe40000000004 */
[----:B------:R-:W4:Y:S04]  /*6c240*/  LDL.LU R4, [R1+0x3c20] ;  /* 0x003c200001047983 */ /* 0x000f280000300800 */
[----:B------:R0:W-:Y:S04]  /*6c250*/  STL.64 [R1+0x3c18], R10 ;  /* 0x003c180a01007387 */ /* 0x0001e80000100a00 */
[----:B0-----:R-:W2:Y:S04]  /*6c260*/  LDL.LU R10, [R1+0x40] ;  /* 0x00004000010a7983 */ /* 0x001ea80000300800 */
[----:B------:R-:W3:Y:S04]  /*6c270*/  LDL.LU R11, [R1+0x44] ;  /* 0x00004400010b7983 */ /* 0x000ee80000300800 */
[----:B------:R-:W-:Y:S01]  /*6c280*/  STL.64 [R1+0x3c10], R8 ;  /* 0x003c100801007387 */ /* 0x000fe20000100a00 */
[----:B--2---:R-:W-:-:S02]  /*6c290*/  PRMT R20, R20, 0x5210, R10 ;  /* 0x0000521014147816 */ /* 0x004fc4000000000a */
[----:B---3--:R-:W-:Y:S02]  /*6c2a0*/  PRMT R15, R15, 0x5210, R11 ;  /* 0x000052100f0f7816 */ /* 0x008fe4000000000b */
[----:B------:R-:W0:Y:S04]  /*6c2b0*/  LDS.128 R8, [R24] ;  /* 0x0000000018087984 */ /* 0x000e280000000c00 */
[----:B0-----:R-:W-:Y:S04]  /*6c2c0*/  STL.64 [R1+0x200], R8 ;  /* 0x0002000801007387 */ /* 0x001fe80000100a00 */
[----:B------:R0:W-:Y:S04]  /*6c2d0*/  STL.64 [R1+0x208], R10 ;  /* 0x0002080a01007387 */ /* 0x0001e80000100a00 */
[----:B0-----:R-:W2:Y:S04]  /*6c2e0*/  LDL.LU.64 R10, [R1+0x3c18] ;  /* 0x003c1800010a7983 */ /* 0x001ea80000300a00 */
[----:B------:R-:W3:Y:S01]  /*6c2f0*/  LDL.LU.64 R8, [R1+0x3c10] ;  /* 0x003c100001087983 */ /* 0x000ee20000300a00 */
[----:B------:R-:W-:-:S02]  /*6c300*/  PRMT R14, R27, 0x5210, R14 ;  /* 0x000052101b0e7816 */ /* 0x000fc4000000000e */
[----:B----4-:R-:W-:Y:S01]  /*6c310*/  PRMT R4, R25, 0x5210, R4 ;  /* 0x0000521019047816 */ /* 0x010fe20000000004 */
[----:B------:R-:W4:Y:S01]  /*6c320*/  LDL.LU R27, [R1+0xbd4] ;  /* 0x000bd400011b7983 */ /* 0x000f220000300800 */
[----:B------:R-:W-:-:S03]  /*6c330*/  PRMT R21, R21, 0x5210, R23 ;  /* 0x0000521015157816 */ /* 0x000fc60000000017 */
[----:B------:R-:W4:Y:S04]  /*6c340*/  LDL.LU R25, [R1+0xbd0] ;  /* 0x000bd00001197983 */ /* 0x000f280000300800 */
[----:B------:R-:W4:Y:S01]  /*6c350*/  LDL.LU R23, [R1+0xae4] ;  /* 0x000ae40001177983 */ /* 0x000f220000300800 */
[----:B------:R-:W-:Y:S06]  /*6c360*/  BAR.SYNC.DEFER_BLOCKING 0x0 ;  /* 0x0000000000007b1d */ /* 0x000fec0000010000 */
[----:B--2---:R-:W-:Y:S04]  /*6c370*/  STL [R1+0x3bf8], R11 ;  /* 0x003bf80b01007387 */ /* 0x004fe80000100800 */
[----:B---3--:R0:W-:Y:S04]  /*6c380*/  STL.64 [R1+0x3bf0], R8 ;  /* 0x003bf00801007387 */ /* 0x0081e80000100a00 */
[----:B0-----:R-:W2:Y:S01]  /*6c390*/  LDL.LU R8, [R1+0x30] ;  /* 0x0000300001087983 */ /* 0x001ea20000300800 */
[----:B------:R-:W-:-:S02]  /*6c3a0*/  IMAD.MOV.U32 R11, RZ, RZ, R21 ;  /* 0x000000ffff0b7224 */ /* 0x000fc400078e0015 */
[----:B------:R-:W-:-:S03]  /*6c3b0*/  IMAD.MOV.U32 R9, RZ, RZ, R29 ;  /* 0x000000ffff097224 */ /* 0x000fc600078e001d */
[----:B------:R0:W-:Y:S02]  /*6c3c0*/  STL.64 [R1+0x3c08], R10 ;  /* 0x003c080a01007387 */ /* 0x0001e40000100a00 */
[----:B0-----:R-:W-:Y:S02]  /*6c3d0*/  IMAD.MOV.U32 R10, RZ, RZ, R14 ;  /* 0x000000ffff0a7224 */ /* 0x001fe400078e000e */
[----:B------:R-:W-:Y:S01]  /*6c3e0*/  IMAD.MOV.U32 R11, RZ, RZ, R4 ;  /* 0x000000ffff0b7224 */ /* 0x000fe200078e0004 */
[----:B--2---:R0:W-:Y:S02]  /*6c3f0*/  STL.64 [R1+0x3c00], R8 ;  /* 0x003c000801007387 */ /* 0x0041e40000100a00 */
[----:B0-----:R-:W-:Y:S02]  /*6c400*/  IMAD.MOV.U32 R8, RZ, RZ, R20 ;  /* 0x000000ffff087224 */ /* 0x001fe400078e0014 */
[----:B------:R-:W-:Y:S01]  /*6c410*/  IMAD.MOV.U32 R9, RZ, RZ, R15 ;  /* 0x000000ffff097224 */ /* 0x000fe200078e000f */
[----:B------:R-:W2:Y:S04]  /*6c420*/  LDL.LU R20, [R1+0xae0] ;  /* 0x000ae00001147983 */ /* 0x000ea80000300800 */
[----:B------:R-:W-:Y:S01]  /*6c430*/  STSM.16.M88.4 [R12], R8 ;  /* 0x000000080c007844 */ /* 0x000fe20000000200 */
[----:B------:R-:W-:Y:S06]  /*6c440*/  BAR.SYNC.DEFER_BLOCKING 0x0 ;  /* 0x0000000000007b1d */ /* 0x000fec0000010000 */
[----:B------:R-:W0:Y:S04]  /*6c450*/  LDS.128 R8, [R24] ;  /* 0x0000000018087984 */ /* 0x000e280000000c00 */
[----:B0-----:R-:W-:Y:S04]  /*6c460*/  STL.64 [R1+0x1f0], R8 ;  /* 0x0001f00801007387 */ /* 0x001fe80000100a00 */
[----:B------:R0:W-:Y:S04]  /*6c470*/  STL.64 [R1+0x1f8], R10 ;  /* 0x0001f80a01007387 */ /* 0x0001e80000100a00 */
[----:B0-----:R-:W3:Y:S04]  /*6c480*/  LDL.LU.64 R10, [R1+0x3c08] ;  /* 0x003c0800010a7983 */ /* 0x001ee80000300a00 */
[----:B------:R-:W3:Y:S01]  /*6c490*/  LDL.LU.64 R8, [R1+0x3c00] ;  /* 0x003c000001087983 */ /* 0x000ee20000300a00 */
[----:B------:R-:W-:Y:S01]  /*6c4a0*/  BAR.SYNC.DEFER_BLOCKING 0x0 ;  /* 0x0000000000007b1d */ /* 0x000fe20000010000 */
[----:B----4-:R-:W-:Y:S01]  /*6c4b0*/  LOP3.LUT R4, R25, 0xffff, RZ, 0xc0, !PT ;  /* 0x0000ffff19047812 */ /* 0x010fe200078ec0ff */
[----:B------:R-:W-:-:S04]  /*6c4c0*/  IMAD.MOV.U32 R21, RZ, RZ, R17 ;  /* 0x000000ffff157224 */ /* 0x000fc800078e0011 */
[----:B------:R-:W-:Y:S01]  /*6c4d0*/  STL [R1+0x3be4], R24 ;  /* 0x003be41801007387 */ /* 0x000fe20000100800 */
[----:B------:R-:W-:-:S03]  /*6c4e0*/  LOP3.LUT R14, R23, 0xffff, RZ, 0xc0, !PT ;  /* 0x0000ffff170e7812 */ /* 0x000fc600078ec0ff */
[----:B---3--:R0:W-:Y:S04]  /*6c4f0*/  STSM.16.M88.4 [R12], R8 ;  /* 0x000000080c007844 */ /* 0x0081e80000000200 */
[----:B0-----:R-:W3:Y:S01]  /*6c500*/  LDL.LU R11, [R1+0x3bf8] ;  /* 0x003bf800010b7983 */ /* 0x001ee20000300800 */
[----:B------:R-:W-:-:S03]  /*6c510*/  LOP3.LUT R10, R27, 0xffff, RZ, 0xc0, !PT ;  /* 0x0000ffff1b0a7812 */ /* 0x000fc600078ec0ff */
[----:B------:R-:W4:Y:S04]  /*6c520*/  LDL.LU.64 R8, [R1+0x3bf0] ;  /* 0x003bf00001087983 */ /* 0x000f280000300a00 */
[----:B------:R-:W3:Y:S04]  /*6c530*/  LDL.LU R29, [R1+0x81c] ;  /* 0x00081c00011d7983 */ /* 0x000ee80000300800 */
[----:B------:R-:W4:Y:S04]  /*6c540*/  LDL.LU R17, [R1+0x818] ;  /* 0x0008180001117983 */ /* 0x000f280000300800 */
[----:B------:R-:W-:Y:S04]  /*6c550*/  STL [R1+0x3be8], R12 ;  /* 0x003be80c01007387 */ /* 0x000fe80000100800 */
[----:B------:R-:W-:Y:S04]  /*6c560*/  STL [R1+0x40], R10 ;  /* 0x0000400a01007387 */ /* 0x000fe80000100800 */
[----:B------:R2:W-:Y:S04]  /*6c570*/  STL [R1+0x44], R4 ;  /* 0x0000440401007387 */ /* 0x0005e80000100800 */
[----:B------:R-:W4:Y:S04]  /*6c580*/  LDL.LU R24, [R1+0x7f0] ;  /* 0x0007f00001187983 */ /* 0x000f280000300800 */
[----:B------:R-:W4:Y:S01]  /*6c590*/  LDL.LU R23, [R1+0x7ec] ;  /* 0x0007ec0001177983 */ /* 0x000f220000300800 */
[----:B--2---:R-:W-:-:S03]  /*6c5a0*/  LOP3.LUT R4, R20, 0xffff, RZ, 0xc0, !PT ;  /* 0x0000ffff14047812 */ /* 0x004fc600078ec0ff */
[----:B------:R3:W-:Y:S04]  /*6c5b0*/  STL [R1+0x3bec], R14 ;  /* 0x003bec0e01007387 */ /* 0x0007e80000100800 */
[----:B------:R-:W2:Y:S04]  /*6c5c0*/  LDL.LU R27, [R1+0x7dc] ;  /* 0x0007dc00011b7983 */ /* 0x000ea80000300800 */
[----:B------:R-:W2:Y:S04]  /*6c5d0*/  LDL.LU R25, [R1+0x7d8] ;  /* 0x0007d80001197983 */ /* 0x000ea80000300800 */
[----:B------:R-:W2:Y:S04]  /*6c5e0*/  LDL.LU R20, [R1+0x7d4] ;  /* 0x0007d40001147983 */ /* 0x000ea80000300800 */
[----:B------:R-:W2:Y:S04]  /*6c5f0*/  LDL.LU R10, [R1+0x7b8] ;  /* 0x0007b800010a7983 */ /* 0x000ea80000300800 */
[----:B------:R-:W2:Y:S01]  /*6c600*/  LDL.LU R15, [R1+0x7b4] ;  /* 0x0007b400010f7983 */ /* 0x000ea20000300800 */
[----:B------:R-:W-:Y:S01]  /*6c610*/  BAR.SYNC.DEFER_BLOCKING 0x0 ;  /* 0x0000000000007b1d */ /* 0x000fe20000010000 */
[----:B---3--:R-:W-:-:S05]  /*6c620*/  LOP3.LUT R14, R29, 0xffff, RZ, 0xc0, !PT ;  /* 0x0000ffff1d0e7812 */ /* 0x008fca00078ec0ff */
[----:B------:R-:W3:Y:S01]  /*6c630*/  LDL.LU R29, [R1+0x7b0] ;  /* 0x0007b000011d7983 */ /* 0x000ee20000300800 */
[----:B----4-:R-:W-:-:S03]  /*6c640*/  LOP3.LUT R12, R17, 0xffff, RZ, 0xc0, !PT ;  /* 0x0000ffff110c7812 */ /* 0x010fc600078ec0ff */
[----:B------:R-:W4:Y:S04]  /*6c650*/  LDL.LU R17, [R1+0x744] ;  /* 0x0007440001117983 */ /* 0x000f280000300800 */
[----:B------:R-:W-:Y:S04]  /*6c660*/  STL [R1+0x14], R14 ;  /* 0x0000140e01007387 */ /* 0x000fe80000100800 */
[----:B------:R-:W-:Y:S01]  /*6c670*/  STL [R1+0x18], R12 ;  /* 0x0000180c01007387 */ /* 0x000fe20000100800 */
[----:B------:R-:W-:-:S05]  /*6c680*/  LOP3.LUT R24, R24, 0xffff, RZ, 0xc0, !PT ;  /* 0x0000ffff18187812 */ /* 0x000fca00078ec0ff */
[----:B------:R-:W-:Y:S04]  /*6c690*/  STL [R1+0x1c], R24 ;  /* 0x00001c1801007387 */ /* 0x000fe80000100800 */
[----:B------:R0:W-:Y:S01]  /*6c6a0*/  STL [R1+0x3bd0], R11 ;  /* 0x003bd00b01007387 */ /* 0x0001e20000100800 */
[----:B--2---:R-:W-:-:S03]  /*6c6b0*/  PRMT R27, R27, 0x4210, R14 ;  /* 0x000042101b1b7816 */ /* 0x004fc6000000000e */
[----:B0-----:R-:W2:Y:S01]  /*6c6c0*/  LDL R11, [R1+0x44] ;  /* 0x00004400010b7983 */ /* 0x001ea20000100800 */
[----:B------:R-:W-:-:S03]  /*6c6d0*/  PRMT R25, R25, 0x4210, R12 ;  /* 0x0000421019197816 */ /* 0x000fc6000000000c */
[----:B------:R0:W-:Y:S01]  /*6c6e0*/  STL.64 [R1+0x3bc8], R8 ;  /* 0x003bc80801007387 */ /* 0x0001e20000100a00 */
[----:B------:R-:W-:-:S03]  /*6c6f0*/  PRMT R20, R20, 0x4210, R24 ;  /* 0x0000421014147816 */ /* 0x000fc60000000018 */
[----:B0-----:R-:W3:Y:S04]  /*6c700*/  LDL R8, [R1+0x40] ;  /* 0x0000400001087983 */ /* 0x001ee80000100800 */
[----:B------:R-:W3:Y:S04]  /*6c710*/  LDL.LU R9, [R1+0x7bc] ;  /* 0x0007bc0001097983 */ /* 0x000ee80000300800 */
[----:B------:R-:W4:Y:S04]  /*6c720*/  LDL.LU R14, [R1+0x3bec] ;  /* 0x003bec00010e7983 */ /* 0x000f280000300800 */
[----:B------:R-:W4:Y:S04]  /*6c730*/  LDL.LU R12, [R1+0x3be8] ;  /* 0x003be800010c7983 */ /* 0x000f280000300800 */
[----:B------:R-:W4:Y:S01]  /*6c740*/  LDL.LU R24, [R1+0x3be4] ;  /* 0x003be40001187983 */ /* 0x000f220000300800 */
[----:B---3--:R-:W-:-:S02]  /*6c750*/  PRMT R8, R9, 0x4210, R8 ;  /* 0x0000421009087816 */ /* 0x008fc40000000008 */
[----:B--2---:R-:W-:Y:S01]  /*6c760*/  PRMT R9, R10, 0x4210, R11 ;  /* 0x000042100a097816 */ /* 0x004fe2000000000b */
[----:B----4-:R-:W-:Y:S01]  /*6c770*/  STL [R1+0x3be0], R14 ;  /* 0x003be00e01007387 */ /* 0x010fe20000100800 */
[----:B------:R-:W-:-:S03]  /*6c780*/  PRMT R10, R15, 0x4210, R14 ;  /* 0x000042100f0a7816 */ /* 0x000fc6000000000e */
[----:B------:R-:W-:Y:S04]  /*6c790*/  STL.64 [R1+0x3bd8], R12 ;  /* 0x003bd80c01007387 */ /* 0x000fe80000100a00 */
[----:B------:R-:W0:Y:S04]  /*6c7a0*/  LDS.128 R12, [R24] ;  /* 0x00000000180c7984 */ /* 0x000e280000000c00 */
[----:B0-----:R-:W-:Y:S04]  /*6c7b0*/  STL.64 [R1+0x1d0], R12 ;  /* 0x0001d00c01007387 */ /* 0x001fe80000100a00 */
[----:B------:R0:W-:Y:S04]  /*6c7c0*/  STL.64 [R1+0x1d8], R14 ;  /* 0x0001d80e01007387 */ /* 0x0001e80000100a00 */
[----:B0-----:R-:W2:Y:S04]  /*6c7d0*/  LDL.LU R14, [R1+0x3be0] ;  /* 0x003be000010e7983 */ /* 0x001ea80000300800 */
[----:B------:R-:W3:Y:S01]  /*6c7e0*/  LDL.LU.64 R12, [R1+0x3bd8] ;  /* 0x003bd800010c7983 */ /* 0x000ee20000300a00 */
[----:B------:R-:W-:Y:S01]  /*6c7f0*/  PRMT R11, R29, 0x4210, R4 ;  /* 0x000042101d0b7816 */ /* 0x000fe20000000004 */
[----:B------:R-:W-:Y:S01]  /*6c800*/  BAR.SYNC.DEFER_BLOCKING 0x0 ;  /* 0x0000000000007b1d */ /* 0x000fe20000010000 */
[----:B------:R-:W-:-:S04]  /*6c810*/  LOP3.LUT R23, R23, 0xffff, RZ, 0xc0, !PT ;  /* 0x0000ffff17177812 */ /* 0x000fc800078ec0ff */
[----:B------:R-:W-:Y:S01]  /*6c820*/  PRMT R17, R17, 0x4210, R23 ;  /* 0x0000421011117816 */ /* 0x000fe20000000017 */
[----:B---3--:R0:W-:Y:S04]  /*6c830*/  STSM.16.M88.4 [R12], R8 ;  /* 0x000000080c007844 */ /* 0x0081e80000000200 */
[----:B0-----:R-:W3:Y:S04]  /*6c840*/  LDL.LU R11, [R1+0x3bd0] ;  /* 0x003bd000010b7983 */ /* 0x001ee80000300800 */
[----:B------:R-:W4:Y:S04]  /*6c850*/  LDL.LU.64 R8, [R1+0x3bc8] ;  /* 0x003bc80001087983 */ /* 0x000f280000300a00 */
[----:B------:R-:W-:Y:S04]  /*6c860*/  STL.64 [R1+0x3bc0], R18 ;  /* 0x003bc01201007387 */ /* 0x000fe80000100a00 */
[----:B------:R-:W-:Y:S01]  /*6c870*/  STL.64 [R1+0x3bb8], R16 ;  /* 0x003bb81001007387 */ /* 0x000fe20000100a00 */
[----:B------:R-:W-:Y:S06]  /*6c880*/  BAR.SYNC.DEFER_BLOCKING 0x0 ;  /* 0x0000000000007b1d */ /* 0x000fec0000010000 */
[----:B------:R-:W0:Y:S04]  /*6c890*/  LDS.128 R16, [R24] ;  /* 0x0000000018107984 */ /* 0x000e280000000c00 */
[----:B--2---:R-:W-:Y:S04]  /*6c8a0*/  STL [R1+0x3ba4], R14 ;  /* 0x003ba40e01007387 */ /* 0x004fe80000100800 */
[----:B------:R-:W-:Y:S04]  /*6c8b0*/  STL [R1+0x3ba0], R4 ;  /* 0x003ba00401007387 */ /* 0x000fe80000100800 */
[----:B0-----:R-:W-:Y:S01]  /*6c8c0*/  STL [R1+0x1c4], R17 ;  /* 0x0001c41101007387 */ /* 0x001fe20000100800 */
[----:B------:R-:W-:-:S03]  /*6c8d0*/  IMAD.MOV.U32 R15, RZ, RZ, R16 ;  /* 0x000000ffff0f7224 */ /* 0x000fc600078e0010 */
[----:B------:R0:W-:Y:S04]  /*6c8e0*/  STL.64 [R1+0x1c8], R18 ;  /* 0x0001c81201007387 */ /* 0x0001e80000100a00 */
[----:B0-----:R-:W2:Y:S04]  /*6c8f0*/  LDL.LU.64 R18, [R1+0x3bc0] ;  /* 0x003bc00001127983 */ /* 0x001ea80000300a00 */
[----:B------:R-:W2:Y:S04]  /*6c900*/  LDL.LU.64 R16, [R1+0x3bb8] ;  /* 0x003bb80001107983 */ /* 0x000ea80000300a00 */
[----:B------:R-:W2:Y:S04]  /*6c910*/  LDL.LU R14, [R1+0x14] ;  /* 0x00001400010e7983 */ /* 0x000ea80000300800 */
[----:B------:R-:W2:Y:S04]  /*6c920*/  LDL.LU R4, [R1+0x10c] ;  /* 0x00010c0001047983 */ /* 0x000ea80000300800 */
[----:B------:R-:W3:Y:S01]  /*6c930*/  LDL.LU R10, [R1+0x100] ;  /* 0x00010000010a7983 */ /* 0x000ee20000300800 */
[----:B------:R-:W-:Y:S06]  /*6c940*/  BAR.SYNC.DEFER_BLOCKING 0x0 ;  /* 0x0000000000007b1d */ /* 0x000fec0000010000 */
[----:B---3--:R0:W-:Y:S04]  /*6c950*/  STL.64 [R1+0x3bb0], R10 ;  /* 0x003bb00a01007387 */ /* 0x0081e80000100a00 */
[----:B----4-:R1:W-:Y:S01]  /*6c960*/  STL.64 [R1+0x3ba8], R8 ;  /* 0x003ba80801007387 */ /* 0x0103e20000100a00 */
[----:B0-----:R-:W-:-:S03]  /*6c970*/  IMAD.MOV.U32 R10, RZ, RZ, R20 ;  /* 0x000000ffff0a7224 */ /* 0x001fc600078e0014 */
[----:B------:R-:W3:Y:S01]  /*6c980*/  LDL.LU R20, [R1+0xfc] ;  /* 0x0000fc0001147983 */ /* 0x000ee20000300800 */
[----:B--2---:R-:W-:Y:S02]  /*6c990*/  IMAD.MOV.U32 R11, RZ, RZ, R17 ;  /* 0x000000ffff0b7224 */ /* 0x004fe400078e0011 */
[----:B-1----:R-:W-:Y:S01]  /*6c9a0*/  IMAD.MOV.U32 R8, RZ, RZ, R27 ;  /* 0x000000ffff087224 */ /* 0x002fe200078e001b */
[----:B------:R-:W2:Y:S01]  /*6c9b0*/  LDL.LU R29, [R1+0xe8] ;  /* 0x0000e800011d7983 */ /* 0x000ea20000300800 */
[----:B------:R-:W-:-:S03]  /*6c9c0*/  IMAD.MOV.U32 R9, RZ, RZ, R25 ;  /* 0x000000ffff097224 */ /* 0x000fc600078e0019 */
[----:B------:R-:W4:Y:S04]  /*6c9d0*/  LDL.LU R27, [R1+0xf0] ;  /* 0x0000f000011b7983 */ /* 0x000f280000300800 */
[----:B------:R-:W4:Y:S04]  /*6c9e0*/  LDL.LU R25, [R1+0x98] ;  /* 0x0000980001197983 */ /* 0x000f280000300800 */
[----:B------:R-:W3:Y:S04]  /*6c9f0*/  LDL.LU R17, [R1+0x90] ;  /* 0x0000900001117983 */ /* 0x000ee80000300800 */
[----:B------:R0:W-:Y:S04]  /*6ca00*/  STL [R1+0x3530], R15 ;  /* 0x0035300f01007387 */ /* 0x0001e80000100800 */
[----:B------:R1:W-:Y:S04]  /*6ca10*/  STSM.16.M88.4 [R12], R8 ;  /* 0x000000080c007844 */ /* 0x0003e80000000200 */
[----:B0-----:R-:W2:Y:S04]  /*6ca20*/  LDL.LU R15, [R1+0x44] ;  /* 0x00004400010f7983 */ /* 0x001ea80000300800 */
[----:B-1----:R-:W4:Y:S04]  /*6ca30*/  LDL.LU.64 R10, [R1+0x3bb0] ;  /* 0x003bb000010a7983 */ /* 0x002f280000300a00 */
[----:B------:R-:W4:Y:S04]  /*6ca40*/  LDL.LU.64 R8, [R1+0x3ba8] ;  /* 0x003ba80001087983 */ /* 0x000f280000300a00 */
[----:B------:R0:W-:Y:S04]  /*6ca50*/  STL.64 [R1+0x3b98], R18 ;  /* 0x003b981201007387 */ /* 0x0001e80000100a00 */
[----:B0-----:R-:W4:Y:S04]  /*6ca60*/  LDL.LU R18, [R1+0x1c] ;  /* 0x00001c0001127983 */ /* 0x001f280000300800 */
[----:B------:R-:W4:Y:S04]  /*6ca70*/  LDL.LU R19, [R1+0x40] ;  /* 0x0000400001137983 */ /* 0x000f280000300800 */
[----:B------:R0:W-:Y:S04]  /*6ca80*/  STL [R1+0x3b94], R16 ;  /* 0x003b941001007387 */ /* 0x0001e80000100800 */
[----:B0-----:R-:W4:Y:S04]  /*6ca90*/  LDL.LU R16, [R1+0x110] ;  /* 0x0001100001107983 */ /* 0x001f280000300800 */
[----:B------:R0:W-:Y:S04]  /*6caa0*/  STL [R1+0x3b90], R12 ;  /* 0x003b900c01007387 */ /* 0x0001e80000100800 */
[----:B0-----:R-:W4:Y:S01]  /*6cab0*/  LDL.LU R12, [R1+0x18] ;  /* 0x00001800010c7983 */ /* 0x001f220000300800 */
[----:B------:R-:W-:-:S03]  /*6cac0*/  PRMT R4, R4, 0x5210, R14 ;  /* 0x0000521004047816 */ /* 0x000fc6000000000e */
[----:B------:R-:W4:Y:S04]  /*6cad0*/  LDL.LU R14, [R1+0x3ba4] ;  /* 0x003ba400010e7983 */ /* 0x000f280000300800 */
[----:B------:R0:W-:Y:S04]  /*6cae0*/  STL [R1+0x30], R4 ;  /* 0x0000300401007387 */ /* 0x0001e80000100800 */
[----:B0-----:R-:W4:Y:S01]  /*6caf0*/  LDL.LU R4, [R1+0x3ba0] ;  /* 0x003ba00001047983 */ /* 0x001f220000300800 */
[----:B------:R-:W-:Y:S01]  /*6cb00*/  BAR.SYNC.DEFER_BLOCKING 0x0 ;  /* 0x0000000000007b1d */ /* 0x000fe20000010000 */
[----:B--2---:R-:W-:-:S02]  /*6cb10*/  PRMT R15, R29, 0x5210, R15 ;  /* 0x000052101d0f7816 */ /* 0x004fc4000000000f */
[----:B---3--:R-:W-:Y:S02]  /*6cb20*/  PRMT R29, R17, 0x5210, R23 ;  /* 0x00005210111d7816 */ /* 0x008fe40000000017 */
[----:B----4-:R-:W-:Y:S02]  /*6cb30*/  PRMT R10, R10, 0x5210, R18 ;  /* 0x000052100a0a7816 */ /* 0x010fe40000000012 */
[----:B------:R-:W-:Y:S02]  /*6cb40*/  PRMT R20, R20, 0x5210, R19 ;  /* 0x0000521014147816 */ /* 0x000fe40000000013 */
[----:B------:R-:W-:Y:S02]  /*6cb50*/  PRMT R12, R16, 0x5210, R12 ;  /* 0x00005210100c7816 */ /* 0x000fe4000000000c */
[----:B------:R-:W0:Y:S04]  /*6cb60*/  LDS.128 R16, [R24] ;  /* 0x0000000018107984 */ /* 0x000e280000000c00 */
[----:B0-----:R-:W-:Y:S04]  /*6cb70*/  STL.64 [R1+0x1b0], R16 ;  /* 0x0001b01001007387 */ /* 0x001fe80000100a00 */
[----:B------:R0:W-:Y:S04]  /*6cb80*/  STL.64 [R1+0x1b8], R18 ;  /* 0x0001b81201007387 */ /* 0x0001e80000100a00 */
[----:B0-----:R-:W2:Y:S04]  /*6cb90*/  LDL.LU.64 R18, [R1+0x3b98] ;  /* 0x003b980001127983 */ /* 0x001ea80000300a00 */
[----:B------:R-:W3:Y:S01]  /*6cba0*/  LDL.LU R16, [R1+0x3b94] ;  /* 0x003b940001107983 */ /* 0x000ee20000300800 */
[----:B------:R-:W-:Y:S01]  /*6cbb0*/  IMAD.MOV.U32 R17, RZ, RZ, R5 ;  /* 0x000000ffff117224 */ /* 0x000fe200078e0005 */
[----:B------:R-:W-:-:S02]  /*6cbc0*/  PRMT R14, R27, 0x5210, R14 ;  /* 0x000052101b0e7816 */ /* 0x000fc4000000000e */
[----:B------:R-:W-:Y:S01]  /*6cbd0*/  PRMT R4, R25, 0x5210, R4 ;  /* 0x0000521019047816 */ /* 0x000fe20000000004 */
[----:B------:R-:W-:Y:S01]  /*6cbe0*/  BAR.SYNC.DEFER_BLOCKING 0x0 ;  /* 0x0000000000007b1d */ /* 0x000fe20000010000 */
[----:B---3--:R-:W-:-:S05]  /*6cbf0*/  IMAD.MOV.U32 R5, RZ, RZ, R16 ;  /* 0x000000ffff057224 */ /* 0x008fca00078e0010 */
[----:B------:R-:W3:Y:S04]  /*6cc00*/  LDL.LU R16, [R1+0xbc4] ;  /* 0x000bc40001107983 */ /* 0x000ee80000300800 */
[----:B------:R-:W4:Y:S04]  /*6cc10*/  LDL.LU R27, [R1+0xbc0] ;  /* 0x000bc000011b7983 */ /* 0x000f280000300800 */
[----:B------:R-:W2:Y:S04]  /*6cc20*/  LDL.LU R25, [R1+0xad4] ;  /* 0x000ad40001197983 */ /* 0x000ea80000300800 */
[----:B------:R-:W3:Y:S04]  /*6cc30*/  LDL.LU R23, [R1+0xad0] ;  /* 0x000ad00001177983 */ /* 0x000ee80000300800 */
[----:B------:R-:W-:Y:S04]  /*6cc40*/  STL [R1+0x3b78], R11 ;  /* 0x003b780b01007387 */ /* 0x000fe80000100800 */
[----:B------:R0:W-:Y:S04]  /*6cc50*/  STL.64 [R1+0x3b70], R8 ;  /* 0x003b700801007387 */ /* 0x0001e80000100a00 */
[----:B0-----:R-:W4:Y:S01]  /*6cc60*/  LDL.LU R8, [R1+0x30] ;  /* 0x0000300001087983 */ /* 0x001f220000300800 */
[----:B------:R-:W-:-:S03]  /*6cc70*/  IMAD.MOV.U32 R9, RZ, RZ, R12 ;  /* 0x000000ffff097224 */ /* 0x000fc600078e000c */
[----:B------:R-:W2:Y:S01]  /*6cc80*/  LDL.LU R12, [R1+0x3b90] ;  /* 0x003b9000010c7983 */ /* 0x000ea20000300800 */
[----:B------:R-:W-:-:S05]  /*6cc90*/  IMAD.MOV.U32 R11, RZ, RZ, R29 ;  /* 0x000000ffff0b7224 */ /* 0x000fca00078e001d */
[----:B------:R0:W-:Y:S02]  /*6cca0*/  STL.64 [R1+0x3b88], R10 ;  /* 0x003b880a01007387 */ /* 0x0001e40000100a00 */
[----:B0-----:R-:W-:Y:S02]  /*6ccb0*/  IMAD.MOV.U32 R10, RZ, RZ, R14 ;  /* 0x000000ffff0a7224 */ /* 0x001fe400078e000e */
[----:B------:R-:W-:Y:S01]  /*6ccc0*/  IMAD.MOV.U32 R11, RZ, RZ, R4 ;  /* 0x000000ffff0b7224 */ /* 0x000fe200078e0004 */
[----:B----4-:R0:W-:Y:S02]  /*6ccd0*/  STL.64 [R1+0x3b80], R8 ;  /* 0x003b800801007387 */ /* 0x0101e40000100a00 */
[----:B0-----:R-:W-:Y:S02]  /*6cce0*/  IMAD.MOV.U32 R8, RZ, RZ, R20 ;  /* 0x000000ffff087224 */ /* 0x001fe400078e0014 */
[----:B------:R-:W-:-:S05]  /*6ccf0*/  IMAD.MOV.U32 R9, RZ, RZ, R15 ;  /* 0x000000ffff097224 */ /* 0x000fca00078e000f */
[----:B--2---:R-:W-:Y:S01]  /*6cd00*/  STSM.16.M88.4 [R12], R8 ;  /* 0x000000080c007844 */ /* 0x004fe20000000200 */
[----:B------:R-:W-:Y:S06]  /*6cd10*/  BAR.SYNC.DEFER_BLOCKING 0x0 ;  /* 0x0000000000007b1d */ /* 0x000fec0000010000 */
[----:B------:R-:W0:Y:S01]  /*6cd20*/  LDS.128 R8, [R24] ;  /* 0x0000000018087984 */ /* 0x000e220000000c00 */
[----:B------:R-:W-:-:S03]  /*6cd30*/  IMAD.MOV.U32 R20, RZ, RZ, R17 ;  /* 0x000000ffff147224 */ /* 0x000fc600078e0011 */
[----:B0-----:R-:W-:Y:S01]  /*6cd40*/  STL.64 [R1+0x1a0], R8 ;  /* 0x0001a00801007387 */ /* 0x001fe20000100a00 */
[----:B------:R-:W-:-:S03]  /*6cd50*/  IMAD.MOV.U32 R17, RZ, RZ, R11 ;  /* 0x000000ffff117224 */ /* 0x000fc600078e000b */
[----:B------:R0:W-:Y:S04]  /*6cd60*/  STL [R1+0x1a8], R10 ;  /* 0x0001a80a01007387 */ /* 0x0001e80000100800 */
[----:B0-----:R-:W2:Y:S04]  /*6cd70*/  LDL.LU.64 R10, [R1+0x3b88] ;  /* 0x003b8800010a7983 */ /* 0x001ea80000300a00 */
[----:B------:R-:W2:Y:S01]  /*6cd80*/  LDL.LU.64 R8, [R1+0x3b80] ;  /* 0x003b800001087983 */ /* 0x000ea20000300a00 */
[----:B------:R-:W-:Y:S01]  /*6cd90*/  BAR.SYNC.DEFER_BLOCKING 0x0 ;  /* 0x0000000000007b1d */ /* 0x000fe20000010000 */
[----:B---3--:R-:W-:-:S02]  /*6cda0*/  LOP3.LUT R4, R23, 0xffff, RZ, 0xc0, !PT ;  /* 0x0000ffff17047812 */ /* 0x008fc400078ec0ff */
[----:B------:R-:W-:-:S03]  /*6cdb0*/  LOP3.LUT R15, R25, 0xffff, RZ, 0xc0, !PT ;  /* 0x0000ffff190f7812 */ /* 0x000fc600078ec0ff */
[----:B------:R-:W-:Y:S04]  /*6cdc0*/  STL [R1+0x3b60], R24 ;  /* 0x003b601801007387 */ /* 0x000fe80000100800 */
[----:B------:R-:W-:Y:S04]  /*6cdd0*/  STL [R1+0x2798], R17 ;  /* 0x0027981101007387 */ /* 0x000fe80000100800 */
[----:B--2---:R0:W-:Y:S04]  /*6cde0*/  STSM.16.M88.4 [R12], R8 ;  /* 0x000000080c007844 */ /* 0x0041e80000000200 */
[----:B0-----:R-:W2:Y:S04]  /*6cdf0*/  LDL.LU R11, [R1+0x3b78] ;  /* 0x003b7800010b7983 */ /* 0x001ea80000300800 */
[----:B------:R-:W3:Y:S04]  /*6ce00*/  LDL.LU.64 R8, [R1+0x3b70] ;  /* 0x003b700001087983 */ /* 0x000ee80000300a00 */
[----:B------:R-:W-:Y:S04]  /*6ce10*/  STL [R1+0x3b64], R12 ;  /* 0x003b640c01007387 */ /* 0x000fe80000100800 */
[----:B------:R-:W4:Y:S04]  /*6ce20*/  LDL.LU R24, [R1+0x840] ;  /* 0x0008400001187983 */ /* 0x000f280000300800 */
[----:B------:R-:W4:Y:S04]  /*6ce30*/  LDL.LU R25, [R1+0x808] ;  /* 0x0008080001197983 */ /* 0x000f280000300800 */
[----:B------:R0:W-:Y:S04]  /*6ce40*/  STL [R1+0x3b68], R4 ;  /* 0x003b680401007387 */ /* 0x0001e80000100800 */
[----:B0-----:R-:W2:Y:S01]  /*6ce50*/  LDL.LU R4, [R1+0x848] ;  /* 0x0008480001047983 */ /* 0x001ea20000300800 */
[----:B------:R-:W-:-:S02]  /*6ce60*/  LOP3.LUT R16, R16, 0xffff, RZ, 0xc0, !PT ;  /* 0x0000ffff10107812 */ /* 0x000fc400078ec0ff */
[----:B------:R-:W-:Y:S01]  /*6ce70*/  LOP3.LUT R17, R27, 0xffff, RZ, 0xc0, !PT ;  /* 0x0000ffff1b117812 */ /* 0x000fe200078ec0ff */
[----:B------:R-:W4:Y:S04]  /*6ce80*/  LDL.LU R12, [R1+0x854] ;  /* 0x00085400010c7983 */ /* 0x000f280000300800 */
[----:B------:R-:W-:Y:S04]  /*6ce90*/  STL [R1+0x40], R16 ;  /* 0x0000401001007387 */ /* 0x000fe80000100800 */
[----:B------:R-:W4:Y:S04]  /*6cea0*/  LDL.LU R27, [R1+0x834] ;  /* 0x00083400011b7983 */ /* 0x000f280000300800 */
[----:B------:R-:W4:Y:S04]  /*6ceb0*/  LDL.LU R23, [R1+0x828] ;  /* 0x0008280001177983 */ /* 0x000f280000300800 */
[----:B------:R-:W-:Y:S04]  /*6cec0*/  STL [R1+0x44], R17 ;  /* 0x0000441101007387 */ /* 0x000fe80000100800 */
[----:B------:R-:W4:Y:S04]  /*6ced0*/  LDL.LU R10, [R1+0x820] ;  /* 0x00082000010a7983 */ /* 0x000f280000300800 */
[----:B------:R-:W4:Y:S04]  /*6cee0*/  LDL.LU R14, [R1+0x810] ;  /* 0x00081000010e7983 */ /* 0x000f280000300800 */
[----:B------:R-:W-:Y:S04]  /*6cef0*/  STL [R1+0x48], R15 ;  /* 0x0000480f01007387 */ /* 0x000fe80000100800 */
[----:B------:R-:W4:Y:S01]  /*6cf00*/  LDL.LU R29, [R1+0x83c] ;  /* 0x00083c00011d7983 */ /* 0x000f220000300800 */
[----:B------:R-:W-:Y:S01]  /*6cf10*/  BAR.SYNC.DEFER_BLOCKING 0x0 ;  /* 0x0000000000007b1d */ /* 0x000fe20000010000 */
[----:B--2---:R-:W-:-:S05]  /*6cf20*/  LOP3.LUT R4, R4, 0xffff, RZ, 0xc0, !PT ;  /* 0x0000ffff04047812 */ /* 0x004fca00078ec0ff */
[----:B------:R-:W-:Y:S04]  /*6cf30*/  STL [R1+0x14], R4 ;  /* 0x0000140401007387 */ /* 0x000fe80000100800 */
[----:B------:R0:W-:Y:S04]  /*6cf40*/  STL [R1+0x3b58], R11 ;  /* 0x003b580b01007387 */ /* 0x0001e80000100800 */
[----:B0-----:R-:W2:Y:S04]  /*6cf50*/  LDL.LU R11, [R1+0x84c] ;  /* 0x00084c00010b7983 */ /* 0x001ea80000300800 */
[----:B---3--:R0:W-:Y:S04]  /*6cf60*/  STL.64 [R1+0x3b50], R8 ;  /* 0x003b500801007387 */ /* 0x0081e80000100a00 */
[----:B0-----:R-:W3:Y:S04]  /*6cf70*/  LDL.LU R8, [R1+0x80c] ;  /* 0x00080c0001087983 */ /* 0x001ee80000300800 */
[----:B------:R-:W2:Y:S01]  /*6cf80*/  LDL.LU R9, [R1+0x850] ;  /* 0x0008500001097983 */ /* 0x000ea20000300800 */
[----:B----4-:R-:W-:-:S02]  /*6cf90*/  PRMT R12, R12, 0x4210, R4 ;  /* 0x000042100c0c7816 */ /* 0x010fc40000000004 */
[----:B------:R-:W-:Y:S01]  /*6cfa0*/  LOP3.LUT R24, R24, 0xffff, RZ, 0xc0, !PT ;  /* 0x0000ffff18187812 */ /* 0x000fe200078ec0ff */
[----:B------:R-:W4:Y:S04]  /*6cfb0*/  LDL.LU R4, [R1+0x3b68] ;  /* 0x003b680001047983 */ /* 0x000f280000300800 */
[----:B------:R0:W-:Y:S04]  /*6cfc0*/  STL [R1+0x30], R12 ;  /* 0x0000300c01007387 */ /* 0x0001e80000100800 */
[----:B0-----:R-:W4:Y:S04]  /*6cfd0*/  LDL.LU R12, [R1+0x3b64] ;  /* 0x003b6400010c7983 */ /* 0x001f280000300800 */
[----:B------:R0:W-:Y:S01]  /*6cfe0*/  STL [R1+0x18], R24 ;  /* 0x0000181801007387 */ /* 0x0001e20000100800 */
[----:B--2---:R-:W-:-:S03]  /*6cff0*/  PRMT R9, R9, 0x4210, R24 ;  /* 0x0000421009097816 */ /* 0x004fc60000000018 */
[----:B0-----:R-:W2:Y:S01]  /*6d000*/  LDL.LU R24, [R1+0x3b60] ;  /* 0x003b600001187983 */ /* 0x001ea20000300800 */
[----:B---3--:R-:W-:-:S05]  /*6d010*/  LOP3.LUT R8, R8, 0xffff, RZ, 0xc0, !PT ;  /* 0x0000ffff08087812 */ /* 0x008fca00078ec0ff */
[----:B------:R0:W-:Y:S01]  /*6d020*/  STL [R1+0x1c], R8 ;  /* 0x00001c0801007387 */ /* 0x0001e20000100800 */
[----:B------:R-:W-:-:S03]  /*6d030*/  PRMT R27, R27, 0x4210, R16 ;  /* 0x000042101b1b7816 */ /* 0x000fc60000000010 */
[----:B------:R-:W-:Y:S01]  /*6d040*/  STL [R1+0x34], R9 ;  /* 0x0000340901007387 */ /* 0x000fe20000100800 */
[----:B------:R-:W-:-:S03]  /*6d050*/  PRMT R15, R10, 0x4210, R15 ;  /* 0x000042100a0f7816 */ /* 0x000fc6000000000f */
[----:B------:R-:W3:Y:S01]  /*6d060*/  LDL.LU R16, [R1+0x3b5c] ;  /* 0x003b5c0001107983 */ /* 0x000ee20000300800 */
[----:B0-----:R-:W-:-:S05]  /*6d070*/  PRMT R8, R11, 0x4210, R8 ;  /* 0x000042100b087816 */ /* 0x001fca0000000008 */
[----:B------:R-:W-:Y:S01]  /*6d080*/  STL [R1+0x38], R8 ;  /* 0x0000380801007387 */ /* 0x000fe20000100800 */
[----:B------:R-:W-:Y:S02]  /*6d090*/  LOP3.LUT R25, R25, 0xffff, RZ, 0xc0, !PT ;  /* 0x0000ffff19197812 */ /* 0x000fe400078ec0ff */
[----:B------:R-:W-:Y:S02]  /*6d0a0*/  PRMT R23, R23, 0x4210, R17 ;  /* 0x0000421017177816 */ /* 0x000fe40000000011 */
[----:B------:R-:W-:-:S05]  /*6d0b0*/  PRMT R17, R29, 0x4210, R25 ;  /* 0x000042101d117816 */ /* 0x000fca0000000019 */
[----:B------:R-:W-:Y:S04]  /*6d0c0*/  STL [R1+0x3c], R17 ;  /* 0x00003c1101007387 */ /* 0x000fe80000100800 */
[----:B--2---:R-:W0:Y:S04]  /*6d0d0*/  LDS.128 R8, [R24] ;  /* 0x0000000018087984 */ /* 0x004e280000000c00 */
[----:B0-----:R-:W-:Y:S04]  /*6d0e0*/  STL.64 [R1+0x190], R8 ;  /* 0x0001900801007387 */ /* 0x001fe80000100a00 */
[----:B------:R0:W-:Y:S04]  /*6d0f0*/  STL [R1+0x19c], R11 ;  /* 0x00019c0b01007387 */ /* 0x0001e80000100800 */
[----:B0-----:R-:W2:Y:S04]  /*6d100*/  LDL.LU R11, [R1+0x3b58] ;  /* 0x003b5800010b7983 */ /* 0x001ea80000300800 */
[----:B------:R-:W3:Y:S04]  /*6d110*/  LDL.LU.64 R8, [R1+0x3b50] ;  /* 0x003b500001087983 */ /* 0x000ee80000300a00 */
[----:B------:R-:W3:Y:S04]  /*6d120*/  LDL.LU R29, [R1+0x138] ;  /* 0x00013800011d7983 */ /* 0x000ee80000300800 */
[----:B------:R-:W2:Y:S01]  /*6d130*/  LDL.LU R24, [R1+0x130] ;  /* 0x0001300001187983 */ /* 0x000ea20000300800 */
[----:B------:R-:W-:Y:S01]  /*6d140*/  IMAD.MOV.U32 R17, RZ, RZ, R10 ;  /* 0x000000ffff117224 */ /* 0x000fe200078e000a */
[----:B----4-:R-:W-:Y:S01]  /*6d150*/  PRMT R14, R14, 0x4210, R4 ;  /* 0x000042100e0e7816 */ /* 0x010fe20000000004 */
[----:B------:R-:W-:Y:S06]  /*6d160*/  BAR.SYNC.DEFER_BLOCKING 0x0 ;  /* 0x0000000000007b1d */ /* 0x000fec0000010000 */
[----:B--2---:R0:W-:Y:S04]  /*6d170*/  STL [R1+0x3b1c], R24 ;  /* 0x003b1c1801007387 */ /* 0x0041e80000100800 */
[----:B0-----:R-:W2:Y:S04]  /*6d180*/  LDL.LU R24, [R1+0x14] ;  /* 0x0000140001187983 */ /* 0x001ea80000300800 */
[----:B------:R-:W4:Y:S04]  /*6d190*/  LDL.LU R10, [R1+0x134] ;  /* 0x00013400010a7983 */ /* 0x000f280000300800 */
[----:B----4-:R0:W-:Y:S04]  /*6d1a0*/  STL [R1+0x3b18], R10 ;  /* 0x003b180a01007387 */ /* 0x0101e80000100800 */
[----:B0-----:R-:W4:Y:S04]  /*6d1b0*/  LDL.LU R10, [R1+0x18] ;  /* 0x00001800010a7983 */ /* 0x001f280000300800 */
[----:B----4-:R0:W-:Y:S04]  /*6d1c0*/  STL.64 [R1+0x3b48], R10 ;  /* 0x003b480a01007387 */ /* 0x0101e80000100a00 */
[----:B---3--:R-:W-:Y:S01]  /*6d1d0*/  STL.64 [R1+0x3b40], R8 ;  /* 0x003b400801007387 */ /* 0x008fe20000100a00 */
[----:B0-----:R-:W-:-:S03]  /*6d1e0*/  IMAD.MOV.U32 R10, RZ, RZ, R15 ;  /* 0x000000ffff0a7224 */ /* 0x001fc600078e000f */
[----:B------:R-:W3:Y:S04]  /*6d1f0*/  LDL.LU R15, [R1+0x124] ;  /* 0x00012400010f7983 */ /* 0x000ee80000300800 */
[----:B---3--:R0:W-:Y:S04]  /*6d200*/  STL [R1+0x3b10], R15 ;  /* 0x003b100f01007387 */ /* 0x0081e80000100800 */
[----:B0-----:R-:W3:Y:S01]  /*6d210*/  LDL.LU R15, [R1+0x40] ;  /* 0x00004000010f7983 */ /* 0x001ee20000300800 */
[----:B------:R-:W-:-:S03]  /*6d220*/  IMAD.MOV.U32 R11, RZ, RZ, R14 ;  /* 0x000000ffff0b7224 */ /* 0x000fc600078e000e */
[----:B---3--:R0:W-:Y:S04]  /*6d230*/  STL [R1+0x3b14], R15 ;  /* 0x003b140f01007387 */ /* 0x0081e80000100800 */
[----:B0-----:R-:W3:Y:S04]  /*6d240*/  LDL.LU R15, [R1+0x1c] ;  /* 0x00001c00010f7983 */ /* 0x001ee80000300800 */
[----:B------:R-:W4:Y:S01]  /*6d250*/  LDL.LU R14, [R1+0x118] ;  /* 0x00011800010e7983 */ /* 0x000f220000300800 */
[----:B------:R-:W-:-:S03]  /*6d260*/  IMAD.MOV.U32 R8, RZ, RZ, R27 ;  /* 0x000000ffff087224 */ /* 0x000fc600078e001b */
[----:B----4-:R0:W-:Y:S04]  /*6d270*/  STL [R1+0x3b0c], R14 ;  /* 0x003b0c0e01007387 */ /* 0x0101e80000100800 */
[----:B0-----:R-:W4:Y:S04]  /*6d280*/  LDL.LU R14, [R1+0x44] ;  /* 0x00004400010e7983 */ /* 0x001f280000300800 */
[----:B------:R-:W2:Y:S01]  /*6d290*/  LDL.LU R27, [R1+0xa0] ;  /* 0x0000a000011b7983 */ /* 0x000ea20000300800 */
[----:B------:R-:W-:-:S05]  /*6d2a0*/  IMAD.MOV.U32 R9, RZ, RZ, R23 ;  /* 0x000000ffff097224 */ /* 0x000fca00078e0017 */
[----:B------:R-:W-:Y:S01]  /*6d2b0*/  STSM.16.M88.4 [R12], R8 ;  /* 0x000000080c007844 */ /* 0x000fe20000000200 */
[----:B------:R-:W-:Y:S06]  /*6d2c0*/  BAR.SYNC.DEFER_BLOCKING 0x0 ;  /* 0x0000000000007b1d */ /* 0x000fec0000010000 */
[----:B--2---:R0:W-:Y:S04]  /*6d2d0*/  STL [R1+0x3b08], R27 ;  /* 0x003b081b01007387 */ /* 0x0041e80000100800 */
[----:B0-----:R-:W2:Y:S04]  /*6d2e0*/  LDL.LU R27, [R1+0x48] ;  /* 0x00004800011b7983 */ /* 0x001ea80000300800 */
[----:B------:R-:W4:Y:S04]  /*6d2f0*/  LDL.LU R23, [R1+0x9c] ;  /* 0x00009c0001177983 */ /* 0x000f280000300800 */
[----:B------:R0:W-:Y:S04]  /*6d300*/  STL.64 [R1+0x27a0], R16 ;  /* 0x0027a01001007387 */ /* 0x0001e80000100a00 */
[----:B0-----:R-:W4:Y:S04]  /*6d310*/  LDL.LU R16, [R1+0x128] ;  /* 0x0001280001107983 */ /* 0x001f280000300800 */
[----:B------:R-:W3:Y:S04]  /*6d320*/  LDL R17, [R1+0x1118] ;  /* 0x0011180001117983 */ /* 0x000ee80000100800 */
[----:B------:R-:W4:Y:S04]  /*6d330*/  LDL.LU.64 R10, [R1+0x3b48] ;  /* 0x003b4800010a7983 */ /* 0x000f280000300a00 */
[----:B------:R-:W4:Y:S04]  /*6d340*/  LDL.LU.64 R8, [R1+0x3b40] ;  /* 0x003b400001087983 */ /* 0x000f280000300a00 */
[----:B------:R-:W-:Y:S04]  /*6d350*/  STL.64 [R1+0x3b28], R6 ;  /* 0x003b280601007387 */ /* 0x000fe80000100a00 */
[----:B------:R0:W-:Y:S04]  /*6d360*/  STL.64 [R1+0x3b20], R4 ;  /* 0x003b200401007387 */ /* 0x0001e80000100a00 */
[----:B0-----:R-:W4:Y:S04]  /*6d370*/  LDL.LU R4, [R1+0x30] ;  /* 0x0000300001047983 */ /* 0x001f280000300800 */
[----:B------:R-:W4:Y:S04]  /*6d380*/  LDL.LU R5, [R1+0x34] ;  /* 0x0000340001057983 */ /* 0x000f280000300800 */
[----:B------:R-:W4:Y:S04]  /*6d390*/  LDL.LU R6, [R1+0x38] ;  /* 0x0000380001067983 */ /* 0x000f280000300800 */
[----:B------:R-:W4:Y:S04]  /*6d3a0*/  LDL.LU R7, [R1+0x3c] ;  /* 0x00003c0001077983 */ /* 0x000f280000300800 */
[----:B--2---:R-:W-:Y:S04]  /*6d3b0*/  STL.64 [R1+0x3b38], R26 ;  /* 0x003b381a01007387 */ /* 0x004fe80000100a00 */
[----:B------:R-:W-:Y:S04]  /*6d3c0*/  STL.64 [R1+0x3b30], R24 ;  /* 0x003b301801007387 */ /* 0x000fe80000100a00 */
[----:B---3--:R-:W0:Y:S01]  /*6d3d0*/  LDS.128 R24, [R17] ;  /* 0x0000000011187984 */ /* 0x008e220000000c00 */
[----:B------:R-:W-:Y:S06]  /*6d3e0*/  BAR.SYNC.DEFER_BLOCKING 0x0 ;  /* 0x0000000000007b1d */ /* 0x000fec0000010000 */
[----:B0-----:R-:W-:Y:S04]  /*6d3f0*/  STL.64 [R1+0x180], R24 ;  /* 0x0001801801007387 */ /* 0x001fe80000100a00 */
[----:B------:R0:W-:Y:S04]  /*6d400*/  STL.64 [R1+0x188], R26 ;  /* 0x0001881a01007387 */ /* 0x0001e80000100a00 */
[----:B0-----:R-:W2:Y:S04]  /*6d410*/  LDL.LU.64 R26, [R1+0x3b38] ;  /* 0x003b3800011a7983 */ /* 0x001ea80000300a00 */
[----:B------:R-:W3:Y:S04]  /*6d420*/  LDL.LU.64 R24, [R1+0x3b30] ;  /* 0x003b300001187983 */ /* 0x000ee80000300a00 */
[----:B----4-:R0:W-:Y:S04]  /*6d430*/  STSM.16.M88.4 [R12], R4 ;  /* 0x000000040c007844 */ /* 0x0101e80000000200 */
[----:B0-----:R-:W4:Y:S04]  /*6d440*/  LDL.LU.64 R6, [R1+0x3b28] ;  /* 0x003b280001067983 */ /* 0x001f280000300a00 */
[----:B------:R-:W4:Y:S01]  /*6d450*/  LDL.LU.64 R4, [R1+0x3b20] ;  /* 0x003b200001047983 */ /* 0x000f220000300a00 */
[----:B------:R-:W-:Y:S01]  /*6d460*/  BAR.SYNC.DEFER_BLOCKING 0x0 ;  /* 0x0000000000007b1d */ /* 0x000fe20000010000 */
[----:B---3--:R-:W-:-:S05]  /*6d470*/  PRMT R29, R29, 0x5210, R24 ;  /* 0x000052101d1d7816 */ /* 0x008fca0000000018 */
[----:B------:R-:W3:Y:S02]  /*6d480*/  LDL.LU R24, [R1+0x3b1c] ;  /* 0x003b1c0001187983 */ /* 0x000ee40000300800 */
[----:B---3--:R-:W-:Y:S02]  /*6d490*/  PRMT R24, R24, 0x5210, R10 ;  /* 0x0000521018187816 */ /* 0x008fe4000000000a */
[----:B------:R-:W3:Y:S02]  /*6d4a0*/  LDL.LU R10, [R1+0x3b18] ;  /* 0x003b1800010a7983 */ /* 0x000ee40000300800 */
[----:B---3--:R-:W-:Y:S02]  /*6d4b0*/  PRMT R10, R10, 0x5210, R15 ;  /* 0x000052100a0a7816 */ /* 0x008fe4000000000f */
[----:B------:R-:W3:Y:S02]  /*6d4c0*/  LDL.LU R15, [R1+0x3b14] ;  /* 0x003b1400010f7983 */ /* 0x000ee40000300800 */
[----:B---3--:R-:W-:-:S02]  /*6d4d0*/  PRMT R16, R16, 0x5210, R15 ;  /* 0x0000521010107816 */ /* 0x008fc4000000000f */
[----:B------:R-:W3:Y:S02]  /*6d4e0*/  LDL.LU R15, [R1+0x3b10] ;  /* 0x003b1000010f7983 */ /* 0x000ee40000300800 */
[----:B---3--:R-:W-:Y:S02]  /*6d4f0*/  PRMT R15, R15, 0x5210, R14 ;  /* 0x000052100f0f7816 */ /* 0x008fe4000000000e */
[----:B------:R-:W2:Y:S02]  /*6d500*/  LDL.LU R14, [R1+0x3b0c] ;  /* 0x003b0c00010e7983 */ /* 0x000ea40000300800 */
[----:B--2---:R-:W-:Y:S02]  /*6d510*/  PRMT R14, R14, 0x5210, R27 ;  /* 0x000052100e0e7816 */ /* 0x004fe4000000001b */
[----:B------:R-:W4:Y:S01]  /*6d520*/  LDL.LU R27, [R1+0x3b08] ;  /* 0x003b0800011b7983 */ /* 0x000f220000300800 */
[----:B------:R-:W-:Y:S02]  /*6d530*/  PRMT R23, R23, 0x5210, R25 ;  /* 0x0000521017177816 */ /* 0x000fe40000000019 */
[----:B----4-:R-:W-:-:S02]  /*6d540*/  PRMT R4, R27, 0x5210, R4 ;  /* 0x000052101b047816 */ /* 0x010fc40000000004 */
[----:B------:R-:W2:Y:S04]  /*6d550*/  LDL.LU R27, [R1+0xbb4] ;  /* 0x000bb400011b7983 */ /* 0x000ea80000300800 */
[----:B------:R-:W3:Y:S04]  /*6d560*/  LDL.LU R25, [R1+0xbb0] ;  /* 0x000bb00001197983 */ /* 0x000ee80000300800 */
[----:B------:R0:W-:Y:S04]  /*6d570*/  STL [R1+0x3ae0], R11 ;  /* 0x003ae00b01007387 */ /* 0x0001e80000100800 */
[----:B------:R1:W-:Y:S01]  /*6d580*/  STL.64 [R1+0x3ad8], R8 ;  /* 0x003ad80801007387 */ /* 0x0003e20000100a00 */
[----:B0-----:R-:W-:-:S02]  /*6d590*/  IMAD.MOV.U32 R11, RZ, RZ, R23 ;  /* 0x000000ffff0b7224 */ /* 0x001fc400078e0017 */
[----:B-1----:R-:W-:Y:S02]  /*6d5a0*/  IMAD.MOV.U32 R8, RZ, RZ, R29 ;  /* 0x000000ffff087224 */ /* 0x002fe400078e001d */
[----:B------:R-:W-:Y:S01]  /*6d5b0*/  IMAD.MOV.U32 R9, RZ, RZ, R24 ;  /* 0x000000ffff097224 */ /* 0x000fe200078e0018 */
[----:B------:R0:W-:Y:S04]  /*6d5c0*/  STL.64 [R1+0x3af0], R10 ;  /* 0x003af00a01007387 */ /* 0x0001e80000100a00 */
[----:B------:R1:W-:Y:S01]  /*6d5d0*/  STL.64 [R1+0x3ae8], R8 ;  /* 0x003ae80801007387 */ /* 0x0003e20000100a00 */
[----:B0-----:R-:W-:Y:S02]  /*6d5e0*/  IMAD.MOV.U32 R10, RZ, RZ, R14 ;  /* 0x000000ffff0a7224 */ /* 0x001fe400078e000e */
[----:B------:R-:W-:-:S02]  /*6d5f0*/  IMAD.MOV.U32 R11, RZ, RZ, R4 ;  /* 0x000000ffff0b7224 */ /* 0x000fc400078e0004 */
[----:B-1----:R-:W-:Y:S02]  /*6d600*/  IMAD.MOV.U32 R8, RZ, RZ, R16 ;  /* 0x000000ffff087224 */ /* 0x002fe400078e0010 */
[----:B------:R-:W-:Y:S01]  /*6d610*/  IMAD.MOV.U32 R9, RZ, RZ, R15 ;  /* 0x000000ffff097224 */ /* 0x000fe200078e000f */
[----:B------:R-:W-:Y:S04]  /*6d620*/  STL.64 [R1+0x3b00], R10 ;  /* 0x003b000a01007387 */ /* 0x000fe80000100a00 */
[----:B------:R-:W-:Y:S04]  /*6d630*/  STL.64 [R1+0x3af8], R8 ;  /* 0x003af80801007387 */ /* 0x000fe80000100a00 */
[----:B------:R-:W0:Y:S04]  /*6d640*/  LDS.128 R8, [R17] ;  /* 0x0000000011087984 */ /* 0x000e280000000c00 */
[----:B------:R-:W4:Y:S04]  /*6d650*/  LDL.LU R24, [R1+0xac4] ;  /* 0x000ac40001187983 */ /* 0x000f280000300800 */
[----:B------:R-:W3:Y:S04]  /*6d660*/  LDL.LU R23, [R1+0xac0] ;  /* 0x000ac00001177983 */ /* 0x000ee80000300800 */
[----:B0-----:R-:W-:Y:S04]  /*6d670*/  STL.64 [R1+0x170], R8 ;  /* 0x0001700801007387 */ /* 0x001fe80000100a00 */
[----:B------:R0:W-:Y:S04]  /*6d680*/  STL.64 [R1+0x178], R10 ;  /* 0x0001780a01007387 */ /* 0x0001e80000100a00 */
[----:B0-----:R-:W2:Y:S04]  /*6d690*/  LDL.LU.64 R10, [R1+0x3b00] ;  /* 0x003b0000010a7983 */ /* 0x001ea80000300a00 */
[----:B------:R-:W2:Y:S01]  /*6d6a0*/  LDL.LU.64 R8, [R1+0x3af8] ;  /* 0x003af80001087983 */ /* 0x000ea20000300a00 */
        /* <DEDUP_REMOVED lines=9> */
[----:B----4-:R-:W-:-:S05]  /*6d740*/  LOP3.LUT R29, R24, 0xffff, RZ, 0xc0, !PT ;  /* 0x0000ffff181d7812 */ /* 0x010fca00078ec0ff */
[----:B------:R-:W-:Y:S04]  /*6d750*/  STL [R1+0x3acc], R17 ;  /* 0x003acc1101007387 */ /* 0x000fe80000100800 */
[----:B--2---:R0:W-:Y:S04]  /*6d760*/  STSM.16.M88.4 [R12], R8 ;  /* 0x000000080c007844 */ /* 0x0041e80000000200 */
[----:B0-----:R-:W2:Y:S04]  /*6d770*/  LDL.LU R11, [R1+0x3ae0] ;  /* 0x003ae000010b7983 */ /* 0x001ea80000300800 */
[----:B------:R-:W4:Y:S04]  /*6d780*/  LDL.LU.64 R8, [R1+0x3ad8] ;  /* 0x003ad80001087983 */ /* 0x000f280000300a00 */
[----:B------:R-:W-:Y:S04]  /*6d790*/  STL [R1+0x3ab8], R12 ;  /* 0x003ab80c01007387 */ /* 0x000fe80000100800 */
[----:B------:R0:W-:Y:S04]  /*6d7a0*/  STL [R1+0x3ad0], R29 ;  /* 0x003ad01d01007387 */ /* 0x0001e80000100800 */
[----:B0-----:R-:W4:Y:S04]  /*6d7b0*/  LDL.LU R29, [R1+0x864] ;  /* 0x00086400011d7983 */ /* 0x001f280000300800 */
[----:B------:R-:W4:Y:S04]  /*6d7c0*/  LDL.LU R4, [R1+0x82c] ;  /* 0x00082c0001047983 */ /* 0x000f280000300800 */
[----:B------:R-:W4:Y:S01]  /*6d7d0*/  LDL.LU R17, [R1+0x8b8] ;  /* 0x0008b80001117983 */ /* 0x000f220000300800 */
[----:B------:R-:W-:-:S02]  /*6d7e0*/  LOP3.LUT R15, R27, 0xffff, RZ, 0xc0, !PT ;  /* 0x0000ffff1b0f7812 */ /* 0x000fc400078ec0ff */
[----:B---3--:R-:W-:Y:S01]  /*6d7f0*/  LOP3.LUT R10, R25, 0xffff, RZ, 0xc0, !PT ;  /* 0x0000ffff190a7812 */ /* 0x008fe200078ec0ff */
[----:B------:R-:W3:Y:S01]  /*6d800*/  LDL.LU R12, [R1+0x898] ;  /* 0x00089800010c7983 */ /* 0x000ee20000300800 */
[----:B------:R-:W-:-:S03]  /*6d810*/  LOP3.LUT R16, R23, 0xffff, RZ, 0xc0, !PT ;  /* 0x0000ffff17107812 */ /* 0x000fc600078ec0ff */
[----:B------:R-:W-:Y:S01]  /*6d820*/  STL [R1+0x40], R15 ;  /* 0x0000400f01007387 */ /* 0x000fe20000100800 */
[----:B------:R-:W-:-:S03]  /*6d830*/  IMAD.MOV.U32 R23, RZ, RZ, R20 ;  /* 0x000000ffff177224 */ /* 0x000fc600078e0014 */
[----:B------:R-:W3:Y:S04]  /*6d840*/  LDL.LU R14, [R1+0x894] ;  /* 0x00089400010e7983 */ /* 0x000ee80000300800 */
[----:B------:R-:W3:Y:S04]  /*6d850*/  LDL.LU R27, [R1+0x88c] ;  /* 0x00088c00011b7983 */ /* 0x000ee80000300800 */
[----:B------:R-:W-:Y:S04]  /*6d860*/  STL [R1+0x44], R10 ;  /* 0x0000440a01007387 */ /* 0x000fe80000100800 */
[----:B------:R-:W3:Y:S04]  /*6d870*/  LDL.LU R25, [R1+0x888] ;  /* 0x0008880001197983 */ /* 0x000ee80000300800 */
[----:B------:R-:W3:Y:S04]  /*6d880*/  LDL.LU R20, [R1+0x874] ;  /* 0x0008740001147983 */ /* 0x000ee80000300800 */
[----:B------:R-:W3:Y:S01]  /*6d890*/  LDL.LU R24, [R1+0x8bc] ;  /* 0x0008bc0001187983 */ /* 0x000ee20000300800 */
[----:B------:R-:W-:Y:S06]  /*6d8a0*/  BAR.SYNC.DEFER_BLOCKING 0x0 ;  /* 0x0000000000007b1d */ /* 0x000fec0000010000 */
[----:B--2---:R0:W-:Y:S04]  /*6d8b0*/  STL [R1+0x3ac8], R11 ;  /* 0x003ac80b01007387 */ /* 0x0041e80000100800 */
[----:B0-----:R-:W2:Y:S04]  /*6d8c0*/  LDL.LU R11, [R1+0x8b4] ;  /* 0x0008b400010b7983 */ /* 0x001ea80000300800 */
[----:B----4-:R0:W-:Y:S01]  /*6d8d0*/  STL.64 [R1+0x3ac0], R8 ;  /* 0x003ac00801007387 */ /* 0x0101e20000100a00 */
[----:B------:R-:W-:-:S03]  /*6d8e0*/  LOP3.LUT R29, R29, 0xffff, RZ, 0xc0, !PT ;  /* 0x0000ffff1d1d7812 */ /* 0x000fc600078ec0ff */
[----:B0-----:R-:W4:Y:S04]  /*6d8f0*/  LDL.LU R9, [R1+0x860] ;  /* 0x0008600001097983 */ /* 0x001f280000300800 */
[----:B------:R-:W2:Y:S01]  /*6d900*/  LDL.LU R8, [R1+0x830] ;  /* 0x0008300001087983 */ /* 0x000ea20000300800 */
[----:B------:R-:W-:-:S03]  /*6d910*/  PRMT R17, R17, 0x4210, R29 ;  /* 0x0000421011117816 */ /* 0x000fc6000000001d */
[----:B------:R0:W-:Y:S04]  /*6d920*/  STL [R1+0x14], R29 ;  /* 0x0000141d01007387 */ /* 0x0001e80000100800 */
[----:B0-----:R-:W2:Y:S04]  /*6d930*/  LDL.LU R29, [R1+0x3ad0] ;  /* 0x003ad000011d7983 */ /* 0x001ea80000300800 */
[----:B------:R0:W-:Y:S04]  /*6d940*/  STL [R1+0x30], R17 ;  /* 0x0000301101007387 */ /* 0x0001e80000100800 */
[----:B0-----:R-:W2:Y:S01]  /*6d950*/  LDL.LU R17, [R1+0x3acc] ;  /* 0x003acc0001117983 */ /* 0x001ea20000300800 */
[----:B---3--:R-:W-:-:S02]  /*6d960*/  PRMT R27, R27, 0x4210, R10 ;  /* 0x000042101b1b7816 */ /* 0x008fc4000000000a */
[----:B----4-:R-:W-:Y:S02]  /*6d970*/  LOP3.LUT R9, R9, 0xffff, RZ, 0xc0, !PT ;  /* 0x0000ffff09097812 */ /* 0x010fe400078ec0ff */
[----:B--2---:R-:W-:-:S03]  /*6d980*/  LOP3.LUT R8, R8, 0xffff, RZ, 0xc0, !PT ;  /* 0x0000ffff08087812 */ /* 0x004fc600078ec0ff */
[----:B------:R0:W-:Y:S01]  /*6d990*/  STL [R1+0x18], R9 ;  /* 0x0000180901007387 */ /* 0x0001e20000100800 */
[----:B------:R-:W-:-:S03]  /*6d9a0*/  PRMT R11, R11, 0x4210, R9 ;  /* 0x000042100b0b7816 */ /* 0x000fc60000000009 */
[----:B------:R1:W-:Y:S01]  /*6d9b0*/  STL [R1+0x1c], R8 ;  /* 0x00001c0801007387 */ /* 0x0003e20000100800 */
[----:B0-----:R-:W-:-:S03]  /*6d9c0*/  PRMT R9, R12, 0x4210, R8 ;  /* 0x000042100c097816 */ /* 0x001fc60000000008 */
[----:B------:R-:W-:Y:S01]  /*6d9d0*/  STL [R1+0x34], R11 ;  /* 0x0000340b01007387 */ /* 0x000fe20000100800 */
[----:B-1----:R-:W-:-:S03]  /*6d9e0*/  PRMT R8, R14, 0x4210, R15 ;  /* 0x000042100e087816 */ /* 0x002fc6000000000f */
[----:B------:R-:W-:Y:S04]  /*6d9f0*/  STL [R1+0x38], R9 ;  /* 0x0000380901007387 */ /* 0x000fe80000100800 */
[----:B------:R-:W-:Y:S04]  /*6da00*/  STL [R1+0x20], R8 ;  /* 0x0000200801007387 */ /* 0x000fe80000100800 */
[----:B------:R-:W0:Y:S04]  /*6da10*/  LDS.128 R8, [R17] ;  /* 0x0000000011087984 */ /* 0x000e280000000c00 */
[----:B0-----:R-:W-:Y:S04]  /*6da20*/  STL.64 [R1+0x140], R8 ;  /* 0x0001400801007387 */ /* 0x001fe80000100a00 */
[----:B------:R0:W-:Y:S04]  /*6da30*/  STL.64 [R1+0x148], R10 ;  /* 0x0001480a01007387 */ /* 0x0001e80000100a00 */
[----:B0-----:R-:W2:Y:S04]  /*6da40*/  LDL.LU R11, [R1+0x3ac8] ;  /* 0x003ac800010b7983 */ /* 0x001ea80000300800 */
[----:B------:R-:W3:Y:S04]  /*6da50*/  LDL.LU.64 R8, [R1+0x3ac0] ;  /* 0x003ac00001087983 */ /* 0x000ee80000300a00 */
[----:B------:R-:W4:Y:S04]  /*6da60*/  LDL.LU R15, [R1+0x220] ;  /* 0x00022000010f7983 */ /* 0x000f280000300800 */
[----:B------:R-:W2:Y:S01]  /*6da70*/  LDL.LU R14, [R1+0x224] ;  /* 0x00022400010e7983 */ /* 0x000ea20000300800 */
[----:B------:R-:W-:-:S02]  /*6da80*/  LOP3.LUT R4, R4, 0xffff, RZ, 0xc0, !PT ;  /* 0x0000ffff04047812 */ /* 0x000fc400078ec0ff */
[----:B------:R-:W-:Y:S02]  /*6da90*/  PRMT R25, R25, 0x4210, R29 ;  /* 0x0000421019197816 */ /* 0x000fe4000000001d */
[----:B------:R-:W-:Y:S01]  /*6daa0*/  PRMT R20, R20, 0x4210, R16 ;  /* 0x0000421014147816 */ /* 0x000fe20000000010 */
[----:B------:R-:W-:Y:S06]  /*6dab0*/  BAR.SYNC.DEFER_BLOCKING 0x0 ;  /* 0x0000000000007b1d */ /* 0x000fec0000010000 */
[----:B--2---:R0:W-:Y:S04]  /*6dac0*/  STL [R1+0x3a90], R14 ;  /* 0x003a900e01007387 */ /* 0x0041e80000100800 */
[----:B0-----:R-:W4:Y:S04]  /*6dad0*/  LDL.LU R14, [R1+0x14] ;  /* 0x00001400010e7983 */ /* 0x001f280000300800 */
[----:B------:R-:W2:Y:S04]  /*6dae0*/  LDL.LU R10, [R1+0x1ec] ;  /* 0x0001ec00010a7983 */ /* 0x000ea80000300800 */
[----:B--2---:R0:W-:Y:S04]  /*6daf0*/  STL [R1+0x3a8c], R10 ;  /* 0x003a8c0a01007387 */ /* 0x0041e80000100800 */
[----:B0-----:R-:W2:Y:S04]  /*6db00*/  LDL.LU R10, [R1+0x18] ;  /* 0x00001800010a7983 */ /* 0x001ea80000300800 */
[----:B---3--:R0:W-:Y:S04]  /*6db10*/  STL [R1+0x3a80], R9 ;  /* 0x003a800901007387 */ /* 0x0081e80000100800 */
[----:B0-----:R-:W3:Y:S04]  /*6db20*/  LDL.LU R9, [R1+0x44] ;  /* 0x0000440001097983 */ /* 0x001ee80000300800 */
[----:B---3--:R0:W-:Y:S04]  /*6db30*/  STL [R1+0x3a84], R9 ;  /* 0x003a840901007387 */ /* 0x0081e80000100800 */
[----:B0-----:R-:W3:Y:S01]  /*6db40*/  LDL.LU R9, [R1+0x40] ;  /* 0x0000400001097983 */ /* 0x001ee20000300800 */
[----:B------:R-:W-:Y:S01]  /*6db50*/  PRMT R12, R24, 0x4210, R4 ;  /* 0x00004210180c7816 */ /* 0x000fe20000000004 */
[----:B------:R-:W-:-:S02]  /*6db60*/  IMAD.MOV.U32 R24, RZ, RZ, R23 ;  /* 0x000000ffff187224 */ /* 0x000fc400078e0017 */
[----:B------:R-:W-:Y:S01]  /*6db70*/  IMAD.MOV.U32 R23, RZ, RZ, R19 ;  /* 0x000000ffff177224 */ /* 0x000fe200078e0013 */
[----:B---3--:R0:W-:Y:S04]  /*6db80*/  STL [R1+0x3a88], R9 ;  /* 0x003a880901007387 */ /* 0x0081e80000100800 */
[----:B0-----:R-:W3:Y:S01]  /*6db90*/  LDL.LU R9, [R1+0x1c] ;  /* 0x00001c0001097983 */ /* 0x001ee20000300800 */
[----:B------:R-:W-:Y:S02]  /*6dba0*/  IMAD.MOV.U32 R19, RZ, RZ, R13 ;  /* 0x000000ffff137224 */ /* 0x000fe400078e000d */
[----:B------:R-:W-:Y:S02]  /*6dbb0*/  IMAD.MOV.U32 R13, RZ, RZ, R0 ;  /* 0x000000ffff0d7224 */ /* 0x000fe400078e0000 */
[----:B------:R-:W-:-:S02]  /*6dbc0*/  IMAD.MOV.U32 R0, RZ, RZ, R26 ;  /* 0x000000ffff007224 */ /* 0x000fc400078e001a */
[----:B------:R-:W-:Y:S02]  /*6dbd0*/  IMAD.MOV.U32 R26, RZ, RZ, R18 ;  /* 0x000000ffff1a7224 */ /* 0x000fe400078e0012 */
[----:B------:R-:W4:Y:S04]  /*6dbe0*/  LDL.LU R18, [R1+0x1e0] ;  /* 0x0001e00001127983 */ /* 0x000f280000300800 */
[----:B--2---:R0:W-:Y:S02]  /*6dbf0*/  STL.64 [R1+0x3aa0], R10 ;  /* 0x003aa00a01007387 */ /* 0x0041e40000100a00 */
[----:B0-----:R-:W-:Y:S02]  /*6dc00*/  IMAD.MOV.U32 R11, RZ, RZ, R12 ;  /* 0x000000ffff0b7224 */ /* 0x001fe400078e000c */
[----:B---3--:R0:W-:Y:S04]  /*6dc10*/  STL.64 [R1+0x3a98], R8 ;  /* 0x003a980801007387 */ /* 0x0081e80000100a00 */
[----:B0-----:R-:W2:Y:S04]  /*6dc20*/  LDL.LU R8, [R1+0x30] ;  /* 0x0000300001087983 */ /* 0x001ea80000300800 */
[----:B------:R-:W2:Y:S04]  /*6dc30*/  LDL.LU R9, [R1+0x34] ;  /* 0x0000340001097983 */ /* 0x000ea80000300800 */
[----:B------:R-:W2:Y:S04]  /*6dc40*/  LDL.LU R10, [R1+0x38] ;  /* 0x00003800010a7983 */ /* 0x000ea80000300800 */
[----:B------:R-:W3:Y:S04]  /*6dc50*/  LDL.LU R12, [R1+0x3ab8] ;  /* 0x003ab800010c7983 */ /* 0x000ee80000300800 */
[----:B------:R-:W-:Y:S04]  /*6dc60*/  STL.64 [R1+0x3ab0], R6 ;  /* 0x003ab00601007387 */ /* 0x000fe80000100a00 */
[----:B------:R0:W-:Y:S04]  /*6dc70*/  STL.64 [R1+0x3aa8], R4 ;  /* 0x003aa80401007387 */ /* 0x0001e80000100a00 */
[----:B0-----:R-:W3:Y:S01]  /*6dc80*/  LDL.LU R4, [R1+0x20] ;  /* 0x0000200001047983 */ /* 0x001ee20000300800 */
[----:B------:R-:W-:-:S02]  /*6dc90*/  IMAD.MOV.U32 R5, RZ, RZ, R27 ;  /* 0x000000ffff057224 */ /* 0x000fc400078e001b */
[----:B------:R-:W-:Y:S01]  /*6dca0*/  IMAD.MOV.U32 R6, RZ, RZ, R25 ;  /* 0x000000ffff067224 */ /* 0x000fe200078e0019 */
[----:B------:R-:W2:Y:S01]  /*6dcb0*/  LDL.LU R27, [R1+0x1e4] ;  /* 0x0001e400011b7983 */ /* 0x000ea20000300800 */
[----:B------:R-:W-:Y:S02]  /*6dcc0*/  IMAD.MOV.U32 R7, RZ, RZ, R20 ;  /* 0x000000ffff077224 */ /* 0x000fe400078e0014 */
[----:B------:R-:W-:Y:S01]  /*6dcd0*/  IMAD.MOV.U32 R20, RZ, RZ, R19 ;  /* 0x000000ffff147224 */ /* 0x000fe200078e0013 */
[----:B------:R-:W2:Y:S04]  /*6dce0*/  LDL.LU R25, [R1+0xb0] ;  /* 0x0000b00001197983 */ /* 0x000ea80000300800 */
[----:B------:R-:W2:Y:S01]  /*6dcf0*/  LDL.LU R19, [R1+0xac] ;  /* 0x0000ac0001137983 */ /* 0x000ea20000300800 */
[----:B----4-:R-:W-:-:S03]  /*6dd00*/  PRMT R15, R15, 0x5210, R14 ;  /* 0x000052100f0f7816 */ /* 0x010fc6000000000e */
[----:B---3--:R-:W-:Y:S01]  /*6dd10*/  STSM.16.M88.4 [R12], R4 ;  /* 0x000000040c007844 */ /* 0x008fe20000000200 */
[----:B------:R-:W-:Y:S06]  /*6dd20*/  BAR.SYNC.DEFER_BLOCKING 0x0 ;  /* 0x0000000000007b1d */ /* 0x000fec0000010000 */
[----:B------:R-:W0:Y:S02]  /*6dd30*/  LDS.128 R4, [R17] ;  /* 0x0000000011047984 */ /* 0x000e240000000c00 */
[----:B------:R-:W-:Y:S06]  /*6dd40*/  BAR.SYNC.DEFER_BLOCKING 0x0 ;  /* 0x0000000000007b1d */ /* 0x000fec0000010000 */
[----:B--2---:R-:W-:Y:S04]  /*6dd50*/  STSM.16.M88.4 [R12], R8 ;  /* 0x000000080c007844 */ /* 0x004fe80000000200 */
[----:B0-----:R-:W-:Y:S04]  /*6dd60*/  STL.64 [R1+0x130], R4 ;  /* 0x0001300401007387 */ /* 0x001fe80000100a00 */
[----:B------:R0:W-:Y:S04]  /*6dd70*/  STL.64 [R1+0x138], R6 ;  /* 0x0001380601007387 */ /* 0x0001e80000100a00 */
[----:B0-----:R-:W2:Y:S04]  /*6dd80*/  LDL.LU.64 R6, [R1+0x3ab0] ;  /* 0x003ab00001067983 */ /* 0x001ea80000300a00 */
[----:B------:R-:W3:Y:S04]  /*6dd90*/  LDL.LU.64 R4, [R1+0x3aa8] ;  /* 0x003aa80001047983 */ /* 0x000ee80000300a00 */
[----:B------:R-:W4:Y:S04]  /*6dda0*/  LDL.LU.64 R10, [R1+0x3aa0] ;  /* 0x003aa000010a7983 */ /* 0x000f280000300a00 */
[----:B------:R-:W2:Y:S04]  /*6ddb0*/  LDL.LU.64 R8, [R1+0x3a98] ;  /* 0x003a980001087983 */ /* 0x000ea80000300a00 */
[----:B------:R0:W-:Y:S04]  /*6ddc0*/  STL [R1+0x3a6c], R12 ;  /* 0x003a6c0c01007387 */ /* 0x0001e80000100800 */
[----:B0-----:R-:W3:Y:S04]  /*6ddd0*/  LDL.LU R12, [R1+0x1e8] ;  /* 0x0001e800010c7983 */ /* 0x001ee80000300800 */
[----:B------:R-:W4:Y:S01]  /*6dde0*/  LDL.LU R14, [R1+0x3a90] ;  /* 0x003a9000010e7983 */ /* 0x000f220000300800 */
[----:B------:R-:W-:-:S02]  /*6ddf0*/  PRMT R27, R27, 0x5210, R29 ;  /* 0x000052101b1b7816 */ /* 0x000fc4000000001d */
[----:B------:R-:W-:Y:S01]  /*6de00*/  PRMT R16, R25, 0x5210, R16 ;  /* 0x0000521019107816 */ /* 0x000fe20000000010 */
        /* <DEDUP_REMOVED lines=8> */
[----:B------:R-:W2:Y:S04]  /*6de90*/  LDL.LU R9, [R1+0x3a80] ;  /* 0x003a800001097983 */ /* 0x000ea80000300800 */
[----:B------:R-:W-:Y:S01]  /*6dea0*/  STL.64 [R1+0x3a78], R10 ;  /* 0x003a780a01007387 */ /* 0x000fe20000100a00 */
[----:B------:R-:W-:-:S03]  /*6deb0*/  PRMT R4, R19, 0x5210, R4 ;  /* 0x0000521013047816 */ /* 0x000fc60000000004 */
[----:B--2---:R-:W-:Y:S04]  /*6dec0*/  STL.64 [R1+0x3a70], R8 ;  /* 0x003a700801007387 */ /* 0x004fe80000100a00 */
[----:B------:R-:W0:Y:S04]  /*6ded0*/  LDS.128 R8, [R17] ;  /* 0x0000000011087984 */ /* 0x000e280000000c00 */
[----:B0-----:R-:W-:Y:S01]  /*6dee0*/  STL [R1+0x124], R9 ;  /* 0x0001240901007387 */ /* 0x001fe20000100800 */
[----:B------:R-:W-:-:S03]  /*6def0*/  IMAD.MOV.U32 R19, RZ, RZ, R8 ;  /* 0x000000ffff137224 */ /* 0x000fc600078e0008 */
[----:B------:R0:W-:Y:S04]  /*6df00*/  STL.64 [R1+0x128], R10 ;  /* 0x0001280a01007387 */ /* 0x0001e80000100a00 */
[----:B0-----:R-:W2:Y:S04]  /*6df10*/  LDL.LU.64 R10, [R1+0x3a78] ;  /* 0x003a7800010a7983 */ /* 0x001ea80000300a00 */
[----:B------:R-:W3:Y:S04]  /*6df20*/  LDL.LU.64 R8, [R1+0x3a70] ;  /* 0x003a700001087983 */ /* 0x000ee80000300a00 */
[----:B------:R-:W4:Y:S04]  /*6df30*/  LDL.LU R29, [R1+0xba4] ;  /* 0x000ba400011d7983 */ /* 0x000f280000300800 */
[----:B------:R-:W3:Y:S04]  /*6df40*/  LDL.LU R25, [R1+0xba0] ;  /* 0x000ba00001197983 */ /* 0x000ee80000300800 */
[----:B------:R-:W-:Y:S04]  /*6df50*/  STL.64 [R1+0x3a60], R6 ;  /* 0x003a600601007387 */ /* 0x000fe80000100a00 */
[----:B------:R0:W-:Y:S02]  /*6df60*/  STL.64 [R1+0x3a58], R4 ;  /* 0x003a580401007387 */ /* 0x0001e40000100a00 */
[----:B0-----:R-:W-:-:S02]  /*6df70*/  IMAD.MOV.U32 R4, RZ, RZ, R12 ;  /* 0x000000ffff047224 */ /* 0x001fc400078e000c */
[----:B------:R-:W2:Y:S01]  /*6df80*/  LDL.LU R12, [R1+0x3a6c] ;  /* 0x003a6c00010c7983 */ /* 0x000ea20000300800 */
[----:B------:R-:W-:-:S03]  /*6df90*/  IMAD.MOV.U32 R5, RZ, RZ, R18 ;  /* 0x000000ffff057224 */ /* 0x000fc600078e0012 */
[----:B------:R-:W4:Y:S01]  /*6dfa0*/  LDL.LU R18, [R1+0x3a68] ;  /* 0x003a680001127983 */ /* 0x000f220000300800 */
[----:B------:R-:W-:Y:S02]  /*6dfb0*/  IMAD.MOV.U32 R6, RZ, RZ, R27 ;  /* 0x000000ffff067224 */ /* 0x000fe400078e001b */
[----:B------:R-:W-:Y:S01]  /*6dfc0*/  IMAD.MOV.U32 R7, RZ, RZ, R16 ;  /* 0x000000ffff077224 */ /* 0x000fe200078e0010 */
[----:B------:R-:W-:Y:S01]  /*6dfd0*/  BAR.SYNC.DEFER_BLOCKING 0x0 ;  /* 0x0000000000007b1d */ /* 0x000fe20000010000 */
[----:B------:R-:W-:-:S05]  /*6dfe0*/  IMAD.MOV.U32 R27, RZ, RZ, R20 ;  /* 0x000000ffff1b7224 */ /* 0x000fca00078e0014 */
[----:B------:R-:W-:Y:S04]  /*6dff0*/  STL [R1+0x2760], R19 ;  /* 0x0027601301007387 */ /* 0x000fe80000100800 */
[----:B--2---:R-:W-:Y:S01]  /*6e000*/  STSM.16.M88.4 [R12], R4 ;  /* 0x000000040c007844 */ /* 0x004fe20000000200 */
[----:B------:R-:W-:Y:S06]  /*6e010*/  BAR.SYNC.DEFER_BLOCKING 0x0 ;  /* 0x0000000000007b1d */ /* 0x000fec0000010000 */
[----:B------:R-:W0:Y:S04]  /*6e020*/  LDS.128 R4, [R17] ;  /* 0x0000000011047984 */ /* 0x000e280000000c00 */
[----:B----4-:R-:W-:Y:S04]  /*6e030*/  STL [R1+0x2770], R18 ;  /* 0x0027701201007387 */ /* 0x010fe80000100800 */
[----:B0-----:R-:W-:Y:S01]  /*6e040*/  STL [R1+0x110], R4 ;  /* 0x0001100401007387 */ /* 0x001fe20000100800 */
[----:B------:R-:W-:-:S03]  /*6e050*/  IMAD.MOV.U32 R20, RZ, RZ, R5 ;  /* 0x000000ffff147224 */ /* 0x000fc600078e0005 */
[----:B------:R0:W-:Y:S04]  /*6e060*/  STL.64 [R1+0x118], R6 ;  /* 0x0001180601007387 */ /* 0x0001e80000100a00 */
[----:B0-----:R-:W2:Y:S04]  /*6e070*/  LDL.LU.64 R6, [R1+0x3a60] ;  /* 0x003a600001067983 */ /* 0x001ea80000300a00 */
[----:B------:R-:W4:Y:S01]  /*6e080*/  LDL.LU.64 R4, [R1+0x3a58] ;  /* 0x003a580001047983 */ /* 0x000f220000300a00 */
[----:B------:R-:W-:Y:S02]  /*6e090*/  IMAD.MOV.U32 R16, RZ, RZ, R15 ;  /* 0x000000ffff107224 */ /* 0x000fe400078e000f */
[----:B------:R-:W-:Y:S01]  /*6e0a0*/  IMAD.MOV.U32 R18, RZ, RZ, R10 ;  /* 0x000000ffff127224 */ /* 0x000fe200078e000a */
[----:B------:R0:W-:Y:S04]  /*6e0b0*/  STL [R1+0x3a40], R17 ;  /* 0x003a401101007387 */ /* 0x0001e80000100800 */
[----:B------:R-:W-:Y:S01]  /*6e0c0*/  STL [R1+0x2738], R20 ;  /* 0x0027381401007387 */ /* 0x000fe20000100800 */
[----:B0-----:R-:W-:-:S03]  /*6e0d0*/  IMAD.MOV.U32 R17, RZ, RZ, R14 ;  /* 0x000000ffff117224 */ /* 0x001fc600078e000e */
[----:B------:R-:W-:Y:S01]  /*6e0e0*/  STL [R1+0x3a28], R12 ;  /* 0x003a280c01007387 */ /* 0x000fe20000100800 */
[----:B------:R-:W-:Y:S01]  /*6e0f0*/  BAR.SYNC.DEFER_BLOCKING 0x0 ;  /* 0x0000000000007b1d */ /* 0x000fe20000010000 */
[----:B----4-:R-:W-:-:S05]  /*6e100*/  IMAD.MOV.U32 R19, RZ, RZ, R4 ;  /* 0x000000ffff137224 */ /* 0x010fca00078e0004 */
[----:B------:R-:W4:Y:S04]  /*6e110*/  LDL.LU R4, [R1+0xab4] ;  /* 0x000ab40001047983 */ /* 0x000f280000300800 */
[----:B------:R3:W-:Y:S02]  /*6e120*/  STSM.16.M88.4 [R12], R16 ;  /* 0x000000100c007844 */ /* 0x0007e40000000200 */
[----:B---3--:R-:W-:Y:S02]  /*6e130*/  LOP3.LUT R16, R25, 0xffff, RZ, 0xc0, !PT ;  /* 0x0000ffff19107812 */ /* 0x008fe400078ec0ff */
[----:B------:R-:W3:Y:S04]  /*6e140*/  LDL.LU R25, [R1+0xab0] ;  /* 0x000ab00001197983 */ /* 0x000ee80000300800 */
[----:B------:R-:W2:Y:S04]  /*6e150*/  LDL.LU R17, [R1+0x85c] ;  /* 0x00085c0001117983 */ /* 0x000ea80000300800 */
[----:B------:R-:W2:Y:S04]  /*6e160*/  LDL.LU R15, [R1+0x858] ;  /* 0x00085800010f7983 */ /* 0x000ea80000300800 */
[----:B------:R-:W4:Y:S01]  /*6e170*/  LDL.LU R12, [R1+0x8f0] ;  /* 0x0008f000010c7983 */ /* 0x000f220000300800 */
[----:B------:R-:W-:Y:S01]  /*6e180*/  LOP3.LUT R20, R29, 0xffff, RZ, 0xc0, !PT ;  /* 0x0000ffff1d147812 */ /* 0x000fe200078ec0ff */
[----:B------:R-:W-:Y:S06]  /*6e190*/  BAR.SYNC.DEFER_BLOCKING 0x0 ;  /* 0x0000000000007b1d */ /* 0x000fec0000010000 */
[----:B----4-:R0:W-:Y:S04]  /*6e1a0*/  STL [R1+0x3a44], R12 ;  /* 0x003a440c01007387 */ /* 0x0101e80000100800 */
[----:B0-----:R-:W4:Y:S04]  /*6e1b0*/  LDL.LU R12, [R1+0x90c] ;  /* 0x00090c00010c7983 */ /* 0x001f280000300800 */
[----:B----4-:R0:W-:Y:S04]  /*6e1c0*/  STL [R1+0x3a4c], R12 ;  /* 0x003a4c0c01007387 */ /* 0x0101e80000100800 */
[----:B0-----:R-:W4:Y:S04]  /*6e1d0*/  LDL.LU R12, [R1+0x910] ;  /* 0x00091000010c7983 */ /* 0x001f280000300800 */
[----:B------:R-:W3:Y:S04]  /*6e1e0*/  LDL.LU R18, [R1+0x8ec] ;  /* 0x0008ec0001127983 */ /* 0x000ee80000300800 */
[----:B---3--:R0:W-:Y:S04]  /*6e1f0*/  STL [R1+0x3a48], R18 ;  /* 0x003a481201007387 */ /* 0x0081e80000100800 */
[----:B0-----:R-:W3:Y:S04]  /*6e200*/  LDL.LU R18, [R1+0x878] ;  /* 0x0008780001127983 */ /* 0x001ee80000300800 */
[----:B------:R-:W2:Y:S04]  /*6e210*/  LDL.LU R10, [R1+0x8e8] ;  /* 0x0008e800010a7983 */ /* 0x000ea80000300800 */
[----:B--2---:R0:W-:Y:S04]  /*6e220*/  STL [R1+0x3a50], R10 ;  /* 0x003a500a01007387 */ /* 0x0041e80000100800 */
[----:B0-----:R-:W2:Y:S01]  /*6e230*/  LDL.LU R10, [R1+0x87c] ;  /* 0x00087c00010a7983 */ /* 0x001ea20000300800 */
[----:B------:R-:W-:Y:S01]  /*6e240*/  LOP3.LUT R4, R4, 0xffff, RZ, 0xc0, !PT ;  /* 0x0000ffff04047812 */ /* 0x000fe200078ec0ff */
[----:B------:R-:W-:-:S02]  /*6e250*/  IMAD.MOV.U32 R29, RZ, RZ, R27 ;  /* 0x000000ffff1d7224 */ /* 0x000fc400078e001b */
[----:B------:R-:W-:Y:S01]  /*6e260*/  STL [R1+0x40], R20 ;  /* 0x0000401401007387 */ /* 0x000fe20000100800 */
[----:B---3--:R-:W-:-:S03]  /*6e270*/  LOP3.LUT R18, R18, 0xffff, RZ, 0xc0, !PT ;  /* 0x0000ffff12127812 */ /* 0x008fc600078ec0ff */
[----:B------:R-:W3:Y:S01]  /*6e280*/  LDL.LU R14, [R1+0x8dc] ;  /* 0x0008dc00010e7983 */ /* 0x000ee20000300800 */
[----:B------:R-:W-:-:S03]  /*6e290*/  LOP3.LUT R19, R25, 0xffff, RZ, 0xc0, !PT ;  /* 0x0000ffff19137812 */ /* 0x000fc600078ec0ff */
[----:B------:R-:W3:Y:S04]  /*6e2a0*/  LDL.LU R27, [R1+0x790] ;  /* 0x00079000011b7983 */ /* 0x000ee80000300800 */
[----:B------:R-:W-:Y:S04]  /*6e2b0*/  STL [R1+0x44], R16 ;  /* 0x0000441001007387 */ /* 0x000fe80000100800 */
[----:B------:R-:W3:Y:S04]  /*6e2c0*/  LDL.LU R25, [R1+0x8f4] ;  /* 0x0008f40001197983 */ /* 0x000ee80000300800 */
[----:B------:R-:W-:Y:S01]  /*6e2d0*/  STL [R1+0x48], R4 ;  /* 0x0000480401007387 */ /* 0x000fe20000100800 */
[----:B--2---:R-:W-:-:S04]  /*6e2e0*/  LOP3.LUT R10, R10, 0xffff, RZ, 0xc0, !PT ;  /* 0x0000ffff0a0a7812 */ /* 0x004fc800078ec0ff */
[----:B----4-:R-:W-:Y:S01]  /*6e2f0*/  PRMT R12, R12, 0x4210, R10 ;  /* 0x000042100c0c7816 */ /* 0x010fe2000000000a */
[----:B------:R0:W-:Y:S04]  /*6e300*/  STL [R1+0x14], R10 ;  /* 0x0000140a01007387 */ /* 0x0001e80000100800 */
[----:B------:R-:W-:Y:S04]  /*6e310*/  STL [R1+0x18], R18 ;  /* 0x0000181201007387 */ /* 0x000fe80000100800 */
[----:B0-----:R-:W2:Y:S04]  /*6e320*/  LDL.LU R10, [R1+0x3a50] ;  /* 0x003a5000010a7983 */ /* 0x001ea80000300800 */
[----:B------:R0:W-:Y:S04]  /*6e330*/  STL [R1+0x30], R12 ;  /* 0x0000300c01007387 */ /* 0x0001e80000100800 */
[----:B0-----:R-:W4:Y:S01]  /*6e340*/  LDL.LU R12, [R1+0x3a4c] ;  /* 0x003a4c00010c7983 */ /* 0x001f220000300800 */
[----:B------:R-:W-:-:S05]  /*6e350*/  LOP3.LUT R17, R17, 0xffff, RZ, 0xc0, !PT ;  /* 0x0000ffff11117812 */ /* 0x000fca00078ec0ff */
[----:B------:R-:W-:Y:S01]  /*6e360*/  STL [R1+0x1c], R17 ;  /* 0x00001c1101007387 */ /* 0x000fe20000100800 */
[----:B----4-:R-:W-:-:S03]  /*6e370*/  PRMT R12, R12, 0x4210, R18 ;  /* 0x000042100c0c7816 */ /* 0x010fc60000000012 */
[----:B------:R-:W4:Y:S04]  /*6e380*/  LDL.LU R18, [R1+0x3a48] ;  /* 0x003a480001127983 */ /* 0x000f280000300800 */
[----:B------:R0:W-:Y:S04]  /*6e390*/  STL [R1+0x34], R12 ;  /* 0x0000340c01007387 */ /* 0x0001e80000100800 */
[----:B0-----:R-:W4:Y:S01]  /*6e3a0*/  LDL.LU R12, [R1+0x3a44] ;  /* 0x003a4400010c7983 */ /* 0x001f220000300800 */
[----:B--2---:R-:W-:Y:S02]  /*6e3b0*/  PRMT R16, R10, 0x4210, R16 ;  /* 0x000042100a107816 */ /* 0x004fe40000000010 */
[----:B---3--:R-:W-:-:S02]  /*6e3c0*/  PRMT R10, R14, 0x4210, R4 ;  /* 0x000042100e0a7816 */ /* 0x008fc40000000004 */
[----:B------:R-:W-:Y:S02]  /*6e3d0*/  PRMT R4, R27, 0x4210, R19 ;  /* 0x000042101b047816 */ /* 0x000fe40000000013 */
[----:B----4-:R-:W-:Y:S02]  /*6e3e0*/  PRMT R12, R12, 0x4210, R17 ;  /* 0x000042100c0c7816 */ /* 0x010fe40000000011 */
[----:B------:R-:W2:Y:S04]  /*6e3f0*/  LDL.LU R17, [R1+0x3a40] ;  /* 0x003a400001117983 */ /* 0x000ea80000300800 */
[----:B------:R-:W-:Y:S04]  /*6e400*/  STL [R1+0x38], R12 ;  /* 0x0000380c01007387 */ /* 0x000fe80000100800 */
[----:B------:R-:W-:Y:S04]  /*6e410*/  STL [R1+0x24], R16 ;  /* 0x0000241001007387 */ /* 0x000fe80000100800 */
[----:B------:R-:W-:Y:S04]  /*6e420*/  STL.64 [R1+0x3a38], R6 ;  /* 0x003a380601007387 */ /* 0x000fe80000100a00 */
[----:B------:R-:W-:Y:S01]  /*6e430*/  STL.64 [R1+0x3a30], R4 ;  /* 0x003a300401007387 */ /* 0x000fe20000100a00 */
[----:B------:R-:W-:-:S04]  /*6e440*/  LOP3.LUT R15, R15, 0xffff, RZ, 0xc0, !PT ;  /* 0x0000ffff0f0f7812 */ /* 0x000fc800078ec0ff */
[----:B------:R-:W-:Y:S01]  /*6e450*/  PRMT R27, R25, 0x4210, R15 ;  /* 0x00004210191b7816 */ /* 0x000fe2000000000f */
[----:B------:R-:W-:Y:S01]  /*6e460*/  IMAD.MOV.U32 R25, RZ, RZ, R21 ;  /* 0x000000ffff197224 */ /* 0x000fe200078e0015 */
[----:B--2---:R-:W0:Y:S04]  /*6e470*/  LDS.128 R4, [R17] ;  /* 0x0000000011047984 */ /* 0x004e280000000c00 */
[----:B0-----:R-:W-:Y:S01]  /*6e480*/  STL [R1+0x104], R5 ;  /* 0x0001040501007387 */ /* 0x001fe20000100800 */
[----:B------:R-:W-:-:S03]  /*6e490*/  IMAD.MOV.U32 R21, RZ, RZ, R7 ;  /* 0x000000ffff157224 */ /* 0x000fc600078e0007 */
[----:B------:R0:W-:Y:S04]  /*6e4a0*/  STL [R1+0x108], R6 ;  /* 0x0001080601007387 */ /* 0x0001e80000100800 */
[----:B0-----:R-:W2:Y:S01]  /*6e4b0*/  LDL.LU.64 R6, [R1+0x3a38] ;  /* 0x003a380001067983 */ /* 0x001ea20000300a00 */
[----:B------:R-:W-:Y:S01]  /*6e4c0*/  IMAD.MOV.U32 R14, RZ, RZ, R29 ;  /* 0x000000ffff0e7224 */ /* 0x000fe200078e001d */
[----:B------:R-:W-:Y:S01]  /*6e4d0*/  PRMT R12, R18, 0x4210, R20 ;  /* 0x00004210120c7816 */ /* 0x000fe20000000014 */
[----:B------:R-:W-:Y:S02]  /*6e4e0*/  IMAD.MOV.U32 R20, RZ, RZ, R4 ;  /* 0x000000ffff147224 */ /* 0x000fe400078e0004 */
[----:B------:R-:W3:Y:S04]  /*6e4f0*/  LDL.LU.64 R4, [R1+0x3a30] ;  /* 0x003a300001047983 */ /* 0x000ee80000300a00 */
[----:B------:R-:W-:Y:S04]  /*6e500*/  STL [R1+0x39e4], R14 ;  /* 0x0039e40e01007387 */ /* 0x000fe80000100800 */
[----:B------:R-:W4:Y:S01]  /*6e510*/  LDL.LU R16, [R1+0x268] ;  /* 0x0002680001107983 */ /* 0x000f220000300800 */
[----:B------:R-:W-:Y:S06]  /*6e520*/  BAR.SYNC.DEFER_BLOCKING 0x0 ;  /* 0x0000000000007b1d */ /* 0x000fec0000010000 */
[----:B--2---:R0:W-:Y:S04]  /*6e530*/  STL [R1+0x39e8], R6 ;  /* 0x0039e80601007387 */ /* 0x0041e80000100800 */
[----:B0-----:R-:W2:Y:S04]  /*6e540*/  LDL.LU R6, [R1+0x1c] ;  /* 0x00001c0001067983 */ /* 0x001ea80000300800 */
[----:B--2---:R0:W-:Y:S04]  /*6e550*/  STL [R1+0x39ec], R6 ;  /* 0x0039ec0601007387 */ /* 0x0041e80000100800 */
[----:B0-----:R-:W2:Y:S01]  /*6e560*/  LDL.LU R6, [R1+0x18] ;  /* 0x0000180001067983 */ /* 0x001ea20000300800 */
[----:B------:R-:W-:-:S03]  /*6e570*/  IMAD.MOV.U32 R29, RZ, RZ, R23 ;  /* 0x000000ffff1d7224 */ /* 0x000fc600078e0017 */
[----:B--2---:R0:W-:Y:S04]  /*6e580*/  STL [R1+0x39f0], R6 ;  /* 0x0039f00601007387 */ /* 0x0041e80000100800 */
[----:B0-----:R-:W2:Y:S04]  /*6e590*/  LDL.LU R6, [R1+0x14] ;  /* 0x0000140001067983 */ /* 0x001ea80000300800 */
[----:B------:R-:W4:Y:S04]  /*6e5a0*/  LDL.LU R18, [R1+0x264] ;  /* 0x0002640001127983 */ /* 0x000f280000300800 */
[----:B------:R-:W4:Y:S04]  /*6e5b0*/  LDL.LU R14, [R1+0x40] ;  /* 0x00004000010e7983 */ /* 0x000f280000300800 */
[----:B------:R-:W4:Y:S04]  /*6e5c0*/  LDL.LU R23, [R1+0x260] ;  /* 0x0002600001177983 */ /* 0x000f280000300800 */
[----:B------:R-:W-:Y:S04]  /*6e5d0*/  STL.64 [R1+0x3a20], R26 ;  /* 0x003a201a01007387 */ /* 0x000fe80000100a00 */
[----:B------:R0:W-:Y:S02]  /*6e5e0*/  STL.64 [R1+0x3a18], R24 ;  /* 0x003a181801007387 */ /* 0x0001e40000100a00 */
[----:B0-----:R-:W-:-:S02]  /*6e5f0*/  IMAD.MOV.U32 R24, RZ, RZ, R12 ;  /* 0x000000ffff187224 */ /* 0x001fc400078e000c */
[----:B------:R-:W2:Y:S04]  /*6e600*/  LDL.LU R12, [R1+0x3a28] ;  /* 0x003a2800010c7983 */ /* 0x000ea80000300800 */
[----:B------:R-:W2:Y:S01]  /*6e610*/  LDL.LU R25, [R1+0x24] ;  /* 0x0000240001197983 */ /* 0x000ea20000300800 */
[----:B------:R-:W-:Y:S02]  /*6e620*/  IMAD.MOV.U32 R26, RZ, RZ, R10 ;  /* 0x000000ffff1a7224 */ /* 0x000fe400078e000a */
[----:B---3--:R-:W-:Y:S01]  /*6e630*/  IMAD.MOV.U32 R27, RZ, RZ, R4 ;  /* 0x000000ffff1b7224 */ /* 0x008fe200078e0004 */
[----:B------:R0:W-:Y:S04]  /*6e640*/  STL [R1+0x3970], R20 ;  /* 0x0039701401007387 */ /* 0x0001e80000100800 */
[----:B0-----:R-:W3:Y:S04]  /*6e650*/  LDL.LU R20, [R1+0x26c] ;  /* 0x00026c0001147983 */ /* 0x001ee80000300800 */
[----:B------:R-:W-:Y:S04]  /*6e660*/  STL [R1+0x26f8], R21 ;  /* 0x0026f81501007387 */ /* 0x000fe80000100800 */
[----:B--2---:R0:W-:Y:S04]  /*6e670*/  STSM.16.M88.4 [R12], R24 ;  /* 0x000000180c007844 */ /* 0x0041e80000000200 */
[----:B0-----:R-:W2:Y:S04]  /*6e680*/  LDL.LU.64 R26, [R1+0x3a20] ;  /* 0x003a2000011a7983 */ /* 0x001ea80000300a00 */
[----:B------:R-:W3:Y:S04]  /*6e690*/  LDL.LU.64 R24, [R1+0x3a18] ;  /* 0x003a180001187983 */ /* 0x000ee80000300a00 */
[----:B------:R-:W3:Y:S04]  /*6e6a0*/  LDL.LU R21, [R1+0x228] ;  /* 0x0002280001157983 */ /* 0x000ee80000300800 */
[----:B------:R-:W3:Y:S04]  /*6e6b0*/  LDL.LU R10, [R1+0x22c] ;  /* 0x00022c00010a7983 */ /* 0x000ee80000300800 */
[----:B------:R-:W4:Y:S04]  /*6e6c0*/  LDL.LU R4, [R1+0xc4] ;  /* 0x0000c40001047983 */ /* 0x000f280000300800 */
[----:B------:R-:W-:Y:S01]  /*6e6d0*/  STL.64 [R1+0x3a00], R6 ;  /* 0x003a000601007387 */ /* 0x000fe20000100a00 */
[----:B------:R-:W-:Y:S06]  /*6e6e0*/  BAR.SYNC.DEFER_BLOCKING 0x0 ;  /* 0x0000000000007b1d */ /* 0x000fec0000010000 */
[----:B----4-:R0:W-:Y:S04]  /*6e6f0*/  STL.64 [R1+0x39f8], R4 ;  /* 0x0039f80401007387 */ /* 0x0101e80000100a00 */
[----:B0-----:R-:W4:Y:S04]  /*6e700*/  LDL.LU R4, [R1+0x30] ;  /* 0x0000300001047983 */ /* 0x001f280000300800 */
[----:B------:R-:W4:Y:S04]  /*6e710*/  LDL.LU R5, [R1+0x34] ;  /* 0x0000340001057983 */ /* 0x000f280000300800 */
[----:B------:R-:W4:Y:S04]  /*6e720*/  LDL.LU R6, [R1+0x38] ;  /* 0x0000380001067983 */ /* 0x000f280000300800 */
[----:B------:R-:W-:Y:S04]  /*6e730*/  STL.64 [R1+0x3a10], R14 ;  /* 0x003a100e01007387 */ /* 0x000fe80000100a00 */
[----:B------:R-:W-:Y:S04]  /*6e740*/  STL.64 [R1+0x3a08], R12 ;  /* 0x003a080c01007387 */ /* 0x000fe80000100a00 */
[----:B------:R-:W0:Y:S01]  /*6e750*/  LDS.128 R12, [R17] ;  /* 0x00000000110c7984 */ /* 0x000e220000000c00 */
[----:B--2---:R-:W-:-:S03]  /*6e760*/  IMAD.MOV.U32 R7, RZ, RZ, R27 ;  /* 0x000000ffff077224 */ /* 0x004fc600078e001b */
[----:B------:R-:W2:Y:S04]  /*6e770*/  LDL.LU R27, [R1+0xb8] ;  /* 0x0000b800011b7983 */ /* 0x000ea80000300800 */
[----:B0-----:R-:W-:Y:S04]  /*6e780*/  STL.64 [R1+0xf0], R12 ;  /* 0x0000f00c01007387 */ /* 0x001fe80000100a00 */
[----:B------:R0:W-:Y:S04]  /*6e790*/  STL.64 [R1+0xf8], R14 ;  /* 0x0000f80e01007387 */ /* 0x0001e80000100a00 */
[----:B0-----:R-:W3:Y:S04]  /*6e7a0*/  LDL.LU.64 R14, [R1+0x3a10] ;  /* 0x003a1000010e7983 */ /* 0x001ee80000300a00 */
[----:B------:R-:W4:Y:S01]  /*6e7b0*/  LDL.LU.64 R12, [R1+0x3a08] ;  /* 0x003a0800010c7983 */ /* 0x000f220000300a00 */
[----:B------:R-:W-:Y:S06]  /*6e7c0*/  BAR.SYNC.DEFER_BLOCKING 0x0 ;  /* 0x0000000000007b1d */ /* 0x000fec0000010000 */
[----:B----4-:R0:W-:Y:S04]  /*6e7d0*/  STSM.16.M88.4 [R12], R4 ;  /* 0x000000040c007844 */ /* 0x0101e80000000200 */
[----:B0-----:R-:W4:Y:S04]  /*6e7e0*/  LDL.LU.64 R6, [R1+0x3a00] ;  /* 0x003a000001067983 */ /* 0x001f280000300a00 */
[----:B------:R-:W2:Y:S01]  /*6e7f0*/  LDL.LU.64 R4, [R1+0x39f8] ;  /* 0x0039f80001047983 */ /* 0x000ea20000300a00 */
[----:B---3--:R-:W-:Y:S01]  /*6e800*/  PRMT R23, R23, 0x5210, R14 ;  /* 0x0000521017177816 */ /* 0x008fe2000000000e */
[----:B------:R-:W-:Y:S01]  /*6e810*/  BAR.SYNC.DEFER_BLOCKING 0x0 ;  /* 0x0000000000007b1d */ /* 0x000fe20000010000 */
[----:B----4-:R-:W-:-:S05]  /*6e820*/  PRMT R16, R16, 0x5210, R6 ;  /* 0x0000521010107816 */ /* 0x010fca0000000006 */
[----:B------:R-:W3:Y:S02]  /*6e830*/  LDL.LU R6, [R1+0x39f0] ;  /* 0x0039f00001067983 */ /* 0x000ee40000300800 */
[----:B---3--:R-:W-:Y:S02]  /*6e840*/  PRMT R20, R20, 0x5210, R6 ;  /* 0x0000521014147816 */ /* 0x008fe40000000006 */
[----:B------:R-:W3:Y:S02]  /*6e850*/  LDL.LU R6, [R1+0x39ec] ;  /* 0x0039ec0001067983 */ /* 0x000ee40000300800 */
[----:B---3--:R-:W-:Y:S02]  /*6e860*/  PRMT R18, R18, 0x5210, R6 ;  /* 0x0000521012127816 */ /* 0x008fe40000000006 */
[----:B------:R-:W3:Y:S04]  /*6e870*/  LDL.LU R6, [R1+0x39e8] ;  /* 0x0039e80001067983 */ /* 0x000ee80000300800 */
[----:B------:R-:W4:Y:S04]  /*6e880*/  LDL.LU R14, [R1+0x39e4] ;  /* 0x0039e400010e7983 */ /* 0x000f280000300800 */
[----:B----4-:R0:W-:Y:S04]  /*6e890*/  STL [R1+0x39e0], R14 ;  /* 0x0039e00e01007387 */ /* 0x0101e80000100800 */
[----:B0-----:R-:W4:Y:S04]  /*6e8a0*/  LDL.LU R14, [R1+0x48] ;  /* 0x00004800010e7983 */ /* 0x001f280000300800 */
[----:B------:R0:W-:Y:S04]  /*6e8b0*/  STL.64 [R1+0x39d8], R12 ;  /* 0x0039d80c01007387 */ /* 0x0001e80000100a00 */
[----:B0-----:R-:W3:Y:S01]  /*6e8c0*/  LDL.LU R13, [R1+0x44] ;  /* 0x00004400010d7983 */ /* 0x001ee20000300800 */
[----:B--2---:R-:W-:-:S02]  /*6e8d0*/  PRMT R4, R4, 0x5210, R19 ;  /* 0x0000521004047816 */ /* 0x004fc40000000013 */
[----:B------:R-:W-:Y:S01]  /*6e8e0*/  PRMT R19, R27, 0x5210, R15 ;  /* 0x000052101b137816 */ /* 0x000fe2000000000f */
[----:B------:R-:W-:Y:S02]  /*6e8f0*/  IMAD.MOV.U32 R27, RZ, RZ, R9 ;  /* 0x000000ffff1b7224 */ /* 0x000fe400078e0009 */
[----:B------:R-:W-:Y:S01]  /*6e900*/  IMAD.MOV.U32 R9, RZ, RZ, R22 ;  /* 0x000000ffff097224 */ /* 0x000fe200078e0016 */
[----:B----4-:R-:W-:Y:S02]  /*6e910*/  PRMT R10, R10, 0x5210, R14 ;  /* 0x000052100a0a7816 */ /* 0x010fe4000000000e */
[----:B---3--:R-:W-:Y:S02]  /*6e920*/  PRMT R21, R21, 0x5210, R13 ;  /* 0x0000521015157816 */ /* 0x008fe4000000000d */
[----:B------:R-:W0:Y:S04]  /*6e930*/  LDS.128 R12, [R17] ;  /* 0x00000000110c7984 */ /* 0x000e280000000c00 */
[----:B0-----:R-:W-:Y:S04]  /*6e940*/  STL.64 [R1+0xe0], R12 ;  /* 0x0000e00c01007387 */ /* 0x001fe80000100a00 */
[----:B------:R0:W-:Y:S04]  /*6e950*/  STL.64 [R1+0xe8], R14 ;  /* 0x0000e80e01007387 */ /* 0x0001e80000100a00 */
[----:B0-----:R-:W2:Y:S04]  /*6e960*/  LDL.LU R14, [R1+0x39e0] ;  /* 0x0039e000010e7983 */ /* 0x001ea80000300800 */
[----:B------:R-:W3:Y:S04]  /*6e970*/  LDL.LU.64 R12, [R1+0x39d8] ;  /* 0x0039d800010c7983 */ /* 0x000ee80000300a00 */
[----:B------:R-:W4:Y:S04]  /*6e980*/  LDL.LU R15, [R1+0xb94] ;  /* 0x000b9400010f7983 */ /* 0x000f280000300800 */
[----:B------:R-:W2:Y:S01]  /*6e990*/  LDL.LU R22, [R1+0xb90] ;  /* 0x000b900001167983 */ /* 0x000ea20000300800 */
[----:B------:R-:W-:Y:S06]  /*6e9a0*/  BAR.SYNC.DEFER_BLOCKING 0x0 ;  /* 0x0000000000007b1d */ /* 0x000fec0000010000 */
[----:B--2---:R0:W-:Y:S04]  /*6e9b0*/  STL [R1+0x39d0], R22 ;  /* 0x0039d01601007387 */ /* 0x0041e80000100800 */
[----:B------:R1:W-:Y:S01]  /*6e9c0*/  STL [R1+0x39cc], R20 ;  /* 0x0039cc1401007387 */ /* 0x0003e20000100800 */
[----:B0-----:R-:W-:-:S03]  /*6e9d0*/  IMAD.MOV.U32 R22, RZ, RZ, R10 ;  /* 0x000000ffff167224 */ /* 0x001fc600078e000a */
[----:B------:R-:W2:Y:S01]  /*6e9e0*/  LDL.LU R10, [R1+0xaa4] ;  /* 0x000aa400010a7983 */ /* 0x000ea20000300800 */
[----:B-1----:R-:W-:Y:S02]  /*6e9f0*/  IMAD.MOV.U32 R20, RZ, RZ, R23 ;  /* 0x000000ffff147224 */ /* 0x002fe400078e0017 */
[----:B------:R-:W-:Y:S02]  /*6ea00*/  IMAD.MOV.U32 R23, RZ, RZ, R4 ;  /* 0x000000ffff177224 */ /* 0x000fe400078e0004 */
[----:B------:R-:W2:Y:S04]  /*6ea10*/  LDL.LU R4, [R1+0xaa0] ;  /* 0x000aa00001047983 */ /* 0x000ea80000300800 */
[----:B---3--:R-:W-:Y:S01]  /*6ea20*/  STSM.16.M88.4 [R12], R20 ;  /* 0x000000140c007844 */ /* 0x008fe20000000200 */
[----:B------:R-:W-:Y:S06]  /*6ea30*/  BAR.SYNC.DEFER_BLOCKING 0x0 ;  /* 0x0000000000007b1d */ /* 0x000fec0000010000 */
[----:B------:R-:W0:Y:S04]  /*6ea40*/  LDS.128 R20, [R17] ;  /* 0x0000000011147984 */ /* 0x000e280000000c00 */
[----:B0-----:R-:W-:Y:S04]  /*6ea50*/  STL.64 [R1+0xd0], R20 ;  /* 0x0000d01401007387 */ /* 0x001fe80000100a00 */
[----:B------:R0:W-:Y:S04]  /*6ea60*/  STL [R1+0xd8], R22 ;  /* 0x0000d81601007387 */ /* 0x0001e80000100800 */
[----:B0-----:R-:W3:Y:S04]  /*6ea70*/  LDL.LU R22, [R1+0x39d0] ;  /* 0x0039d00001167983 */ /* 0x001ee80000300800 */
[----:B------:R-:W4:Y:S04]  /*6ea80*/  LDL.LU R20, [R1+0x39cc] ;  /* 0x0039cc0001147983 */ /* 0x000f280000300800 */
[----:B------:R4:W-:Y:S04]  /*6ea90*/  STL [R1+0x39c4], R17 ;  /* 0x0039c41101007387 */ /* 0x0009e80000100800 */
[----:B------:R-:W-:Y:S04]  /*6eaa0*/  STL [R1+0x26a8], R23 ;  /* 0x0026a81701007387 */ /* 0x000fe80000100800 */
[----:B------:R-:W-:Y:S01]  /*6eab0*/  STL [R1+0x39c8], R12 ;  /* 0x0039c80c01007387 */ /* 0x000fe20000100800 */
[----:B------:R-:W-:Y:S01]  /*6eac0*/  BAR.SYNC.DEFER_BLOCKING 0x0 ;  /* 0x0000000000007b1d */ /* 0x000fe20000010000 */
[----:B----4-:R-:W-:-:S05]  /*6ead0*/  IMAD.MOV.U32 R17, RZ, RZ, R20 ;  /* 0x000000ffff117224 */ /* 0x010fca00078e0014 */
[----:B------:R0:W-:Y:S04]  /*6eae0*/  STSM.16.M88.4 [R12], R16 ;  /* 0x000000100c007844 */ /* 0x0001e80000000200 */
[----:B0-----:R-:W4:Y:S04]  /*6eaf0*/  LDL.LU R12, [R1+0x8a4] ;  /* 0x0008a400010c7983 */ /* 0x001f280000300800 */
[----:B------:R-:W4:Y:S04]  /*6eb00*/  LDL.LU R21, [R1+0x868] ;  /* 0x0008680001157983 */ /* 0x000f280000300800 */
[----:B------:R-:W4:Y:S01]  /*6eb10*/  LDL.LU R17, [R1+0x96c] ;  /* 0x00096c0001117983 */ /* 0x000f220000300800 */
[----:B---3--:R-:W-:-:S02]  /*6eb20*/  LOP3.LUT R22, R22, 0xffff, RZ, 0xc0, !PT ;  /* 0x0000ffff16167812 */ /* 0x008fc400078ec0ff */
[----:B------:R-:W-:Y:S01]  /*6eb30*/  LOP3.LUT R20, R15, 0xffff, RZ, 0xc0, !PT ;  /* 0x0000ffff0f147812 */ /* 0x000fe200078ec0ff */
[----:B------:R-:W3:Y:S01]  /*6eb40*/  LDL.LU R16, [R1+0x950] ;  /* 0x0009500001107983 */ /* 0x000ee20000300800 */
[----:B--2---:R-:W-:Y:S02]  /*6eb50*/  LOP3.LUT R23, R10, 0xffff, RZ, 0xc0, !PT ;  /* 0x0000ffff0a177812 */ /* 0x004fe400078ec0ff */
[----:B------:R-:W-:Y:S01]  /*6eb60*/  LOP3.LUT R18, R4, 0xffff, RZ, 0xc0, !PT ;  /* 0x0000ffff04127812 */ /* 0x000fe200078ec0ff */
[----:B------:R-:W2:Y:S04]  /*6eb70*/  LDL.LU R15, [R1+0x94c] ;  /* 0x00094c00010f7983 */ /* 0x000ea80000300800 */
[----:B------:R-:W-:Y:S04]  /*6eb80*/  STL [R1+0x44], R22 ;  /* 0x0000441601007387 */ /* 0x000fe80000100800 */
[----:B------:R-:W3:Y:S04]  /*6eb90*/  LDL.LU R10, [R1+0x93c] ;  /* 0x00093c00010a7983 */ /* 0x000ee80000300800 */
[----:B------:R-:W2:Y:S04]  /*6eba0*/  LDL.LU R4, [R1+0x948] ;  /* 0x0009480001047983 */ /* 0x000ea80000300800 */
[----:B------:R-:W-:Y:S04]  /*6ebb0*/  STL [R1+0x48], R23 ;  /* 0x0000481701007387 */ /* 0x000fe80000100800 */
[----:B------:R-:W3:Y:S04]  /*6ebc0*/  LDL.LU R19, [R1+0x7a8] ;  /* 0x0007a80001137983 */ /* 0x000ee80000300800 */
[----:B------:R-:W-:Y:S01]  /*6ebd0*/  STL [R1+0x4c], R18 ;  /* 0x00004c1201007387 */ /* 0x000fe20000100800 */
[----:B------:R-:W-:Y:S01]  /*6ebe0*/  BAR.SYNC.DEFER_BLOCKING 0x0 ;  /* 0x0000000000007b1d */ /* 0x000fe20000010000 */
[----:B----4-:R-:W-:-:S05]  /*6ebf0*/  LOP3.LUT R12, R12, 0xffff, RZ, 0xc0, !PT ;  /* 0x0000ffff0c0c7812 */ /* 0x010fca00078ec0ff */
[----:B------:R-:W-:Y:S04]  /*6ec00*/  STL [R1+0x14], R12 ;  /* 0x0000140c01007387 */ /* 0x000fe80000100800 */
[----:B------:R0:W-:Y:S01]  /*6ec10*/  STL.64 [R1+0x39b8], R26 ;  /* 0x0039b81a01007387 */ /* 0x0001e20000100a00 */
[----:B------:R-:W-:-:S03]  /*6ec20*/  PRMT R17, R17, 0x4210, R12 ;  /* 0x0000421011117816 */ /* 0x000fc6000000000c */
[----:B0-----:R-:W4:Y:S04]  /*6ec30*/  LDL.LU R26, [R1+0x960] ;  /* 0x00096000011a7983 */ /* 0x001f280000300800 */
[----:B------:R-:W4:Y:S04]  /*6ec40*/  LDL.LU R27, [R1+0x95c] ;  /* 0x00095c00011b7983 */ /* 0x000f280000300800 */
[----:B------:R0:W-:Y:S04]  /*6ec50*/  STL.64 [R1+0x39b0], R24 ;  /* 0x0039b01801007387 */ /* 0x0001e80000100a00 */
[----:B0-----:R-:W4:Y:S04]  /*6ec60*/  LDL.LU R25, [R1+0x89c] ;  /* 0x00089c0001197983 */ /* 0x001f280000300800 */
[----:B------:R-:W4:Y:S04]  /*6ec70*/  LDL.LU R24, [R1+0x86c] ;  /* 0x00086c0001187983 */ /* 0x000f280000300800 */
[----:B------:R-:W4:Y:S04]  /*6ec80*/  LDL.LU R12, [R1+0x39c8] ;  /* 0x0039c800010c7983 */ /* 0x000f280000300800 */
[----:B------:R0:W-:Y:S04]  /*6ec90*/  STL [R1+0x30], R17 ;  /* 0x0000301101007387 */ /* 0x0001e80000100800 */
[----:B0-----:R-:W4:Y:S01]  /*6eca0*/  LDL.LU R17, [R1+0x39c4] ;  /* 0x0039c40001117983 */ /* 0x001f220000300800 */
[----:B------:R-:W-:-:S02]  /*6ecb0*/  LOP3.LUT R21, R21, 0xffff, RZ, 0xc0, !PT ;  /* 0x0000ffff15157812 */ /* 0x000fc400078ec0ff */
[----:B--2---:R-:W-:Y:S02]  /*6ecc0*/  PRMT R4, R4, 0x4210, R18 ;  /* 0x0000421004047816 */ /* 0x004fe40000000012 */
[----:B---3--:R-:W-:Y:S02]  /*6ecd0*/  PRMT R18, R19, 0x4210, R21 ;  /* 0x0000421013127816 */ /* 0x008fe40000000015 */
[----:B------:R-:W-:Y:S02]  /*6ece0*/  PRMT R15, R15, 0x4210, R22 ;  /* 0x000042100f0f7816 */ /* 0x000fe40000000016 */
[----:B------:R-:W-:Y:S02]  /*6ecf0*/  PRMT R10, R10, 0x4210, R23 ;  /* 0x000042100a0a7816 */ /* 0x000fe40000000017 */
[----:B----4-:R-:W-:Y:S02]  /*6ed00*/  LOP3.LUT R25, R25, 0xffff, RZ, 0xc0, !PT ;  /* 0x0000ffff19197812 */ /* 0x010fe400078ec0ff */
[----:B------:R-:W-:-:S03]  /*6ed10*/  LOP3.LUT R24, R24, 0xffff, RZ, 0xc0, !PT ;  /* 0x0000ffff18187812 */ /* 0x000fc600078ec0ff */
[----:B------:R0:W-:Y:S04]  /*6ed20*/  STL [R1+0x18], R25 ;  /* 0x0000181901007387 */ /* 0x0001e80000100800 */
[----:B------:R1:W-:Y:S01]  /*6ed30*/  STL [R1+0x1c], R24 ;  /* 0x00001c1801007387 */ /* 0x0003e20000100800 */
[----:B0-----:R-:W-:Y:S02]  /*6ed40*/  PRMT R25, R26, 0x4210, R25 ;  /* 0x000042101a197816 */ /* 0x001fe40000000019 */
[----:B-1----:R-:W-:-:S03]  /*6ed50*/  PRMT R24, R27, 0x4210, R24 ;  /* 0x000042101b187816 */ /* 0x002fc60000000018 */
[----:B------:R-:W-:Y:S04]  /*6ed60*/  STL [R1+0x34], R25 ;  /* 0x0000341901007387 */ /* 0x000fe80000100800 */
[----:B------:R-:W-:Y:S04]  /*6ed70*/  STL [R1+0x38], R24 ;  /* 0x0000381801007387 */ /* 0x000fe80000100800 */
[----:B------:R-:W0:Y:S04]  /*6ed80*/  LDS.128 R24, [R17] ;  /* 0x0000000011187984 */ /* 0x000e280000000c00 */
[----:B------:R-:W2:Y:S04]  /*6ed90*/  LDL.LU R22, [R1+0x39c0] ;  /* 0x0039c00001167983 */ /* 0x000ea80000300800 */
[----:B------:R-:W-:Y:S04]  /*6eda0*/  STL [R1+0x3c], R18 ;  /* 0x00003c1201007387 */ /* 0x000fe80000100800 */
[----:B0-----:R-:W-:Y:S01]  /*6edb0*/  STL.64 [R1+0xc0], R24 ;  /* 0x0000c01801007387 */ /* 0x001fe20000100a00 */
[----:B------:R-:W-:-:S03]  /*6edc0*/  IMAD.MOV.U32 R23, RZ, RZ, R26 ;  /* 0x000000ffff177224 */ /* 0x000fc600078e001a */
[----:B------:R0:W-:Y:S04]  /*6edd0*/  STL [R1+0xcc], R27 ;  /* 0x0000cc1b01007387 */ /* 0x0001e80000100800 */
[----:B0-----:R-:W3:Y:S04]  /*6ede0*/  LDL.LU.64 R26, [R1+0x39b8] ;  /* 0x0039b800011a7983 */ /* 0x001ee80000300a00 */
[----:B------:R-:W4:Y:S01]  /*6edf0*/  LDL.LU.64 R24, [R1+0x39b0] ;  /* 0x0039b00001187983 */ /* 0x000f220000300a00 */
[----:B------:R-:W-:Y:S01]  /*6ee00*/  PRMT R16, R16, 0x4210, R20 ;  /* 0x0000421010107816 */ /* 0x000fe20000000014 */
[----:B------:R-:W-:Y:S06]  /*6ee10*/  BAR.SYNC.DEFER_BLOCKING 0x0 ;  /* 0x0000000000007b1d */ /* 0x000fec0000010000 */
[----:B---3--:R-:W-:Y:S04]  /*6ee20*/  STL.64 [R1+0x39a8], R26 ;  /* 0x0039a81a01007387 */ /* 0x008fe80000100a00 */
[----:B----4-:R-:W-:Y:S04]  /*6ee30*/  STL.64 [R1+0x39a0], R24 ;  /* 0x0039a01801007387 */ /* 0x010fe80000100a00 */
[----:B------:R-:W3:Y:S04]  /*6ee40*/  LDL.LU R19, [R1+0x2d4] ;  /* 0x0002d40001137983 */ /* 0x000ee80000300800 */
[----:B---3--:R0:W-:Y:S04]  /*6ee50*/  STL [R1+0x397c], R19 ;  /* 0x00397c1301007387 */ /* 0x0081e80000100800 */
[----:B0-----:R-:W3:Y:S04]  /*6ee60*/  LDL.LU R19, [R1+0x14] ;  /* 0x0000140001137983 */ /* 0x001ee80000300800 */
[----:B------:R-:W4:Y:S04]  /*6ee70*/  LDL.LU R18, [R1+0x2d0] ;  /* 0x0002d00001127983 */ /* 0x000f280000300800 */
[----:B----4-:R0:W-:Y:S04]  /*6ee80*/  STL [R1+0x3978], R18 ;  /* 0x0039781201007387 */ /* 0x0101e80000100800 */
[----:B0-----:R-:W4:Y:S04]  /*6ee90*/  LDL.LU R18, [R1+0x18] ;  /* 0x0000180001127983 */ /* 0x001f280000300800 */
[----:B--2---:R0:W-:Y:S04]  /*6eea0*/  STL.64 [R1+0x26b0], R22 ;  /* 0x0026b01601007387 */ /* 0x0041e80000100a00 */
[----:B0-----:R-:W2:Y:S04]  /*6eeb0*/  LDL.LU R22, [R1+0x2d8] ;  /* 0x0002d80001167983 */ /* 0x001ea80000300800 */
[----:B------:R-:W3:Y:S01]  /*6eec0*/  LDL.LU R23, [R1+0x2cc] ;  /* 0x0002cc0001177983 */ /* 0x000ee20000300800 */
[----:B------:R-:W-:-:S02]  /*6eed0*/  IMAD.MOV.U32 R24, RZ, RZ, R16 ;  /* 0x000000ffff187224 */ /* 0x000fc400078e0010 */
[----:B------:R-:W-:Y:S02]  /*6eee0*/  IMAD.MOV.U32 R25, RZ, RZ, R15 ;  /* 0x000000ffff197224 */ /* 0x000fe400078e000f */
[----:B------:R-:W-:Y:S02]  /*6eef0*/  IMAD.MOV.U32 R26, RZ, RZ, R10 ;  /* 0x000000ffff1a7224 */ /* 0x000fe400078e000a */
[----:B------:R-:W-:-:S05]  /*6ef00*/  IMAD.MOV.U32 R27, RZ, RZ, R4 ;  /* 0x000000ffff1b7224 */ /* 0x000fca00078e0004 */
[----:B------:R-:W-:Y:S01]  /*6ef10*/  STSM.16.M88.4 [R12], R24 ;  /* 0x000000180c007844 */ /* 0x000fe20000000200 */
[----:B------:R-:W-:Y:S06]  /*6ef20*/  BAR.SYNC.DEFER_BLOCKING 0x0 ;  /* 0x0000000000007b1d */ /* 0x000fec0000010000 */
[----:B---3--:R0:W-:Y:S04]  /*6ef30*/  STL [R1+0x3974], R23 ;  /* 0x0039741701007387 */ /* 0x0081e80000100800 */
[----:B0-----:R-:W2:Y:S04]  /*6ef40*/  LDL.LU R23, [R1+0x1c] ;  /* 0x00001c0001177983 */ /* 0x001ea80000300800 */
[----:B------:R-:W3:Y:S04]  /*6ef50*/  LDL.LU.64 R26, [R1+0x39a8] ;  /* 0x0039a800011a7983 */ /* 0x000ee80000300a00 */
[----:B------:R-:W3:Y:S04]  /*6ef60*/  LDL.LU.64 R24, [R1+0x39a0] ;  /* 0x0039a00001187983 */ /* 0x000ee80000300a00 */
[----:B------:R-:W3:Y:S04]  /*6ef70*/  LDL.LU R15, [R1+0x2c4] ;  /* 0x0002c400010f7983 */ /* 0x000ee80000300800 */
[----:B------:R-:W3:Y:S04]  /*6ef80*/  LDL.LU R10, [R1+0x2c8] ;  /* 0x0002c800010a7983 */ /* 0x000ee80000300800 */
[----:B------:R-:W4:Y:S04]  /*6ef90*/  LDL.LU R4, [R1+0x160] ;  /* 0x0001600001047983 */ /* 0x000f280000300800 */
[----:B------:R-:W3:Y:S04]  /*6efa0*/  LDL.LU R16, [R1+0x2dc] ;  /* 0x0002dc0001107983 */ /* 0x000ee80000300800 */
[----:B------:R-:W-:Y:S04]  /*6efb0*/  STL.64 [R1+0x3988], R6 ;  /* 0x0039880601007387 */ /* 0x000fe80000100a00 */
[----:B----4-:R0:W-:Y:S04]  /*6efc0*/  STL.64 [R1+0x3980], R4 ;  /* 0x0039800401007387 */ /* 0x0101e80000100a00 */
[----:B0-----:R-:W4:Y:S04]  /*6efd0*/  LDL.LU R4, [R1+0x30] ;  /* 0x0000300001047983 */ /* 0x001f280000300800 */
[----:B------:R-:W4:Y:S04]  /*6efe0*/  LDL.LU R5, [R1+0x34] ;  /* 0x0000340001057983 */ /* 0x000f280000300800 */
[----:B------:R-:W4:Y:S04]  /*6eff0*/  LDL.LU R6, [R1+0x38] ;  /* 0x0000380001067983 */ /* 0x000f280000300800 */
[----:B------:R-:W4:Y:S04]  /*6f000*/  LDL.LU R7, [R1+0x3c] ;  /* 0x00003c0001077983 */ /* 0x000f280000300800 */
[----:B--2---:R-:W-:Y:S04]  /*6f010*/  STL.64 [R1+0x3998], R22 ;  /* 0x0039981601007387 */ /* 0x004fe80000100a00 */
[----:B------:R-:W-:Y:S04]  /*6f020*/  STL.64 [R1+0x3990], R20 ;  /* 0x0039901401007387 */ /* 0x000fe80000100a00 */
[----:B------:R-:W0:Y:S01]  /*6f030*/  LDS.128 R20, [R17] ;  /* 0x0000000011147984 */ /* 0x000e220000000c00 */
        /* <DEDUP_REMOVED lines=8> */
[----:B--2---:R-:W-:-:S03]  /*6f0c0*/  PRMT R22, R22, 0x5210, R19 ;  /* 0x0000521016167816 */ /* 0x004fc60000000013 */
[----:B------:R-:W2:Y:S01]  /*6f0d0*/  LDL.LU R19, [R1+0x397c] ;  /* 0x00397c0001137983 */ /* 0x000ea20000300800 */
[----:B---3--:R-:W-:Y:S01]  /*6f0e0*/  PRMT R16, R16, 0x5210, R21 ;  /* 0x0000521010107816 */ /* 0x008fe20000000015 */
[----:B------:R-:W-:Y:S01]  /*6f0f0*/  BAR.SYNC.DEFER_BLOCKING 0x0 ;  /* 0x0000000000007b1d */ /* 0x000fe20000010000 */
[----:B--2---:R-:W-:-:S05]  /*6f100*/  PRMT R19, R19, 0x5210, R18 ;  /* 0x0000521013137816 */ /* 0x004fca0000000012 */
[----:B------:R-:W2:Y:S02]  /*6f110*/  LDL.LU R18, [R1+0x3978] ;  /* 0x0039780001127983 */ /* 0x000ea40000300800 */
[----:B--2---:R-:W-:Y:S02]  /*6f120*/  PRMT R18, R18, 0x5210, R23 ;  /* 0x0000521012127816 */ /* 0x004fe40000000017 */
[----:B------:R-:W2:Y:S02]  /*6f130*/  LDL.LU R23, [R1+0x3974] ;  /* 0x0039740001177983 */ /* 0x000ea40000300800 */
[----:B--2---:R-:W-:Y:S02]  /*6f140*/  PRMT R23, R23, 0x5210, R20 ;  /* 0x0000521017177816 */ /* 0x004fe40000000014 */
[----:B------:R-:W2:Y:S04]  /*6f150*/  LDL.LU R20, [R1+0x3970] ;  /* 0x0039700001147983 */ /* 0x000ea80000300800 */
[----:B------:R0:W-:Y:S04]  /*6f160*/  STL.64 [R1+0x3968], R22 ;  /* 0x0039681601007387 */ /* 0x0001e80000100a00 */
[----:B0-----:R-:W3:Y:S04]  /*6f170*/  LDL.LU R22, [R1+0x48] ;  /* 0x0000480001167983 */ /* 0x001ee80000300800 */
[----:B------:R-:W4:Y:S04]  /*6f180*/  LDL.LU R23, [R1+0x4c] ;  /* 0x00004c0001177983 */ /* 0x000f280000300800 */
[----:B--2---:R0:W-:Y:S04]  /*6f190*/  STL [R1+0x3960], R20 ;  /* 0x0039601401007387 */ /* 0x0041e80000100800 */
[----:B0-----:R-:W2:Y:S01]  /*6f1a0*/  LDL.LU R20, [R1+0x44] ;  /* 0x0000440001147983 */ /* 0x001ea20000300800 */
[----:B---3--:R-:W-:-:S02]  /*6f1b0*/  PRMT R10, R10, 0x5210, R22 ;  /* 0x000052100a0a7816 */ /* 0x008fc40000000016 */
[----:B----4-:R-:W-:Y:S02]  /*6f1c0*/  PRMT R4, R4, 0x5210, R23 ;  /* 0x0000521004047816 */ /* 0x010fe40000000017 */
[----:B--2---:R-:W-:Y:S02]  /*6f1d0*/  PRMT R15, R15, 0x5210, R20 ;  /* 0x000052100f0f7816 */ /* 0x004fe40000000014 */
[----:B------:R-:W0:Y:S04]  /*6f1e0*/  LDS.128 R20, [R17] ;  /* 0x0000000011147984 */ /* 0x000e280000000c00 */
[----:B0-----:R0:W-:Y:S04]  /*6f1f0*/  STL.64 [R1+0xa0], R20 ;  /* 0x0000a01401007387 */ /* 0x0011e80000100a00 */
[----:B------:R1:W-:Y:S01]  /*6f200*/  STL [R1+0xac], R23 ;  /* 0x0000ac1701007387 */ /* 0x0003e20000100800 */
[----:B0-----:R-:W-:-:S03]  /*6f210*/  IMAD.MOV.U32 R21, RZ, RZ, R22 ;  /* 0x000000ffff157224 */ /* 0x001fc600078e0016 */
[----:B-1----:R-:W2:Y:S04]  /*6f220*/  LDL.LU.64 R22, [R1+0x3968] ;  /* 0x0039680001167983 */ /* 0x002ea80000300a00 */
[----:B------:R-:W3:Y:S04]  /*6f230*/  LDL.LU R20, [R1+0x3960] ;  /* 0x0039600001147983 */ /* 0x000ee80000300800 */
[----:B------:R-:W4:Y:S04]  /*6f240*/  LDL.LU R17, [R1+0xb84] ;  /* 0x000b840001117983 */ /* 0x000f280000300800 */
[----:B------:R0:W-:Y:S02]  /*6f250*/  STL.64 [R1+0x3958], R18 ;  /* 0x0039581201007387 */ /* 0x0001e40000100a00 */
[----:B0-----:R-:W-:-:S02]  /*6f260*/  IMAD.MOV.U32 R18, RZ, RZ, R10 ;  /* 0x000000ffff127224 */ /* 0x001fc400078e000a */
[----:B------:R-:W-:Y:S01]  /*6f270*/  IMAD.MOV.U32 R19, RZ, RZ, R4 ;  /* 0x000000ffff137224 */ /* 0x000fe200078e0004 */
[----:B------:R-:W-:Y:S06]  /*6f280*/  BAR.SYNC.DEFER_BLOCKING 0x0 ;  /* 0x0000000000007b1d */ /* 0x000fec0000010000 */
[----:B----4-:R0:W-:Y:S02]  /*6f290*/  STL.64 [R1+0x3950], R16 ;  /* 0x0039501001007387 */ /* 0x0101e40000100a00 */
[----:B0-----:R-:W-:Y:S02]  /*6f2a0*/  IMAD.MOV.U32 R17, RZ, RZ, R15 ;  /* 0x000000ffff117224 */ /* 0x001fe400078e000f */
[----:B------:R-:W4:Y:S04]  /*6f2b0*/  LDL.LU R15, [R1+0xb80] ;  /* 0x000b8000010f7983 */ /* 0x000f280000300800 */
[----:B------:R-:W4:Y:S04]  /*6f2c0*/  LDL.LU R10, [R1+0xa94] ;  /* 0x000a9400010a7983 */ /* 0x000f280000300800 */
[----:B------:R-:W4:Y:S04]  /*6f2d0*/  LDL.LU R4, [R1+0xa90] ;  /* 0x000a900001047983 */ /* 0x000f280000300800 */
[----:B------:R-:W-:Y:S04]  /*6f2e0*/  STL [R1+0x2718], R21 ;  /* 0x0027181501007387 */ /* 0x000fe80000100800 */
[----:B---3--:R0:W-:Y:S04]  /*6f2f0*/  STL [R1+0x2750], R20 ;  /* 0x0027501401007387 */ /* 0x0081e80000100800 */
[----:B0-----:R-:W3:Y:S01]  /*6f300*/  LDL R20, [R1+0x1118] ;  /* 0x0011180001147983 */ /* 0x001ee20000100800 */
[----:B--2---:R-:W-:-:S05]  /*6f310*/  IMAD.MOV.U32 R16, RZ, RZ, R23 ;  /* 0x000000ffff107224 */ /* 0x004fca00078e0017 */
[----:B------:R-:W-:Y:S01]  /*6f320*/  STSM.16.M88.4 [R12], R16 ;  /* 0x000000100c007844 */ /* 0x000fe20000000200 */
[----:B------:R-:W-:Y:S06]  /*6f330*/  BAR.SYNC.DEFER_BLOCKING 0x0 ;  /* 0x0000000000007b1d */ /* 0x000fec0000010000 */
[----:B---3--:R-:W0:Y:S04]  /*6f340*/  LDS.128 R16, [R20] ;  /* 0x0000000014107984 */ /* 0x008e280000000c00 */
[----:B0-----:R-:W-:Y:S04]  /*6f350*/  STL.64 [R1+0x90], R16 ;  /* 0x0000901001007387 */ /* 0x001fe80000100a00 */
[----:B------:R0:W-:Y:S04]  /*6f360*/  STL.64 [R1+0x98], R18 ;  /* 0x0000981201007387 */ /* 0x0001e80000100a00 */
[----:B0-----:R-:W2:Y:S04]  /*6f370*/  LDL.LU.64 R18, [R1+0x3958] ;  /* 0x0039580001127983 */ /* 0x001ea80000300a00 */
[----:B------:R-:W3:Y:S04]  /*6f380*/  LDL.LU.64 R16, [R1+0x3950] ;  /* 0x0039500001107983 */ /* 0x000ee80000300a00 */
[----:B------:R-:W-:Y:S04]  /*6f390*/  STL [R1+0x3938], R20 ;  /* 0x0039381401007387 */ /* 0x000fe80000100800 */
[----:B------:R-:W-:Y:S01]  /*6f3a0*/  STL [R1+0x393c], R12 ;  /* 0x00393c0c01007387 */ /* 0x000fe20000100800 */
[----:B------:R-:W-:Y:S01]  /*6f3b0*/  BAR.SYNC.DEFER_BLOCKING 0x0 ;  /* 0x0000000000007b1d */ /* 0x000fe20000010000 */
[----:B---3--:R-:W-:Y:S01]  /*6f3c0*/  IMAD.MOV.U32 R23, RZ, RZ, R16 ;  /* 0x000000ffff177224 */ /* 0x008fe200078e0010 */
[----:B------:R-:W-:-:S05]  /*6f3d0*/  LOP3.LUT R16, R17, 0xffff, RZ, 0xc0, !PT ;  /* 0x0000ffff11107812 */ /* 0x000fca00078ec0ff */
[----:B------:R0:W-:Y:S04]  /*6f3e0*/  STL [R1+0x40], R16 ;  /* 0x0000401001007387 */ /* 0x0001e80000100800 */
[----:B0-----:R-:W3:Y:S01]  /*6f3f0*/  LDL.LU R16, [R1+0x880] ;  /* 0x0008800001107983 */ /* 0x001ee20000300800 */
[----:B------:R-:W-:Y:S02]  /*6f400*/  IMAD.MOV.U32 R20, RZ, RZ, R22 ;  /* 0x000000ffff147224 */ /* 0x000fe400078e0016 */
[----:B--2---:R-:W-:Y:S01]  /*6f410*/  IMAD.MOV.U32 R22, RZ, RZ, R18 ;  /* 0x000000ffff167224 */ /* 0x004fe200078e0012 */
[----:B----4-:R-:W-:Y:S01]  /*6f420*/  LOP3.LUT R18, R4, 0xffff, RZ, 0xc0, !PT ;  /* 0x0000ffff04127812 */ /* 0x010fe200078ec0ff */
[----:B------:R-:W-:Y:S02]  /*6f430*/  IMAD.MOV.U32 R4, RZ, RZ, R25 ;  /* 0x000000ffff047224 */ /* 0x000fe400078e0019 */
[----:B------:R-:W-:Y:S01]  /*6f440*/  IMAD.MOV.U32 R21, RZ, RZ, R19 ;  /* 0x000000ffff157224 */ /* 0x000fe200078e0013 */
[----:B---3--:R0:W-:Y:S04]  /*6f450*/  STL [R1+0x3948], R16 ;  /* 0x0039481001007387 */ /* 0x0081e80000100800 */
[----:B0-----:R-:W2:Y:S04]  /*6f460*/  LDL.LU R16, [R1+0x884] ;  /* 0x0008840001107983 */ /* 0x001ea80000300800 */
[----:B------:R0:W-:Y:S04]  /*6f470*/  STL [R1+0x3944], R26 ;  /* 0x0039441a01007387 */ /* 0x0001e80000100800 */
[----:B0-----:R-:W3:Y:S04]  /*6f480*/  LDL.LU R26, [R1+0x8c8] ;  /* 0x0008c800011a7983 */ /* 0x001ee80000300800 */
[----:B------:R-:W4:Y:S04]  /*6f490*/  LDL.LU R25, [R1+0x9a0] ;  /* 0x0009a00001197983 */ /* 0x000f280000300800 */
[----:B------:R0:W-:Y:S04]  /*6f4a0*/  STL [R1+0x3940], R18 ;  /* 0x0039401201007387 */ /* 0x0001e80000100800 */
[----:B0-----:R-:W4:Y:S04]  /*6f4b0*/  LDL.LU R18, [R1+0x8c4] ;  /* 0x0008c40001127983 */ /* 0x001f280000300800 */
[----:B------:R0:W-:Y:S04]  /*6f4c0*/  STSM.16.M88.4 [R12], R20 ;  /* 0x000000140c007844 */ /* 0x0001e80000000200 */
[----:B------:R-:W4:Y:S04]  /*6f4d0*/  LDL.LU R19, [R1+0x99c] ;  /* 0x00099c0001137983 */ /* 0x000f280000300800 */
[----:B------:R-:W4:Y:S01]  /*6f4e0*/  LDL.LU R17, [R1+0x998] ;  /* 0x0009980001117983 */ /* 0x000f220000300800 */
[----:B0-----:R-:W-:-:S03]  /*6f4f0*/  LOP3.LUT R12, R15, 0xffff, RZ, 0xc0, !PT ;  /* 0x0000ffff0f0c7812 */ /* 0x001fc600078ec0ff */
[----:B------:R-:W4:Y:S01]  /*6f500*/  LDL.LU R23, [R1+0x98c] ;  /* 0x00098c0001177983 */ /* 0x000f220000300800 */
[----:B------:R-:W-:-:S03]  /*6f510*/  LOP3.LUT R20, R10, 0xffff, RZ, 0xc0, !PT ;  /* 0x0000ffff0a147812 */ /* 0x000fc600078ec0ff */
[----:B------:R-:W4:Y:S01]  /*6f520*/  LDL.LU R22, [R1+0x988] ;  /* 0x0009880001167983 */ /* 0x000f220000300800 */
[----:B------:R-:W-:-:S03]  /*6f530*/  IMAD.MOV.U32 R10, RZ, RZ, R14 ;  /* 0x000000ffff0a7224 */ /* 0x000fc600078e000e */
[----:B------:R-:W-:Y:S04]  /*6f540*/  STL [R1+0x44], R12 ;  /* 0x0000440c01007387 */ /* 0x000fe80000100800 */
[----:B------:R-:W4:Y:S04]  /*6f550*/  LDL.LU R21, [R1+0x984] ;  /* 0x0009840001157983 */ /* 0x000f280000300800 */
[----:B------:R-:W4:Y:S04]  /*6f560*/  LDL.LU R15, [R1+0x7e8] ;  /* 0x0007e800010f7983 */ /* 0x000f280000300800 */
[----:B------:R-:W-:Y:S04]  /*6f570*/  STL [R1+0x48], R20 ;  /* 0x0000481401007387 */ /* 0x000fe80000100800 */
[----:B------:R-:W4:Y:S01]  /*6f580*/  LDL.LU R14, [R1+0x7d0] ;  /* 0x0007d000010e7983 */ /* 0x000f220000300800 */
[----:B------:R-:W-:Y:S01]  /*6f590*/  BAR.SYNC.DEFER_BLOCKING 0x0 ;  /* 0x0000000000007b1d */ /* 0x000fe20000010000 */
[----:B--2---:R-:W-:-:S05]  /*6f5a0*/  LOP3.LUT R16, R16, 0xffff, RZ, 0xc0, !PT ;  /* 0x0000ffff10107812 */ /* 0x004fca00078ec0ff */
[----:B------:R0:W-:Y:S01]  /*6f5b0*/  STL [R1+0x1c], R16 ;  /* 0x00001c1001007387 */ /* 0x0001e20000100800 */
[----:B---3--:R-:W-:-:S03]  /*6f5c0*/  LOP3.LUT R26, R26, 0xffff, RZ, 0xc0, !PT ;  /* 0x0000ffff1a1a7812 */ /* 0x008fc600078ec0ff */
[----:B0-----:R-:W2:Y:S01]  /*6f5d0*/  LDL.LU R16, [R1+0x3948] ;  /* 0x0039480001107983 */ /* 0x001ea20000300800 */
[----:B----4-:R-:W-:-:S03]  /*6f5e0*/  PRMT R25, R25, 0x4210, R26 ;  /* 0x0000421019197816 */ /* 0x010fc6000000001a */
[----:B------:R0:W-:Y:S01]  /*6f5f0*/  STL [R1+0x14], R26 ;  /* 0x0000141a01007387 */ /* 0x0001e20000100800 */
[----:B------:R-:W-:-:S05]  /*6f600*/  LOP3.LUT R18, R18, 0xffff, RZ, 0xc0, !PT ;  /* 0x0000ffff12127812 */ /* 0x000fca00078ec0ff */
[----:B------:R1:W-:Y:S04]  /*6f610*/  STL [R1+0x18], R18 ;  /* 0x0000181201007387 */ /* 0x0003e80000100800 */
[----:B0-----:R-:W3:Y:S01]  /*6f620*/  LDL.LU R26, [R1+0x3944] ;  /* 0x00394400011a7983 */ /* 0x001ee20000300800 */
[----:B------:R-:W-:-:S03]  /*6f630*/  PRMT R19, R19, 0x4210, R18 ;  /* 0x0000421013137816 */ /* 0x000fc60000000012 */
[----:B-1----:R-:W4:Y:S01]  /*6f640*/  LDL.LU R18, [R1+0x3940] ;  /* 0x0039400001127983 */ /* 0x002f220000300800 */
[----:B------:R-:W-:Y:S02]  /*6f650*/  PRMT R22, R22, 0x4210, R12 ;  /* 0x0000421016167816 */ /* 0x000fe4000000000c */
[----:B------:R-:W-:Y:S01]  /*6f660*/  PRMT R21, R21, 0x4210, R20 ;  /* 0x0000421015157816 */ /* 0x000fe20000000014 */
[----:B---3--:R0:W-:Y:S04]  /*6f670*/  STL.64 [R1+0x3930], R26 ;  /* 0x0039301a01007387 */ /* 0x0081e80000100a00 */
[----:B0-----:R-:W3:Y:S04]  /*6f680*/  LDL R26, [R1+0x1c] ;  /* 0x00001c00011a7983 */ /* 0x001ee80000100800 */
[----:B------:R-:W2:Y:S04]  /*6f690*/  LDL R27, [R1+0x40] ;  /* 0x00004000011b7983 */ /* 0x000ea80000100800 */
[----:B------:R-:W-:Y:S04]  /*6f6a0*/  STL [R1+0x3928], R25 ;  /* 0x0039281901007387 */ /* 0x000fe80000100800 */
[----:B------:R-:W2:Y:S04]  /*6f6b0*/  LDL.LU R12, [R1+0x393c] ;  /* 0x00393c00010c7983 */ /* 0x000ea80000300800 */
[----:B------:R-:W2:Y:S01]  /*6f6c0*/  LDL.LU R20, [R1+0x3938] ;  /* 0x0039380001147983 */ /* 0x000ea20000300800 */
[----:B----4-:R-:W-:-:S03]  /*6f6d0*/  PRMT R15, R15, 0x4210, R18 ;  /* 0x000042100f0f7816 */ /* 0x010fc60000000012 */
[----:B------:R0:W-:Y:S02]  /*6f6e0*/  STL.64 [R1+0x3920], R6 ;  /* 0x0039200601007387 */ /* 0x0001e40000100a00 */
[----:B0-----:R-:W-:Y:S02]  /*6f6f0*/  IMAD.MOV.U32 R7, RZ, RZ, R15 ;  /* 0x000000ffff077224 */ /* 0x001fe400078e000f */
[----:B------:R-:W-:Y:S02]  /*6f700*/  IMAD.MOV.U32 R15, RZ, RZ, R10 ;  /* 0x000000ffff0f7224 */ /* 0x000fe400078e000a */
[----:B------:R-:W-:Y:S01]  /*6f710*/  IMAD.MOV.U32 R10, RZ, RZ, R24 ;  /* 0x000000ffff0a7224 */ /* 0x000fe200078e0018 */
[----:B------:R0:W-:Y:S01]  /*6f720*/  STL.64 [R1+0x3918], R4 ;  /* 0x0039180401007387 */ /* 0x0001e20000100a00 */
[----:B------:R-:W-:Y:S02]  /*6f730*/  IMAD.MOV.U32 R6, RZ, RZ, R21 ;  /* 0x000000ffff067224 */ /* 0x000fe400078e0015 */
[----:B0-----:R-:W-:Y:S01]  /*6f740*/  IMAD.MOV.U32 R5, RZ, RZ, R22 ;  /* 0x000000ffff057224 */ /* 0x001fe200078e0016 */
[----:B---3--:R-:W-:-:S02]  /*6f750*/  PRMT R17, R17, 0x4210, R26 ;  /* 0x0000421011117816 */ /* 0x008fc4000000001a */
[----:B--2---:R-:W-:Y:S02]  /*6f760*/  PRMT R23, R23, 0x4210, R27 ;  /* 0x0000421017177816 */ /* 0x004fe4000000001b */
[----:B------:R-:W0:Y:S03]  /*6f770*/  LDS.128 R24, [R20] ;  /* 0x0000000014187984 */ /* 0x000e260000000c00 */
[----:B------:R-:W-:Y:S01]  /*6f780*/  IMAD.MOV.U32 R4, RZ, RZ, R23 ;  /* 0x000000ffff047224 */ /* 0x000fe200078e0017 */
[----:B------:R-:W-:Y:S06]  /*6f790*/  BAR.SYNC.DEFER_BLOCKING 0x0 ;  /* 0x0000000000007b1d */ /* 0x000fec0000010000 */
[----:B------:R-:W-:Y:S04]  /*6f7a0*/  STSM.16.M88.4 [R12], R4 ;  /* 0x000000040c007844 */ /* 0x000fe80000000200 */
[----:B0-----:R0:W-:Y:S04]  /*6f7b0*/  STL [R1+0x80], R24 ;  /* 0x0000801801007387 */ /* 0x0011e80000100800 */
[----:B------:R1:W-:Y:S01]  /*6f7c0*/  STL.64 [R1+0x88], R26 ;  /* 0x0000881a01007387 */ /* 0x0003e20000100a00 */
[----:B0-----:R-:W-:-:S03]  /*6f7d0*/  IMAD.MOV.U32 R24, RZ, RZ, R25 ;  /* 0x000000ffff187224 */ /* 0x001fc600078e0019 */
[----:B-1----:R-:W2:Y:S04]  /*6f7e0*/  LDL.LU.64 R26, [R1+0x3930] ;  /* 0x00393000011a7983 */ /* 0x002ea80000300a00 */
[----:B------:R-:W3:Y:S04]  /*6f7f0*/  LDL.LU R25, [R1+0x3928] ;  /* 0x0039280001197983 */ /* 0x000ee80000300800 */
[----:B------:R-:W4:Y:S04]  /*6f800*/  LDL.LU.64 R6, [R1+0x3920] ;  /* 0x0039200001067983 */ /* 0x000f280000300a00 */
[----:B------:R-:W3:Y:S04]  /*6f810*/  LDL.LU.64 R4, [R1+0x3918] ;  /* 0x0039180001047983 */ /* 0x000ee80000300a00 */
[----:B------:R-:W-:Y:S04]  /*6f820*/  STL [R1+0x38e8], R18 ;  /* 0x0038e81201007387 */ /* 0x000fe80000100800 */
[----:B------:R-:W-:Y:S01]  /*6f830*/  STL [R1+0x38ec], R11 ;  /* 0x0038ec0b01007387 */ /* 0x000fe20000100800 */
[----:B------:R-:W-:Y:S06]  /*6f840*/  BAR.SYNC.DEFER_BLOCKING 0x0 ;  /* 0x0000000000007b1d */ /* 0x000fec0000010000 */
[----:B----4-:R0:W-:Y:S04]  /*6f850*/  STL [R1+0x38f0], R7 ;  /* 0x0038f00701007387 */ /* 0x0101e80000100800 */
[----:B--2---:R-:W-:Y:S04]  /*6f860*/  STL.64 [R1+0x3910], R26 ;  /* 0x0039101a01007387 */ /* 0x004fe80000100a00 */
[----:B------:R-:W-:Y:S04]  /*6f870*/  STL [R1+0x3908], R24 ;  /* 0x0039081801007387 */ /* 0x000fe80000100800 */
[----:B0-----:R-:W2:Y:S04]  /*6f880*/  LDL.LU R7, [R1+0x14] ;  /* 0x0000140001077983 */ /* 0x001ea80000300800 */
[----:B------:R-:W2:Y:S04]  /*6f890*/  LDL.LU R23, [R1+0x2f4] ;  /* 0x0002f40001177983 */ /* 0x000ea80000300800 */
[----:B------:R-:W4:Y:S04]  /*6f8a0*/  LDL.LU R11, [R1+0x18] ;  /* 0x00001800010b7983 */ /* 0x000f280000300800 */
[----:B------:R-:W2:Y:S04]  /*6f8b0*/  LDL.LU R21, [R1+0x2f8] ;  /* 0x0002f80001157983 */ /* 0x000ea80000300800 */
[----:B------:R-:W2:Y:S04]  /*6f8c0*/  LDL.LU R18, [R1+0x1c] ;  /* 0x00001c0001127983 */ /* 0x000ea80000300800 */
[----:B------:R-:W2:Y:S04]  /*6f8d0*/  LDL.LU R22, [R1+0x2ec] ;  /* 0x0002ec0001167983 */ /* 0x000ea80000300800 */
[----:B----4-:R-:W-:Y:S04]  /*6f8e0*/  STL.64 [R1+0x3900], R10 ;  /* 0x0039000a01007387 */ /* 0x010fe80000100a00 */
[----:B------:R3:W-:Y:S02]  /*6f8f0*/  STL.64 [R1+0x38f8], R8 ;  /* 0x0038f80801007387 */ /* 0x0007e40000100a00 */
[----:B---3--:R-:W-:-:S02]  /*6f900*/  IMAD.MOV.U32 R8, RZ, RZ, R25 ;  /* 0x000000ffff087224 */ /* 0x008fc400078e0019 */
[----:B------:R-:W0:Y:S04]  /*6f910*/  LDS.128 R24, [R20] ;  /* 0x0000000014187984 */ /* 0x000e280000000c00 */
[----:B0-----:R0:W-:Y:S04]  /*6f920*/  STL [R1+0x1e4], R25 ;  /* 0x0001e41901007387 */ /* 0x0011e80000100800 */
[----:B------:R1:W-:Y:S01]  /*6f930*/  STL.64 [R1+0x1e8], R26 ;  /* 0x0001e81a01007387 */ /* 0x0003e20000100a00 */
[----:B0-----:R-:W-:-:S03]  /*6f940*/  IMAD.MOV.U32 R25, RZ, RZ, R24 ;  /* 0x000000ffff197224 */ /* 0x001fc600078e0018 */
[----:B-1----:R-:W3:Y:S04]  /*6f950*/  LDL.LU.64 R26, [R1+0x3910] ;  /* 0x00391000011a7983 */ /* 0x002ee80000300a00 */
[----:B------:R-:W4:Y:S01]  /*6f960*/  LDL.LU R24, [R1+0x3908] ;  /* 0x0039080001187983 */ /* 0x000f220000300800 */
[----:B------:R-:W-:-:S04]  /*6f970*/  LOP3.LUT R16, R16, 0xffff, RZ, 0xc0, !PT ;  /* 0x0000ffff10107812 */ /* 0x000fc800078ec0ff */
[----:B------:R-:W-:Y:S01]  /*6f980*/  PRMT R14, R14, 0x4210, R16 ;  /* 0x000042100e0e7816 */ /* 0x000fe20000000010 */
[----:B------:R-:W-:Y:S02]  /*6f990*/  IMAD.MOV.U32 R9, RZ, RZ, R19 ;  /* 0x000000ffff097224 */ /* 0x000fe400078e0013 */
[----:B------:R-:W-:Y:S01]  /*6f9a0*/  IMAD.MOV.U32 R10, RZ, RZ, R17 ;  /* 0x000000ffff0a7224 */ /* 0x000fe200078e0011 */
[----:B------:R-:W4:Y:S01]  /*6f9b0*/  LDL.LU R19, [R1+0x2e4] ;  /* 0x0002e40001137983 */ /* 0x000f220000300800 */
[----:B------:R-:W-:Y:S01]  /*6f9c0*/  IMAD.MOV.U32 R11, RZ, RZ, R14 ;  /* 0x000000ffff0b7224 */ /* 0x000fe200078e000e */
[----:B------:R-:W-:Y:S01]  /*6f9d0*/  BAR.SYNC.DEFER_BLOCKING 0x0 ;  /* 0x0000000000007b1d */ /* 0x000fe20000010000 */
[----:B------:R-:W-:-:S05]  /*6f9e0*/  IMAD.MOV.U32 R14, RZ, RZ, R13 ;  /* 0x000000ffff0e7224 */ /* 0x000fca00078e000d */
[----:B------:R-:W4:Y:S04]  /*6f9f0*/  LDL.LU R17, [R1+0x164] ;  /* 0x0001640001117983 */ /* 0x000f280000300800 */
[----:B------:R-:W-:Y:S01]  /*6fa00*/  STSM.16.M88.4 [R12], R8 ;  /* 0x000000080c007844 */ /* 0x000fe20000000200 */
[----:B--2---:R-:W-:Y:S02]  /*6fa10*/  PRMT R23, R23, 0x5210, R7 ;  /* 0x0000521017177816 */ /* 0x004fe40000000007 */
[----:B------:R-:W-:Y:S01]  /*6fa20*/  PRMT R22, R22, 0x5210, R18 ;  /* 0x0000521016167816 */ /* 0x000fe20000000012 */
[----:B------:R-:W-:Y:S01]  /*6fa30*/  BAR.SYNC.DEFER_BLOCKING 0x0 ;  /* 0x0000000000007b1d */ /* 0x000fe20000010000 */
[----:B---3--:R-:W-:-:S05]  /*6fa40*/  IMAD.MOV.U32 R13, RZ, RZ, R26 ;  /* 0x000000ffff0d7224 */ /* 0x008fca00078e001a */
[----:B------:R-:W2:Y:S04]  /*6fa50*/  LDL.LU R26, [R1+0x2fc] ;  /* 0x0002fc00011a7983 */ /* 0x000ea80000300800 */
[----:B------:R0:W-:Y:S04]  /*6fa60*/  STL [R1+0x2648], R25 ;  /* 0x0026481901007387 */ /* 0x0001e80000100800 */
[----:B0-----:R-:W3:Y:S04]  /*6fa70*/  LDL.LU R25, [R1+0x48] ;  /* 0x0000480001197983 */ /* 0x001ee80000300800 */
[----:B----4-:R0:W-:Y:S04]  /*6fa80*/  STL [R1+0x2720], R24 ;  /* 0x0027201801007387 */ /* 0x0101e80000100800 */
[----:B0-----:R-:W4:Y:S04]  /*6fa90*/  LDL.LU R24, [R1+0x2e0] ;  /* 0x0002e00001187983 */ /* 0x001f280000300800 */
[----:B------:R-:W2:Y:S04]  /*6faa0*/  LDL.LU.64 R10, [R1+0x3900] ;  /* 0x00390000010a7983 */ /* 0x000ea80000300a00 */
[----:B------:R-:W3:Y:S04]  /*6fab0*/  LDL.LU.64 R8, [R1+0x38f8] ;  /* 0x0038f80001087983 */ /* 0x000ee80000300a00 */
[----:B------:R-:W4:Y:S01]  /*6fac0*/  LDL.LU R7, [R1+0x38f0] ;  /* 0x0038f00001077983 */ /* 0x000f220000300800 */
[----:B--2---:R-:W-:-:S03]  /*6fad0*/  PRMT R21, R21, 0x5210, R11 ;  /* 0x0000521015157816 */ /* 0x004fc6000000000b */
[----:B------:R-:W2:Y:S04]  /*6fae0*/  LDL.LU R11, [R1+0x38ec] ;  /* 0x0038ec00010b7983 */ /* 0x000ea80000300800 */
[----:B------:R-:W4:Y:S04]  /*6faf0*/  LDL.LU R18, [R1+0x38e8] ;  /* 0x0038e80001127983 */ /* 0x000f280000300800 */
[----:B--2---:R0:W-:Y:S04]  /*6fb00*/  STL.64 [R1+0x38d0], R10 ;  /* 0x0038d00a01007387 */ /* 0x0041e80000100a00 */
[----:B0-----:R-:W2:Y:S04]  /*6fb10*/  LDL.LU R10, [R1+0x2e8] ;  /* 0x0002e800010a7983 */ /* 0x001ea80000300800 */
[----:B------:R-:W2:Y:S04]  /*6fb20*/  LDL.LU R11, [R1+0x44] ;  /* 0x00004400010b7983 */ /* 0x000ea80000300800 */
[----:B---3--:R0:W-:Y:S04]  /*6fb30*/  STL.64 [R1+0x38c8], R8 ;  /* 0x0038c80801007387 */ /* 0x0081e80000100a00 */
[----:B0-----:R-:W2:Y:S04]  /*6fb40*/  LDL.LU R9, [R1+0x40] ;  /* 0x0000400001097983 */ /* 0x001ea80000300800 */
[----:B----4-:R-:W-:Y:S04]  /*6fb50*/  STL.64 [R1+0x38e0], R6 ;  /* 0x0038e00601007387 */ /* 0x010fe80000100a00 */
[----:B------:R-:W-:Y:S04]  /*6fb60*/  STL.64 [R1+0x38d8], R4 ;  /* 0x0038d80401007387 */ /* 0x000fe80000100a00 */
[----:B------:R-:W0:Y:S01]  /*6fb70*/  LDS.128 R4, [R20] ;  /* 0x0000000014047984 */ /* 0x000e220000000c00 */
[----:B------:R-:W-:Y:S01]  /*6fb80*/  BAR.SYNC.DEFER_BLOCKING 0x0 ;  /* 0x0000000000007b1d */ /* 0x000fe20000010000 */
[----:B--2---:R-:W-:-:S02]  /*6fb90*/  PRMT R8, R10, 0x5210, R9 ;  /* 0x000052100a087816 */ /* 0x004fc40000000009 */
[----:B------:R-:W-:Y:S02]  /*6fba0*/  PRMT R9, R24, 0x5210, R11 ;  /* 0x0000521018097816 */ /* 0x000fe4000000000b */
[----:B------:R-:W-:Y:S02]  /*6fbb0*/  PRMT R10, R19, 0x5210, R25 ;  /* 0x00005210130a7816 */ /* 0x000fe40000000019 */
[----:B------:R-:W-:Y:S01]  /*6fbc0*/  PRMT R11, R17, 0x5210, R18 ;  /* 0x00005210110b7816 */ /* 0x000fe20000000012 */
[----:B------:R-:W2:Y:S01]  /*6fbd0*/  LDL.LU R19, [R1+0xb74] ;  /* 0x000b740001137983 */ /* 0x000ea20000300800 */
[----:B------:R-:W-:-:S03]  /*6fbe0*/  PRMT R18, R26, 0x5210, R16 ;  /* 0x000052101a127816 */ /* 0x000fc60000000010 */
[----:B------:R-:W3:Y:S04]  /*6fbf0*/  LDL.LU R26, [R1+0xb70] ;  /* 0x000b7000011a7983 */ /* 0x000ee80000300800 */
[----:B------:R-:W-:Y:S04]  /*6fc00*/  STSM.16.M88.4 [R12], R8 ;  /* 0x000000080c007844 */ /* 0x000fe80000000200 */
[----:B------:R-:W4:Y:S04]  /*6fc10*/  LDL.LU R16, [R1+0xa84] ;  /* 0x000a840001107983 */ /* 0x000f280000300800 */
[----:B0-----:R-:W-:Y:S04]  /*6fc20*/  STL.64 [R1+0x220], R4 ;  /* 0x0002200401007387 */ /* 0x001fe80000100a00 */
[----:B------:R0:W-:Y:S04]  /*6fc30*/  STL.64 [R1+0x228], R6 ;  /* 0x0002280601007387 */ /* 0x0001e80000100a00 */
[----:B0-----:R-:W4:Y:S04]  /*6fc40*/  LDL.LU.64 R6, [R1+0x38e0] ;  /* 0x0038e00001067983 */ /* 0x001f280000300a00 */
[----:B------:R-:W4:Y:S04]  /*6fc50*/  LDL.LU.64 R4, [R1+0x38d8] ;  /* 0x0038d80001047983 */ /* 0x000f280000300a00 */
[----:B------:R-:W4:Y:S04]  /*6fc60*/  LDL.LU.64 R10, [R1+0x38d0] ;  /* 0x0038d000010a7983 */ /* 0x000f280000300a00 */
[----:B------:R-:W4:Y:S01]  /*6fc70*/  LDL.LU.64 R8, [R1+0x38c8] ;  /* 0x0038c80001087983 */ /* 0x000f220000300a00 */
[----:B------:R-:W-:Y:S06]  /*6fc80*/  BAR.SYNC.DEFER_BLOCKING 0x0 ;  /* 0x0000000000007b1d */ /* 0x000fec0000010000 */
[----:B---3--:R-:W-:Y:S04]  /*6fc90*/  STL.64 [R1+0x38c0], R26 ;  /* 0x0038c01a01007387 */ /* 0x008fe80000100a00 */
[----:B------:R-:W0:Y:S04]  /*6fca0*/  LDS.128 R24, [R20] ;  /* 0x0000000014187984 */ /* 0x000e280000000c00 */
[----:B------:R-:W3:Y:S04]  /*6fcb0*/  LDL.LU R17, [R1+0xa80] ;  /* 0x000a800001117983 */ /* 0x000ee80000300800 */
[----:B0-----:R-:W-:Y:S04]  /*6fcc0*/  STL.64 [R1+0x260], R24 ;  /* 0x0002601801007387 */ /* 0x001fe80000100a00 */
[----:B------:R0:W-:Y:S04]  /*6fcd0*/  STL.64 [R1+0x268], R26 ;  /* 0x0002681a01007387 */ /* 0x0001e80000100a00 */
[----:B0-----:R-:W3:Y:S04]  /*6fce0*/  LDL.LU.64 R26, [R1+0x38c0] ;  /* 0x0038c000011a7983 */ /* 0x001ee80000300a00 */
[----:B------:R0:W-:Y:S04]  /*6fcf0*/  STL [R1+0x38b8], R20 ;  /* 0x0038b81401007387 */ /* 0x0001e80000100800 */
[----:B------:R-:W-:Y:S01]  /*6fd00*/  STL [R1+0x38b4], R12 ;  /* 0x0038b40c01007387 */ /* 0x000fe20000100800 */
[----:B0-----:R-:W-:-:S02]  /*6fd10*/  IMAD.MOV.U32 R20, RZ, RZ, R23 ;  /* 0x000000ffff147224 */ /* 0x001fc400078e0017 */
[----:B------:R-:W-:Y:S01]  /*6fd20*/  IMAD.MOV.U32 R23, RZ, RZ, R18 ;  /* 0x000000ffff177224 */ /* 0x000fe200078e0012 */
[----:B------:R-:W-:Y:S06]  /*6fd30*/  BAR.SYNC.DEFER_BLOCKING 0x0 ;  /* 0x0000000000007b1d */ /* 0x000fec0000010000 */
[----:B------:R2:W-:Y:S02]  /*6fd40*/  STSM.16.M88.4 [R12], R20 ;  /* 0x000000140c007844 */ /* 0x0005e40000000200 */
[----:B--2---:R-:W-:-:S05]  /*6fd50*/  LOP3.LUT R12, R19, 0xffff, RZ, 0xc0, !PT ;  /* 0x0000ffff130c7812 */ /* 0x004fca00078ec0ff */
[----:B------:R-:W-:Y:S04]  /*6fd60*/  STL [R1+0x40], R12 ;  /* 0x0000400c01007387 */ /* 0x000fe80000100800 */
[----:B------:R-:W2:Y:S01]  /*6fd70*/  LDL.LU R20, [R1+0x8d4] ;  /* 0x0008d40001147983 */ /* 0x000ea20000300800 */
[----:B----4-:R-:W-:Y:S02]  /*6fd80*/  LOP3.LUT R25, R16, 0xffff, RZ, 0xc0, !PT ;  /* 0x0000ffff10197812 */ /* 0x010fe400078ec0ff */
[----:B---3--:R-:W-:Y:S01]  /*6fd90*/  LOP3.LUT R18, R17, 0xffff, RZ, 0xc0, !PT ;  /* 0x0000ffff11127812 */ /* 0x008fe200078ec0ff */
[----:B--2---:R0:W-:Y:S04]  /*6fda0*/  STL [R1+0x38bc], R20 ;  /* 0x0038bc1401007387 */ /* 0x0041e80000100800 */
[----:B0-----:R-:W2:Y:S01]  /*6fdb0*/  LDL.LU R20, [R1+0x8d8] ;  /* 0x0008d80001147983 */ /* 0x001ea20000300800 */
[----:B------:R-:W-:-:S03]  /*6fdc0*/  LOP3.LUT R26, R26, 0xffff, RZ, 0xc0, !PT ;  /* 0x0000ffff1a1a7812 */ /* 0x000fc600078ec0ff */
[----:B------:R-:W3:Y:S04]  /*6fdd0*/  LDL.LU R12, [R1+0x8ac] ;  /* 0x0008ac00010c7983 */ /* 0x000ee80000300800 */
[----:B------:R-:W4:Y:S04]  /*6fde0*/  LDL.LU R22, [R1+0x8a8] ;  /* 0x0008a80001167983 */ /* 0x000f280000300800 */
[----:B------:R-:W4:Y:S01]  /*6fdf0*/  LDL.LU R23, [R1+0x9b8] ;  /* 0x0009b80001177983 */ /* 0x000f220000300800 */
[----:B------:R-:W-:-:S03]  /*6fe00*/  IMAD.MOV.U32 R17, RZ, RZ, R15 ;  /* 0x000000ffff117224 */ /* 0x000fc600078e000f */
[----:B------:R-:W4:Y:S01]  /*6fe10*/  LDL.LU R24, [R1+0x9b4] ;  /* 0x0009b40001187983 */ /* 0x000f220000300800 */
[----:B------:R-:W-:-:S03]  /*6fe20*/  IMAD.MOV.U32 R15, RZ, RZ, R14 ;  /* 0x000000ffff0f7224 */ /* 0x000fc600078e000e */
        /* <DEDUP_REMOVED lines=9> */
[----:B------:R0:W-:Y:S04]  /*6fec0*/  STL [R1+0x14], R20 ;  /* 0x0000141401007387 */ /* 0x0001e80000100800 */
[----:B0-----:R-:W2:Y:S01]  /*6fed0*/  LDL.LU R20, [R1+0x38bc] ;  /* 0x0038bc0001147983 */ /* 0x001ea20000300800 */
[----:B---3--:R-:W-:-:S03]  /*6fee0*/  LOP3.LUT R12, R12, 0xffff, RZ, 0xc0, !PT ;  /* 0x0000ffff0c0c7812 */ /* 0x008fc600078ec0ff */
[----:B------:R-:W-:Y:S01]  /*6fef0*/  STL [R1+0x4c], R18 ;  /* 0x00004c1201007387 */ /* 0x000fe20000100800 */
[----:B--2---:R-:W-:-:S05]  /*6ff00*/  LOP3.LUT R20, R20, 0xffff, RZ, 0xc0, !PT ;  /* 0x0000ffff14147812 */ /* 0x004fca00078ec0ff */
[----:B------:R-:W-:Y:S04]  /*6ff10*/  STL [R1+0x18], R20 ;  /* 0x0000181401007387 */ /* 0x000fe80000100800 */
[----:B------:R-:W-:Y:S04]  /*6ff20*/  STL [R1+0x1c], R12 ;  /* 0x00001c0c01007387 */ /* 0x000fe80000100800 */
[----:B------:R0:W-:Y:S04]  /*6ff30*/  STL.64 [R1+0x38a8], R10 ;  /* 0x0038a80a01007387 */ /* 0x0001e80000100a00 */
[----:B0-----:R-:W2:Y:S04]  /*6ff40*/  LDL.LU R10, [R1+0x9bc] ;  /* 0x0009bc00010a7983 */ /* 0x001ea80000300800 */
[----:B------:R-:W3:Y:S04]  /*6ff50*/  LDL R11, [R1+0x40] ;  /* 0x00004000010b7983 */ /* 0x000ee80000100800 */
[----:B------:R0:W-:Y:S04]  /*6ff60*/  STL.64 [R1+0x38a0], R8 ;  /* 0x0038a00801007387 */ /* 0x0001e80000100a00 */
[----:B0-----:R-:W2:Y:S04]  /*6ff70*/  LDL R8, [R1+0x14] ;  /* 0x0000140001087983 */ /* 0x001ea80000100800 */
[----:B------:R-:W2:Y:S01]  /*6ff80*/  LDL.LU R9, [R1+0x9c4] ;  /* 0x0009c40001097983 */ /* 0x000ea20000300800 */
[----:B----4-:R-:W-:-:S02]  /*6ff90*/  PRMT R23, R23, 0x4210, R12 ;  /* 0x0000421017177816 */ /* 0x010fc4000000000c */
[----:B------:R-:W-:Y:S02]  /*6ffa0*/  PRMT R21, R21, 0x4210, R26 ;  /* 0x0000421015157816 */ /* 0x000fe4000000001a */
[----:B--2---:R-:W-:Y:S02]  /*6ffb0*/  PRMT R9, R9, 0x4210, R8 ;  /* 0x0000421009097816 */ /* 0x004fe40000000008 */
[----:B------:R-:W-:Y:S02]  /*6ffc0*/  PRMT R8, R10, 0x4210, R20 ;  /* 0x000042100a087816 */ /* 0x000fe40000000014 */
[----:B------:R-:W2:Y:S04]  /*6ffd0*/  LDL.LU R20, [R1+0x38b8] ;  /* 0x0038b80001147983 */ /* 0x000ea80000300800 */
[----:B------:R-:W-:Y:S04]  /*6ffe0*/  STL [R1+0x30], R9 ;  /* 0x0000300901007387 */ /* 0x000fe80000100800 */
[----:B------:R-:W4:Y:S04]  /*6fff0*/  LDL.LU R12, [R1+0x38b4] ;  /* 0x0038b400010c7983 */ /* 0x000f280000300800 */
[----:B------:R-:W-:Y:S04]  /*70000*/  STL [R1+0x34], R8 ;  /* 0x0000340801007387 */ /* 0x000fe80000100800 */
[----:B------:R-:W4:Y:S01]  /*70010*/  LDL.LU R26, [R1+0x38b0] ;  /* 0x0038b000011a7983 */ /* 0x000f220000300800 */
[----:B---3--:R-:W-:-:S02]  /*70020*/  PRMT R24, R24, 0x4210, R11 ;  /* 0x0000421018187816 */ /* 0x008fc4000000000b */
[----:B------:R-:W-:Y:S02]  /*70030*/  LOP3.LUT R22, R22, 0xffff, RZ, 0xc0, !PT ;  /* 0x0000ffff16167812 */ /* 0x000fe400078ec0ff */
[----:B------:R-:W-:Y:S02]  /*70040*/  PRMT R18, R16, 0x4210, R18 ;  /* 0x0000421010127816 */ /* 0x000fe40000000012 */
[----:B------:R-:W-:Y:S02]  /*70050*/  PRMT R16, R27, 0x4210, R22 ;  /* 0x000042101b107816 */ /* 0x000fe40000000016 */
[----:B------:R-:W-:Y:S01]  /*70060*/  PRMT R19, R19, 0x4210, R25 ;  /* 0x0000421013137816 */ /* 0x000fe20000000019 */
[----:B------:R-:W-:Y:S01]  /*70070*/  IMAD.MOV.U32 R25, RZ, RZ, R21 ;  /* 0x000000ffff197224 */ /* 0x000fe200078e0015 */
[----:B--2---:R-:W0:Y:S02]  /*70080*/  LDS.128 R8, [R20] ;  /* 0x0000000014087984 */ /* 0x004e240000000c00 */
[----:B0-----:R-:W-:-:S02]  /*70090*/  IMAD.MOV.U32 R27, RZ, RZ, R11 ;  /* 0x000000ffff1b7224 */ /* 0x001fc400078e000b */
[----:B------:R-:W-:Y:S04]  /*700a0*/  STL.64 [R1+0x160], R8 ;  /* 0x0001600801007387 */ /* 0x000fe80000100a00 */
[----:B------:R0:W-:Y:S04]  /*700b0*/  STL [R1+0x168], R10 ;  /* 0x0001680a01007387 */ /* 0x0001e80000100800 */
[----:B0-----:R-:W2:Y:S04]  /*700c0*/  LDL.LU.64 R10, [R1+0x38a8] ;  /* 0x0038a800010a7983 */ /* 0x001ea80000300a00 */
[----:B------:R-:W3:Y:S04]  /*700d0*/  LDL.LU.64 R8, [R1+0x38a0] ;  /* 0x0038a00001087983 */ /* 0x000ee80000300a00 */
[----:B----4-:R0:W-:Y:S04]  /*700e0*/  STL.64 [R1+0x2618], R26 ;  /* 0x0026181a01007387 */ /* 0x0101e80000100a00 */
[----:B------:R-:W4:Y:S01]  /*700f0*/  LDL.LU R21, [R1+0x314] ;  /* 0x0003140001157983 */ /* 0x000f220000300800 */
[----:B0-----:R-:W-:-:S03]  /*70100*/  IMAD.MOV.U32 R26, RZ, RZ, R19 ;  /* 0x000000ffff1a7224 */ /* 0x001fc600078e0013 */
[----:B------:R-:W2:Y:S01]  /*70110*/  LDL.LU R19, [R1+0x310] ;  /* 0x0003100001137983 */ /* 0x000ea20000300800 */
[----:B------:R-:W-:Y:S01]  /*70120*/  IMAD.MOV.U32 R27, RZ, RZ, R18 ;  /* 0x000000ffff1b7224 */ /* 0x000fe200078e0012 */
[----:B------:R-:W-:Y:S06]  /*70130*/  BAR.SYNC.DEFER_BLOCKING 0x0 ;  /* 0x0000000000007b1d */ /* 0x000fec0000010000 */
[----:B--2---:R0:W-:Y:S04]  /*70140*/  STL [R1+0x387c], R19 ;  /* 0x00387c1301007387 */ /* 0x0041e80000100800 */
[----:B0-----:R-:W4:Y:S04]  /*70150*/  LDL.LU R19, [R1+0x14] ;  /* 0x0000140001137983 */ /* 0x001f280000300800 */
[----:B------:R-:W2:Y:S04]  /*70160*/  LDL.LU R18, [R1+0x30c] ;  /* 0x00030c0001127983 */ /* 0x000ea80000300800 */
[----:B------:R-:W-:Y:S01]  /*70170*/  STSM.16.M88.4 [R12], R24 ;  /* 0x000000180c007844 */ /* 0x000fe20000000200 */
[----:B------:R-:W-:Y:S06]  /*70180*/  BAR.SYNC.DEFER_BLOCKING 0x0 ;  /* 0x0000000000007b1d */ /* 0x000fec0000010000 */
[----:B--2---:R0:W-:Y:S04]  /*70190*/  STL [R1+0x3878], R18 ;  /* 0x0038781201007387 */ /* 0x0041e80000100800 */
[----:B0-----:R-:W2:Y:S04]  /*701a0*/  LDL.LU R18, [R1+0x18] ;  /* 0x0000180001127983 */ /* 0x001ea80000300800 */
[----:B------:R-:W3:Y:S04]  /*701b0*/  LDL.LU R24, [R1+0x308] ;  /* 0x0003080001187983 */ /* 0x000ee80000300800 */
[----:B---3--:R0:W-:Y:S04]  /*701c0*/  STL [R1+0x3874], R24 ;  /* 0x0038741801007387 */ /* 0x0081e80000100800 */
[----:B0-----:R-:W3:Y:S04]  /*701d0*/  LDL.LU R24, [R1+0x1c] ;  /* 0x00001c0001187983 */ /* 0x001ee80000300800 */
[----:B------:R-:W4:Y:S04]  /*701e0*/  LDL.LU R25, [R1+0x300] ;  /* 0x0003000001197983 */ /* 0x000f280000300800 */
[----:B----4-:R0:W-:Y:S04]  /*701f0*/  STL [R1+0x3870], R25 ;  /* 0x0038701901007387 */ /* 0x0101e80000100800 */
[----:B0-----:R-:W3:Y:S04]  /*70200*/  LDL.LU R25, [R1+0x40] ;  /* 0x0000400001197983 */ /* 0x001ee80000300800 */
[----:B------:R-:W4:Y:S04]  /*70210*/  LDL.LU R26, [R1+0x304] ;  /* 0x00030400011a7983 */ /* 0x000f280000300800 */
[----:B----4-:R0:W-:Y:S04]  /*70220*/  STL [R1+0x386c], R26 ;  /* 0x00386c1a01007387 */ /* 0x0101e80000100800 */
[----:B0-----:R-:W4:Y:S04]  /*70230*/  LDL.LU R26, [R1+0x44] ;  /* 0x00004400011a7983 */ /* 0x001f280000300800 */
[----:B------:R-:W2:Y:S04]  /*70240*/  LDL.LU R27, [R1+0x2c0] ;  /* 0x0002c000011b7983 */ /* 0x000ea80000300800 */
[----:B--2---:R0:W-:Y:S04]  /*70250*/  STL [R1+0x3868], R27 ;  /* 0x0038681b01007387 */ /* 0x0041e80000100800 */
[----:B0-----:R-:W4:Y:S04]  /*70260*/  LDL.LU R27, [R1+0x48] ;  /* 0x00004800011b7983 */ /* 0x001f280000300800 */
[----:B----4-:R-:W-:Y:S04]  /*70270*/  STL.64 [R1+0x3888], R26 ;  /* 0x0038881a01007387 */ /* 0x010fe80000100a00 */
[----:B---3--:R0:W-:Y:S04]  /*70280*/  STL.64 [R1+0x3880], R24 ;  /* 0x0038801801007387 */ /* 0x0081e80000100a00 */
[----:B0-----:R-:W2:Y:S04]  /*70290*/  LDL.LU R24, [R1+0x30] ;  /* 0x0000300001187983 */ /* 0x001ea80000300800 */
[----:B------:R-:W2:Y:S01]  /*702a0*/  LDL.LU R25, [R1+0x34] ;  /* 0x0000340001197983 */ /* 0x000ea20000300800 */
[----:B------:R-:W-:-:S02]  /*702b0*/  IMAD.MOV.U32 R26, RZ, RZ, R23 ;  /* 0x000000ffff1a7224 */ /* 0x000fc400078e0017 */
[----:B------:R-:W-:-:S05]  /*702c0*/  IMAD.MOV.U32 R27, RZ, RZ, R16 ;  /* 0x000000ffff1b7224 */ /* 0x000fca00078e0010 */
[----:B------:R-:W-:Y:S01]  /*702d0*/  STL.64 [R1+0x3898], R26 ;  /* 0x0038981a01007387 */ /* 0x000fe20000100a00 */
[----:B------:R-:W-:-:S03]  /*702e0*/  IMAD.MOV.U32 R16, RZ, RZ, R14 ;  /* 0x000000ffff107224 */ /* 0x000fc600078e000e */
[----:B--2---:R-:W-:Y:S04]  /*702f0*/  STL.64 [R1+0x3890], R24 ;  /* 0x0038901801007387 */ /* 0x004fe80000100a00 */
[----:B------:R-:W0:Y:S04]  /*70300*/  LDS.128 R24, [R20] ;  /* 0x0000000014187984 */ /* 0x000e280000000c00 */
[----:B------:R-:W2:Y:S04]  /*70310*/  LDL.LU R23, [R1+0x318] ;  /* 0x0003180001177983 */ /* 0x000ea80000300800 */
[----:B0-----:R-:W-:Y:S01]  /*70320*/  STL.64 [R1+0x2e0], R24 ;  /* 0x0002e01801007387 */ /* 0x001fe20000100a00 */
[----:B------:R-:W-:-:S03]  /*70330*/  IMAD.MOV.U32 R14, RZ, RZ, R26 ;  /* 0x000000ffff0e7224 */ /* 0x000fc600078e001a */
[----:B------:R0:W-:Y:S04]  /*70340*/  STL [R1+0x2ec], R27 ;  /* 0x0002ec1b01007387 */ /* 0x0001e80000100800 */
[----:B0-----:R-:W3:Y:S04]  /*70350*/  LDL.LU.64 R26, [R1+0x3898] ;  /* 0x00389800011a7983 */ /* 0x001ee80000300a00 */
[----:B------:R-:W3:Y:S01]  /*70360*/  LDL.LU.64 R24, [R1+0x3890] ;  /* 0x0038900001187983 */ /* 0x000ee20000300a00 */
[----:B------:R-:W-:Y:S01]  /*70370*/  BAR.SYNC.DEFER_BLOCKING 0x0 ;  /* 0x0000000000007b1d */ /* 0x000fe20000010000 */
[----:B------:R-:W-:-:S05]  /*70380*/  PRMT R21, R21, 0x5210, R19 ;  /* 0x0000521015157816 */ /* 0x000fca0000000013 */
[----:B------:R0:W-:Y:S04]  /*70390*/  STL [R1+0x25c8], R14 ;  /* 0x0025c80e01007387 */ /* 0x0001e80000100800 */
[----:B0-----:R-:W4:Y:S04]  /*703a0*/  LDL.LU R14, [R1+0x4c] ;  /* 0x00004c00010e7983 */ /* 0x001f280000300800 */
[----:B---3--:R0:W-:Y:S04]  /*703b0*/  STSM.16.M88.4 [R12], R24 ;  /* 0x000000180c007844 */ /* 0x0081e80000000200 */
[----:B0-----:R-:W3:Y:S04]  /*703c0*/  LDL.LU.64 R26, [R1+0x3888] ;  /* 0x00388800011a7983 */ /* 0x001ee80000300a00 */
[----:B------:R-:W2:Y:S04]  /*703d0*/  LDL.LU.64 R24, [R1+0x3880] ;  /* 0x0038800001187983 */ /* 0x000ea80000300a00 */
[----:B------:R-:W4:Y:S01]  /*703e0*/  LDL.LU R19, [R1+0x387c] ;  /* 0x00387c0001137983 */ /* 0x000f220000300800 */
[----:B------:R-:W-:Y:S01]  /*703f0*/  BAR.SYNC.DEFER_BLOCKING 0x0 ;  /* 0x0000000000007b1d */ /* 0x000fe20000010000 */
[----:B----4-:R-:W-:-:S05]  /*70400*/  PRMT R19, R19, 0x5210, R18 ;  /* 0x0000521013137816 */ /* 0x010fca0000000012 */
[----:B------:R-:W2:Y:S02]  /*70410*/  LDL.LU R18, [R1+0x3878] ;  /* 0x0038780001127983 */ /* 0x000ea40000300800 */
[----:B--2---:R-:W-:Y:S02]  /*70420*/  PRMT R18, R18, 0x5210, R24 ;  /* 0x0000521012127816 */ /* 0x004fe40000000018 */
[----:B------:R-:W2:Y:S02]  /*70430*/  LDL.LU R24, [R1+0x3874] ;  /* 0x0038740001187983 */ /* 0x000ea40000300800 */
[----:B--2---:R-:W-:Y:S02]  /*70440*/  PRMT R24, R24, 0x5210, R25 ;  /* 0x0000521018187816 */ /* 0x004fe40000000019 */
[----:B------:R-:W3:Y:S02]  /*70450*/  LDL.LU R25, [R1+0x3870] ;  /* 0x0038700001197983 */ /* 0x000ee40000300800 */
[----:B---3--:R-:W-:-:S02]  /*70460*/  PRMT R25, R25, 0x5210, R26 ;  /* 0x0000521019197816 */ /* 0x008fc4000000001a */
[----:B------:R-:W2:Y:S02]  /*70470*/  LDL.LU R26, [R1+0x386c] ;  /* 0x00386c00011a7983 */ /* 0x000ea40000300800 */
[----:B--2---:R-:W-:Y:S02]  /*70480*/  PRMT R26, R26, 0x5210, R27 ;  /* 0x000052101a1a7816 */ /* 0x004fe4000000001b */
[----:B------:R-:W2:Y:S02]  /*70490*/  LDL.LU R27, [R1+0x3868] ;  /* 0x00386800011b7983 */ /* 0x000ea40000300800 */
[----:B--2---:R-:W-:-:S05]  /*704a0*/  PRMT R27, R27, 0x5210, R14 ;  /* 0x000052101b1b7816 */ /* 0x004fca000000000e */
[----:B------:R-:W-:Y:S04]  /*704b0*/  STL.64 [R1+0x3860], R26 ;  /* 0x0038601a01007387 */ /* 0x000fe80000100a00 */
[----:B------:R-:W-:Y:S04]  /*704c0*/  STL.64 [R1+0x3858], R24 ;  /* 0x0038581801007387 */ /* 0x000fe80000100a00 */
[----:B------:R-:W0:Y:S04]  /*704d0*/  LDS.128 R24, [R20] ;  /* 0x0000000014187984 */ /* 0x000e280000000c00 */
[----:B0-----:R-:W-:Y:S04]  /*704e0*/  STL.64 [R1+0x2d0], R24 ;  /* 0x0002d01801007387 */ /* 0x001fe80000100a00 */
[----:B------:R0:W-:Y:S04]  /*704f0*/  STL.64 [R1+0x2d8], R26 ;  /* 0x0002d81a01007387 */ /* 0x0001e80000100a00 */
[----:B0-----:R-:W2:Y:S04]  /*70500*/  LDL.LU.64 R26, [R1+0x3860] ;  /* 0x00386000011a7983 */ /* 0x001ea80000300a00 */
[----:B------:R-:W2:Y:S01]  /*70510*/  LDL.LU.64 R24, [R1+0x3858] ;  /* 0x0038580001187983 */ /* 0x000ea20000300a00 */
[----:B------:R-:W-:Y:S06]  /*70520*/  BAR.SYNC.DEFER_BLOCKING 0x0 ;  /* 0x0000000000007b1d */ /* 0x000fec0000010000 */
[----:B--2---:R0:W-:Y:S04]  /*70530*/  STSM.16.M88.4 [R12], R24 ;  /* 0x000000180c007844 */ /* 0x0041e80000000200 */
[----:B0-----:R-:W2:Y:S01]  /*70540*/  LDL.LU R25, [R1+0xb64] ;  /* 0x000b640001197983 */ /* 0x001ea20000300800 */
[----:B------:R-:W-:Y:S01]  /*70550*/  PRMT R14, R23, 0x5210, R22 ;  /* 0x00005210170e7816 */ /* 0x000fe20000000016 */
[----:B------:R-:W-:-:S02]  /*70560*/  IMAD.MOV.U32 R26, RZ, RZ, R18 ;  /* 0x000000ffff1a7224 */ /* 0x000fc400078e0012 */
[----:B------:R-:W-:Y:S02]  /*70570*/  IMAD.MOV.U32 R24, RZ, RZ, R21 ;  /* 0x000000ffff187224 */ /* 0x000fe400078e0015 */
[----:B------:R-:W-:Y:S01]  /*70580*/  IMAD.MOV.U32 R27, RZ, RZ, R14 ;  /* 0x000000ffff1b7224 */ /* 0x000fe200078e000e */
[----:B------:R-:W-:Y:S06]  /*70590*/  BAR.SYNC.DEFER_BLOCKING 0x0 ;  /* 0x0000000000007b1d */ /* 0x000fec0000010000 */
[----:B--2---:R0:W-:Y:S04]  /*705a0*/  STL [R1+0x3844], R25 ;  /* 0x0038441901007387 */ /* 0x0041e80000100800 */
[----:B------:R-:W-:Y:S01]  /*705b0*/  STL.64 [R1+0x3850], R26 ;  /* 0x0038501a01007387 */ /* 0x000fe20000100a00 */
[----:B0-----:R-:W-:-:S05]  /*705c0*/  IMAD.MOV.U32 R25, RZ, RZ, R19 ;  /* 0x000000ffff197224 */ /* 0x001fca00078e0013 */
[----:B------:R-:W-:Y:S04]  /*705d0*/  STL.64 [R1+0x3848], R24 ;  /* 0x0038481801007387 */ /* 0x000fe80000100a00 */
[----:B------:R-:W0:Y:S04]  /*705e0*/  LDS.128 R24, [R20] ;  /* 0x0000000014187984 */ /* 0x000e280000000c00 */
[----:B------:R-:W2:Y:S04]  /*705f0*/  LDL.LU R21, [R1+0xb60] ;  /* 0x000b600001157983 */ /* 0x000ea80000300800 */
[----:B------:R-:W3:Y:S04]  /*70600*/  LDL.LU R22, [R1+0xa74] ;  /* 0x000a740001167983 */ /* 0x000ee80000300800 */
[----:B------:R-:W4:Y:S04]  /*70610*/  LDL.LU R23, [R1+0xa70] ;  /* 0x000a700001177983 */ /* 0x000f280000300800 */
[----:B------:R-:W3:Y:S04]  /*70620*/  LDL.LU R18, [R1+0x8fc] ;  /* 0x0008fc0001127983 */ /* 0x000ee80000300800 */
[----:B0-----:R-:W-:Y:S01]  /*70630*/  STL [R1+0x2c0], R24 ;  /* 0x0002c01801007387 */ /* 0x001fe20000100800 */
[----:B------:R-:W-:-:S03]  /*70640*/  IMAD.MOV.U32 R14, RZ, RZ, R25 ;  /* 0x000000ffff0e7224 */ /* 0x000fc600078e0019 */
[----:B------:R0:W-:Y:S04]  /*70650*/  STL.64 [R1+0x2c8], R26 ;  /* 0x0002c81a01007387 */ /* 0x0001e80000100a00 */
[----:B0-----:R-:W2:Y:S04]  /*70660*/  LDL.LU.64 R26, [R1+0x3850] ;  /* 0x00385000011a7983 */ /* 0x001ea80000300a00 */
[----:B------:R-:W2:Y:S01]  /*70670*/  LDL.LU.64 R24, [R1+0x3848] ;  /* 0x0038480001187983 */ /* 0x000ea20000300a00 */
[----:B------:R-:W-:Y:S01]  /*70680*/  BAR.SYNC.DEFER_BLOCKING 0x0 ;  /* 0x0000000000007b1d */ /* 0x000fe20000010000 */
[----:B------:R-:W-:-:S02]  /*70690*/  IMAD.MOV.U32 R19, RZ, RZ, R16 ;  /* 0x000000ffff137224 */ /* 0x000fc400078e0010 */
[----:B------:R-:W-:-:S03]  /*706a0*/  IMAD.MOV.U32 R16, RZ, RZ, R17 ;  /* 0x000000ffff107224 */ /* 0x000fc600078e0011 */
[----:B------:R-:W4:Y:S04]  /*706b0*/  LDL.LU R17, [R1+0x8f8] ;  /* 0x0008f80001117983 */ /* 0x000f280000300800 */
[----:B------:R-:W-:Y:S04]  /*706c0*/  STL [R1+0x383c], R20 ;  /* 0x00383c1401007387 */ /* 0x000fe80000100800 */
[----:B------:R-:W-:Y:S04]  /*706d0*/  STL [R1+0x25e0], R14 ;  /* 0x0025e00e01007387 */ /* 0x000fe80000100800 */
[----:B--2---:R0:W-:Y:S04]  /*706e0*/  STSM.16.M88.4 [R12], R24 ;  /* 0x000000180c007844 */ /* 0x0041e80000000200 */
[----:B0-----:R-:W2:Y:S04]  /*706f0*/  LDL.LU R25, [R1+0x3844] ;  /* 0x0038440001197983 */ /* 0x001ea80000300800 */
[----:B------:R2:W-:Y:S01]  /*70700*/  STL [R1+0x3840], R12 ;  /* 0x0038400c01007387 */ /* 0x0005e20000100800 */
[----:B------:R-:W-:-:S02]  /*70710*/  LOP3.LUT R24, R21, 0xffff, RZ, 0xc0, !PT ;  /* 0x0000ffff15187812 */ /* 0x000fc400078ec0ff */
[----:B----4-:R-:W-:Y:S02]  /*70720*/  LOP3.LUT R17, R17, 0xffff, RZ, 0xc0, !PT ;  /* 0x0000ffff11117812 */ /* 0x010fe400078ec0ff */
[----:B---3--:R-:W-:Y:S02]  /*70730*/  LOP3.LUT R20, R18, 0xffff, RZ, 0xc0, !PT ;  /* 0x0000ffff12147812 */ /* 0x008fe400078ec0ff */
[----:B------:R-:W-:Y:S01]  /*70740*/  LOP3.LUT R14, R23, 0xffff, RZ, 0xc0, !PT ;  /* 0x0000ffff170e7812 */ /* 0x000fe200078ec0ff */
[----:B------:R-:W-:Y:S01]  /*70750*/  BAR.SYNC.DEFER_BLOCKING 0x0 ;  /* 0x0000000000007b1d */ /* 0x000fe20000010000 */
[----:B--2---:R-:W-:-:S05]  /*70760*/  LOP3.LUT R12, R25, 0xffff, RZ, 0xc0, !PT ;  /* 0x0000ffff190c7812 */ /* 0x004fca00078ec0ff */
[----:B------:R0:W-:Y:S04]  /*70770*/  STL [R1+0x40], R12 ;  /* 0x0000400c01007387 */ /* 0x0001e80000100800 */
[----:B0-----:R-:W2:Y:S04]  /*70780*/  LDL.LU R12, [R1+0x8d0] ;  /* 0x0008d000010c7983 */ /* 0x001ea80000300800 */
[----:B------:R-:W3:Y:S01]  /*70790*/  LDL.LU R27, [R1+0x8cc] ;  /* 0x0008cc00011b7983 */ /* 0x000ee20000300800 */
[----:B------:R-:W-:-:S03]  /*707a0*/  LOP3.LUT R21, R22, 0xffff, RZ, 0xc0, !PT ;  /* 0x0000ffff16157812 */ /* 0x000fc600078ec0ff */
[----:B------:R-:W-:Y:S04]  /*707b0*/  STL [R1+0x44], R24 ;  /* 0x0000441801007387 */ /* 0x000fe80000100800 */
[----:B------:R0:W-:Y:S02]  /*707c0*/  STL [R1+0x18], R17 ;  /* 0x0000181101007387 */ /* 0x0001e40000100800 */
[----:B0-----:R-:W-:Y:S02]  /*707d0*/  IMAD.MOV.U32 R17, RZ, RZ, R7 ;  /* 0x000000ffff117224 */ /* 0x001fe400078e0007 */
[----:B------:R-:W-:Y:S02]  /*707e0*/  IMAD.MOV.U32 R7, RZ, RZ, R28 ;  /* 0x000000ffff077224 */ /* 0x000fe400078e001c */
[----:B------:R-:W4:Y:S04]  /*707f0*/  LDL.LU R28, [R1+0x9ec] ;  /* 0x0009ec00011c7983 */ /* 0x000f280000300800 */
[----:B------:R-:W-:Y:S04]  /*70800*/  STL [R1+0x14], R20 ;  /* 0x0000141401007387 */ /* 0x000fe80000100800 */
[----:B------:R-:W3:Y:S04]  /*70810*/  LDL.LU R26, [R1+0x9e8] ;  /* 0x0009e800011a7983 */ /* 0x000ee80000300800 */
[----:B------:R-:W3:Y:S04]  /*70820*/  LDL.LU R25, [R1+0x9dc] ;  /* 0x0009dc0001197983 */ /* 0x000ee80000300800 */
[----:B------:R-:W-:Y:S04]  /*70830*/  STL [R1+0x48], R21 ;  /* 0x0000481501007387 */ /* 0x000fe80000100800 */
[----:B------:R-:W3:Y:S04]  /*70840*/  LDL.LU R22, [R1+0x9d8] ;  /* 0x0009d80001167983 */ /* 0x000ee80000300800 */
[----:B------:R-:W3:Y:S04]  /*70850*/  LDL.LU R23, [R1+0x824] ;  /* 0x0008240001177983 */ /* 0x000ee80000300800 */
[----:B------:R-:W-:Y:S04]  /*70860*/  STL [R1+0x4c], R14 ;  /* 0x00004c0e01007387 */ /* 0x000fe80000100800 */
[----:B------:R-:W3:Y:S01]  /*70870*/  LDL.LU R18, [R1+0x814] ;  /* 0x0008140001127983 */ /* 0x000ee20000300800 */
[----:B--2---:R-:W-:-:S05]  /*70880*/  LOP3.LUT R12, R12, 0xffff, RZ, 0xc0, !PT ;  /* 0x0000ffff0c0c7812 */ /* 0x004fca00078ec0ff */
[----:B------:R0:W-:Y:S04]  /*70890*/  STL [R1+0x1c], R12 ;  /* 0x00001c0c01007387 */ /* 0x0001e80000100800 */
[----:B0-----:R-:W2:Y:S04]  /*708a0*/  LDL.LU R12, [R1+0x3840] ;  /* 0x00384000010c7983 */ /* 0x001ea80000300800 */
[----:B------:R0:W-:Y:S04]  /*708b0*/  STL [R1+0x3838], R15 ;  /* 0x0038380f01007387 */ /* 0x0001e80000100800 */
[----:B0-----:R-:W3:Y:S04]  /*708c0*/  LDL R15, [R1+0x40] ;  /* 0x00004000010f7983 */ /* 0x001ee80000100800 */
[----:B--2---:R0:W-:Y:S04]  /*708d0*/  STL.64 [R1+0x3830], R12 ;  /* 0x0038300c01007387 */ /* 0x0041e80000100a00 */
[----:B0-----:R-:W2:Y:S04]  /*708e0*/  LDL.LU R12, [R1+0x9f8] ;  /* 0x0009f800010c7983 */ /* 0x001ea80000300800 */
[----:B------:R-:W4:Y:S04]  /*708f0*/  LDL R13, [R1+0x1c] ;  /* 0x00001c00010d7983 */ /* 0x000f280000100800 */
[----:B------:R0:W-:Y:S04]  /*70900*/  STL.64 [R1+0x3828], R6 ;  /* 0x0038280601007387 */ /* 0x0001e80000100a00 */
[----:B0-----:R-:W3:Y:S04]  /*70910*/  LDL.LU R6, [R1+0x9fc] ;  /* 0x0009fc0001067983 */ /* 0x001ee80000300800 */
[----:B------:R-:W2:Y:S04]  /*70920*/  LDL R7, [R1+0x18] ;  /* 0x0000180001077983 */ /* 0x000ea80000100800 */
[----:B------:R3:W-:Y:S02]  /*70930*/  STL.64 [R1+0x3820], R4 ;  /* 0x0038200401007387 */ /* 0x0007e40000100a00 */
[----:B---3--:R-:W-:-:S02]  /*70940*/  PRMT R4, R6, 0x4210, R20 ;  /* 0x0000421006047816 */ /* 0x008fc40000000014 */
[----:B------:R-:W3:Y:S01]  /*70950*/  LDL.LU R20, [R1+0x383c] ;  /* 0x00383c0001147983 */ /* 0x000ee20000300800 */
[----:B----4-:R-:W-:Y:S02]  /*70960*/  PRMT R28, R28, 0x4210, R13 ;  /* 0x000042101c1c7816 */ /* 0x010fe4000000000d */
[----:B--2---:R-:W-:Y:S01]  /*70970*/  PRMT R5, R12, 0x4210, R7 ;  /* 0x000042100c057816 */ /* 0x004fe20000000007 */
[----:B------:R0:W-:Y:S01]  /*70980*/  STL [R1+0x30], R4 ;  /* 0x0000300401007387 */ /* 0x0001e20000100800 */
[----:B------:R-:W-:Y:S02]  /*70990*/  PRMT R7, R23, 0x4210, R14 ;  /* 0x0000421017077816 */ /* 0x000fe4000000000e */
[----:B0-----:R-:W-:Y:S01]  /*709a0*/  PRMT R4, R26, 0x4210, R15 ;  /* 0x000042101a047816 */ /* 0x001fe2000000000f */
[----:B------:R-:W-:Y:S04]  /*709b0*/  STL [R1+0x34], R5 ;  /* 0x0000340501007387 */ /* 0x000fe80000100800 */
[----:B---3--:R-:W0:Y:S04]  /*709c0*/  LDS.128 R12, [R20] ;  /* 0x00000000140c7984 */ /* 0x008e280000000c00 */
[----:B0-----:R-:W-:Y:S04]  /*709d0*/  STL [R1+0x74], R13 ;  /* 0x0000740d01007387 */ /* 0x001fe80000100800 */
[----:B------:R0:W-:Y:S02]  /*709e0*/  STL.64 [R1+0x78], R14 ;  /* 0x0000780e01007387 */ /* 0x0001e40000100a00 */
[----:B0-----:R-:W-:-:S02]  /*709f0*/  IMAD.MOV.U32 R14, RZ, RZ, R12 ;  /* 0x000000ffff0e7224 */ /* 0x001fc400078e000c */
[----:B------:R-:W2:Y:S04]  /*70a00*/  LDL.LU R15, [R1+0x3838] ;  /* 0x00383800010f7983 */ /* 0x000ea80000300800 */
[----:B------:R-:W3:Y:S01]  /*70a10*/  LDL.LU.64 R12, [R1+0x3830] ;  /* 0x00383000010c7983 */ /* 0x000ee20000300a00 */
[----:B------:R-:W-:Y:S02]  /*70a20*/  PRMT R5, R25, 0x4210, R24 ;  /* 0x0000421019057816 */ /* 0x000fe40000000018 */
[----:B------:R-:W-:Y:S01]  /*70a30*/  PRMT R6, R22, 0x4210, R21 ;  /* 0x0000421016067816 */ /* 0x000fe20000000015 */
[----:B------:R-:W-:Y:S06]  /*70a40*/  BAR.SYNC.DEFER_BLOCKING 0x0 ;  /* 0x0000000000007b1d */ /* 0x000fec0000010000 */
[----:B------:R-:W-:Y:S04]  /*70a50*/  STL [R1+0x27d0], R14 ;  /* 0x0027d00e01007387 */ /* 0x000fe80000100800 */
[----:B---3--:R0:W-:Y:S04]  /*70a60*/  STSM.16.M88.4 [R12], R4 ;  /* 0x000000040c007844 */ /* 0x0081e80000000200 */
[----:B0-----:R-:W3:Y:S04]  /*70a70*/  LDL.LU.64 R6, [R1+0x3828] ;  /* 0x0038280001067983 */ /* 0x001ee80000300a00 */
[----:B------:R-:W4:Y:S04]  /*70a80*/  LDL.LU.64 R4, [R1+0x3820] ;  /* 0x0038200001047983 */ /* 0x000f280000300a00 */
[----:B------:R-:W4:Y:S04]  /*70a90*/  LDL.LU R24, [R1+0x33c] ;  /* 0x00033c0001187983 */ /* 0x000f280000300800 */
[----:B------:R-:W2:Y:S01]  /*70aa0*/  LDL.LU R26, [R1+0x344] ;  /* 0x00034400011a7983 */ /* 0x000ea20000300800 */
[----:B------:R-:W-:Y:S01]  /*70ab0*/  LOP3.LUT R27, R27, 0xffff, RZ, 0xc0, !PT ;  /* 0x0000ffff1b1b7812 */ /* 0x000fe200078ec0ff */
[----:B------:R-:W-:Y:S06]  /*70ac0*/  BAR.SYNC.DEFER_BLOCKING 0x0 ;  /* 0x0000000000007b1d */ /* 0x000fec0000010000 */
[----:B--2---:R0:W-:Y:S04]  /*70ad0*/  STL [R1+0x37f0], R26 ;  /* 0x0037f01a01007387 */ /* 0x0041e80000100800 */
[----:B0-----:R-:W2:Y:S04]  /*70ae0*/  LDL.LU R26, [R1+0x18] ;  /* 0x00001800011a7983 */ /* 0x001ea80000300800 */
        /* <DEDUP_REMOVED lines=14> */
[----:B------:R-:W4:Y:S01]  /*70bd0*/  LDL.LU R25, [R1+0x34c] ;  /* 0x00034c0001197983 */ /* 0x000f220000300800 */
[----:B------:R-:W-:-:S03]  /*70be0*/  PRMT R18, R18, 0x4210, R27 ;  /* 0x0000421012127816 */ /* 0x000fc6000000001b */
[----:B---3--:R-:W-:Y:S04]  /*70bf0*/  STL.64 [R1+0x3810], R14 ;  /* 0x0038100e01007387 */ /* 0x008fe80000100a00 */
[----:B------:R-:W-:Y:S04]  /*70c00*/  STL.64 [R1+0x3808], R12 ;  /* 0x0038080c01007387 */ /* 0x000fe80000100a00 */
[----:B------:R-:W0:Y:S04]  /*70c10*/  LDS.128 R12, [R20] ;  /* 0x00000000140c7984 */ /* 0x000e280000000c00 */
[----:B------:R1:W-:Y:S04]  /*70c20*/  STL.64 [R1+0x3800], R6 ;  /* 0x0038000601007387 */ /* 0x0003e80000100a00 */
[----:B------:R3:W-:Y:S01]  /*70c30*/  STL.64 [R1+0x37f8], R4 ;  /* 0x0037f80401007387 */ /* 0x0007e20000100a00 */
[----:B-1----:R-:W-:-:S03]  /*70c40*/  IMAD.MOV.U32 R6, RZ, RZ, R28 ;  /* 0x000000ffff067224 */ /* 0x002fc600078e001c */
[----:B---3--:R-:W3:Y:S01]  /*70c50*/  LDL.LU R4, [R1+0x30] ;  /* 0x0000300001047983 */ /* 0x008ee20000300800 */
[----:B------:R-:W-:-:S03]  /*70c60*/  IMAD.MOV.U32 R7, RZ, RZ, R18 ;  /* 0x000000ffff077224 */ /* 0x000fc600078e0012 */
[----:B------:R-:W3:Y:S01]  /*70c70*/  LDL.LU R5, [R1+0x34] ;  /* 0x0000340001057983 */ /* 0x000ee20000300800 */
[----:B------:R-:W-:-:S03]  /*70c80*/  IMAD.MOV.U32 R18, RZ, RZ, R29 ;  /* 0x000000ffff127224 */ /* 0x000fc600078e001d */
[----:B------:R-:W2:Y:S04]  /*70c90*/  LDL.LU R28, [R1+0x3818] ;  /* 0x00381800011c7983 */ /* 0x000ea80000300800 */
[----:B0-----:R-:W-:Y:S01]  /*70ca0*/  STL [R1+0x324], R13 ;  /* 0x0003240d01007387 */ /* 0x001fe20000100800 */
[----:B------:R-:W-:-:S03]  /*70cb0*/  IMAD.MOV.U32 R29, RZ, RZ, R12 ;  /* 0x000000ffff1d7224 */ /* 0x000fc600078e000c */
[----:B------:R0:W-:Y:S04]  /*70cc0*/  STL.64 [R1+0x328], R14 ;  /* 0x0003280e01007387 */ /* 0x0001e80000100a00 */
[----:B0-----:R-:W4:Y:S04]  /*70cd0*/  LDL.LU.64 R14, [R1+0x3810] ;  /* 0x00381000010e7983 */ /* 0x001f280000300a00 */
[----:B------:R-:W3:Y:S01]  /*70ce0*/  LDL.LU.64 R12, [R1+0x3808] ;  /* 0x00380800010c7983 */ /* 0x000ee20000300a00 */
[----:B------:R-:W-:Y:S01]  /*70cf0*/  BAR.SYNC.DEFER_BLOCKING 0x0 ;  /* 0x0000000000007b1d */ /* 0x000fe20000010000 */
[----:B------:R-:W-:-:S05]  /*70d00*/  PRMT R24, R24, 0x5210, R26 ;  /* 0x0000521018187816 */ /* 0x000fca000000001a */
[----:B--2---:R0:W-:Y:S04]  /*70d10*/  STL.64 [R1+0x25b0], R28 ;  /* 0x0025b01c01007387 */ /* 0x0041e80000100a00 */
[----:B0-----:R-:W2:Y:S04]  /*70d20*/  LDL.LU R28, [R1+0x348] ;  /* 0x00034800011c7983 */ /* 0x001ea80000300800 */
[----:B------:R-:W2:Y:S04]  /*70d30*/  LDL.LU R29, [R1+0x4c] ;  /* 0x00004c00011d7983 */ /* 0x000ea80000300800 */
[----:B---3--:R0:W-:Y:S04]  /*70d40*/  STSM.16.M88.4 [R12], R4 ;  /* 0x000000040c007844 */ /* 0x0081e80000000200 */
[----:B0-----:R-:W3:Y:S04]  /*70d50*/  LDL.LU.64 R6, [R1+0x3800] ;  /* 0x0038000001067983 */ /* 0x001ee80000300a00 */
[----:B------:R-:W3:Y:S04]  /*70d60*/  LDL.LU.64 R4, [R1+0x37f8] ;  /* 0x0037f80001047983 */ /* 0x000ee80000300a00 */
[----:B------:R-:W2:Y:S01]  /*70d70*/  LDL.LU R26, [R1+0x37f4] ;  /* 0x0037f400011a7983 */ /* 0x000ea20000300800 */
[----:B----4-:R-:W-:Y:S01]  /*70d80*/  PRMT R27, R25, 0x5210, R27 ;  /* 0x00005210191b7816 */ /* 0x010fe2000000001b */
[----:B------:R-:W-:Y:S01]  /*70d90*/  BAR.SYNC.DEFER_BLOCKING 0x0 ;  /* 0x0000000000007b1d */ /* 0x000fe20000010000 */
[----:B--2---:R-:W-:-:S05]  /*70da0*/  PRMT R28, R28, 0x5210, R26 ;  /* 0x000052101c1c7816 */ /* 0x004fca000000001a */
[----:B------:R-:W2:Y:S02]  /*70db0*/  LDL.LU R26, [R1+0x37f0] ;  /* 0x0037f000011a7983 */ /* 0x000ea40000300800 */
[----:B--2---:R-:W-:Y:S02]  /*70dc0*/  PRMT R26, R26, 0x5210, R23 ;  /* 0x000052101a1a7816 */ /* 0x004fe40000000017 */
[----:B------:R-:W2:Y:S02]  /*70dd0*/  LDL.LU R23, [R1+0x37ec] ;  /* 0x0037ec0001177983 */ /* 0x000ea40000300800 */
[----:B--2---:R-:W-:Y:S02]  /*70de0*/  PRMT R23, R23, 0x5210, R22 ;  /* 0x0000521017177816 */ /* 0x004fe40000000016 */
[----:B------:R-:W2:Y:S02]  /*70df0*/  LDL.LU R22, [R1+0x37e8] ;  /* 0x0037e80001167983 */ /* 0x000ea40000300800 */
[----:B--2---:R-:W-:-:S02]  /*70e00*/  PRMT R22, R22, 0x5210, R21 ;  /* 0x0000521016167816 */ /* 0x004fc40000000015 */
[----:B------:R-:W2:Y:S02]  /*70e10*/  LDL.LU R21, [R1+0x37e4] ;  /* 0x0037e40001157983 */ /* 0x000ea40000300800 */
[----:B--2---:R-:W-:Y:S02]  /*70e20*/  PRMT R21, R21, 0x5210, R14 ;  /* 0x0000521015157816 */ /* 0x004fe4000000000e */
[----:B------:R-:W2:Y:S04]  /*70e30*/  LDL.LU R14, [R1+0x37e0] ;  /* 0x0037e000010e7983 */ /* 0x000ea80000300800 */
[----:B------:R-:W4:Y:S01]  /*70e40*/  LDL.LU R25, [R1+0xb54] ;  /* 0x000b540001197983 */ /* 0x000f220000300800 */
[----:B--2---:R-:W-:-:S03]  /*70e50*/  PRMT R14, R14, 0x5210, R29 ;  /* 0x000052100e0e7816 */ /* 0x004fc6000000001d */
[----:B----4-:R0:W-:Y:S04]  /*70e60*/  STL [R1+0x37bc], R25 ;  /* 0x0037bc1901007387 */ /* 0x0101e80000100800 */
[----:B------:R1:W-:Y:S01]  /*70e70*/  STL.64 [R1+0x37c8], R26 ;  /* 0x0037c81a01007387 */ /* 0x0003e20000100a00 */
[----:B0-----:R-:W-:-:S05]  /*70e80*/  IMAD.MOV.U32 R25, RZ, RZ, R28 ;  /* 0x000000ffff197224 */ /* 0x001fca00078e001c */
[----:B------:R0:W-:Y:S01]  /*70e90*/  STL.64 [R1+0x37c0], R24 ;  /* 0x0037c01801007387 */ /* 0x0001e20000100a00 */
[----:B-1----:R-:W-:Y:S02]  /*70ea0*/  IMAD.MOV.U32 R26, RZ, RZ, R21 ;  /* 0x000000ffff1a7224 */ /* 0x002fe400078e0015 */
[----:B------:R-:W-:-:S05]  /*70eb0*/  IMAD.MOV.U32 R27, RZ, RZ, R14 ;  /* 0x000000ffff1b7224 */ /* 0x000fca00078e000e */
[----:B------:R-:W-:Y:S01]  /*70ec0*/  STL.64 [R1+0x37d8], R26 ;  /* 0x0037d81a01007387 */ /* 0x000fe20000100a00 */
[----:B0-----:R-:W-:Y:S02]  /*70ed0*/  IMAD.MOV.U32 R24, RZ, RZ, R23 ;  /* 0x000000ffff187224 */ /* 0x001fe400078e0017 */
[----:B------:R-:W-:-:S05]  /*70ee0*/  IMAD.MOV.U32 R25, RZ, RZ, R22 ;  /* 0x000000ffff197224 */ /* 0x000fca00078e0016 */
[----:B------:R-:W-:Y:S04]  /*70ef0*/  STL.64 [R1+0x37d0], R24 ;  /* 0x0037d01801007387 */ /* 0x000fe80000100a00 */
[----:B------:R-:W0:Y:S04]  /*70f00*/  LDS.128 R24, [R20] ;  /* 0x0000000014187984 */ /* 0x000e280000000c00 */
[----:B------:R-:W2:Y:S04]  /*70f10*/  LDL.LU R21, [R1+0xb50] ;  /* 0x000b500001157983 */ /* 0x000ea80000300800 */
        /* <DEDUP_REMOVED lines=14> */
[----:B------:R-:W-:Y:S06]  /*71000*/  BAR.SYNC.DEFER_BLOCKING 0x0 ;  /* 0x0000000000007b1d */ /* 0x000fec0000010000 */
[----:B------:R-:W-:Y:S04]  /*71010*/  STL [R1+0x37b8], R20 ;  /* 0x0037b81401007387 */ /* 0x000fe80000100800 */
[----:B--2---:R0:W-:Y:S04]  /*71020*/  STSM.16.M88.4 [R12], R24 ;  /* 0x000000180c007844 */ /* 0x0041e80000000200 */
[----:B0-----:R-:W2:Y:S04]  /*71030*/  LDL.LU R25, [R1+0x37bc] ;  /* 0x0037bc0001197983 */ /* 0x001ea80000300800 */
[----:B------:R0:W-:Y:S04]  /*71040*/  STL [R1+0x37a0], R12 ;  /* 0x0037a00c01007387 */ /* 0x0001e80000100800 */
[----:B------:R-:W2:Y:S01]  /*71050*/  LDL.LU R20, [R1+0x918] ;  /* 0x0009180001147983 */ /* 0x000ea20000300800 */
[----:B----4-:R-:W-:-:S03]  /*71060*/  LOP3.LUT R14, R22, 0xffff, RZ, 0xc0, !PT ;  /* 0x0000ffff160e7812 */ /* 0x010fc600078ec0ff */
[----:B------:R-:W4:Y:S01]  /*71070*/  LDL.LU R27, [R1+0x8e0] ;  /* 0x0008e000011b7983 */ /* 0x000f220000300800 */
[----:B0-----:R-:W-:-:S03]  /*71080*/  LOP3.LUT R12, R21, 0xffff, RZ, 0xc0, !PT ;  /* 0x0000ffff150c7812 */ /* 0x001fc600078ec0ff */
[----:B------:R-:W4:Y:S01]  /*71090*/  LDL.LU R28, [R1+0xa28] ;  /* 0x000a2800011c7983 */ /* 0x000f220000300800 */
[----:B---3--:R-:W-:Y:S01]  /*710a0*/  LOP3.LUT R29, R23, 0xffff, RZ, 0xc0, !PT ;  /* 0x0000ffff171d7812 */ /* 0x008fe200078ec0ff */
[----:B------:R-:W-:Y:S01]  /*710b0*/  BAR.SYNC.DEFER_BLOCKING 0x0 ;  /* 0x0000000000007b1d */ /* 0x000fe20000010000 */
[----:B--2---:R-:W-:-:S05]  /*710c0*/  LOP3.LUT R26, R25, 0xffff, RZ, 0xc0, !PT ;  /* 0x0000ffff191a7812 */ /* 0x004fca00078ec0ff */
[----:B------:R-:W-:Y:S04]  /*710d0*/  STL [R1+0x40], R26 ;  /* 0x0000401a01007387 */ /* 0x000fe80000100800 */
[----:B------:R-:W2:Y:S04]  /*710e0*/  LDL.LU R24, [R1+0xa1c] ;  /* 0x000a1c0001187983 */ /* 0x000ea80000300800 */
[----:B------:R-:W3:Y:S04]  /*710f0*/  LDL.LU R25, [R1+0xa18] ;  /* 0x000a180001197983 */ /* 0x000ee80000300800 */
[----:B------:R-:W-:Y:S04]  /*71100*/  STL [R1+0x44], R12 ;  /* 0x0000440c01007387 */ /* 0x000fe80000100800 */
[----:B------:R-:W3:Y:S04]  /*71110*/  LDL.LU R21, [R1+0xa0c] ;  /* 0x000a0c0001157983 */ /* 0x000ee80000300800 */
[----:B------:R-:W3:Y:S04]  /*71120*/  LDL.LU R22, [R1+0x844] ;  /* 0x0008440001167983 */ /* 0x000ee80000300800 */
[----:B------:R-:W-:Y:S04]  /*71130*/  STL [R1+0x48], R14 ;  /* 0x0000480e01007387 */ /* 0x000fe80000100800 */
[----:B------:R-:W3:Y:S04]  /*71140*/  LDL.LU R23, [R1+0xa2c] ;  /* 0x000a2c0001177983 */ /* 0x000ee80000300800 */
[----:B------:R0:W-:Y:S04]  /*71150*/  STL.64 [R1+0x37b0], R6 ;  /* 0x0037b00601007387 */ /* 0x0001e80000100a00 */
[----:B0-----:R-:W4:Y:S04]  /*71160*/  LDL.LU R6, [R1+0xa38] ;  /* 0x000a380001067983 */ /* 0x001f280000300800 */
[----:B------:R-:W2:Y:S04]  /*71170*/  LDL.LU R7, [R1+0xa34] ;  /* 0x000a340001077983 */ /* 0x000ea80000300800 */
[----:B------:R0:W-:Y:S04]  /*71180*/  STL.64 [R1+0x37a8], R4 ;  /* 0x0037a80401007387 */ /* 0x0001e80000100a00 */
[----:B0-----:R-:W3:Y:S04]  /*71190*/  LDL.LU R5, [R1+0x914] ;  /* 0x0009140001057983 */ /* 0x001ee80000300800 */
[----:B------:R-:W2:Y:S01]  /*711a0*/  LDL.LU R4, [R1+0x8e4] ;  /* 0x0008e40001047983 */ /* 0x000ea20000300800 */
[----:B------:R-:W-:-:S05]  /*711b0*/  LOP3.LUT R20, R20, 0xffff, RZ, 0xc0, !PT ;  /* 0x0000ffff14147812 */ /* 0x000fca00078ec0ff */
[----:B------:R0:W-:Y:S01]  /*711c0*/  STL [R1+0x14], R20 ;  /* 0x0000141401007387 */ /* 0x0001e20000100800 */
[----:B----4-:R-:W-:-:S03]  /*711d0*/  PRMT R6, R6, 0x4210, R20 ;  /* 0x0000421006067816 */ /* 0x010fc60000000014 */
[----:B0-----:R-:W4:Y:S01]  /*711e0*/  LDL.LU R20, [R1+0x37b8] ;  /* 0x0037b80001147983 */ /* 0x001f220000300800 */
[----:B---3--:R-:W-:Y:S02]  /*711f0*/  LOP3.LUT R5, R5, 0xffff, RZ, 0xc0, !PT ;  /* 0x0000ffff05057812 */ /* 0x008fe400078ec0ff */
[----:B--2---:R-:W-:-:S03]  /*71200*/  LOP3.LUT R4, R4, 0xffff, RZ, 0xc0, !PT ;  /* 0x0000ffff04047812 */ /* 0x004fc600078ec0ff */
[----:B------:R-:W-:Y:S04]  /*71210*/  STL [R1+0x18], R5 ;  /* 0x0000180501007387 */ /* 0x000fe80000100800 */
[----:B------:R0:W-:Y:S04]  /*71220*/  STL [R1+0x30], R6 ;  /* 0x0000300601007387 */ /* 0x0001e80000100800 */
[----:B------:R1:W-:Y:S01]  /*71230*/  STL [R1+0x1c], R4 ;  /* 0x00001c0401007387 */ /* 0x0003e20000100800 */
[----:B0-----:R-:W-:Y:S02]  /*71240*/  PRMT R6, R7, 0x4210, R5 ;  /* 0x0000421007067816 */ /* 0x001fe40000000005 */
[----:B------:R-:W-:-:S02]  /*71250*/  PRMT R5, R28, 0x4210, R4 ;  /* 0x000042101c057816 */ /* 0x000fc40000000004 */
[----:B-1----:R-:W-:Y:S01]  /*71260*/  PRMT R4, R24, 0x4210, R26 ;  /* 0x0000421018047816 */ /* 0x002fe2000000001a */
[----:B------:R-:W-:Y:S04]  /*71270*/  STL [R1+0x34], R6 ;  /* 0x0000340601007387 */ /* 0x000fe80000100800 */
[----:B------:R0:W-:Y:S04]  /*71280*/  STL [R1+0x38], R5 ;  /* 0x0000380501007387 */ /* 0x0001e80000100800 */
[----:B------:R1:W-:Y:S01]  /*71290*/  STL [R1+0x20], R4 ;  /* 0x0000200401007387 */ /* 0x0003e20000100800 */
[----:B0-----:R-:W-:-:S02]  /*712a0*/  PRMT R5, R21, 0x4210, R14 ;  /* 0x0000421015057816 */ /* 0x001fc4000000000e */
[----:B-1----:R-:W-:-:S03]  /*712b0*/  PRMT R4, R22, 0x4210, R29 ;  /* 0x0000421016047816 */ /* 0x002fc6000000001d */
[----:B------:R-:W-:Y:S04]  /*712c0*/  STL [R1+0x28], R5 ;  /* 0x0000280501007387 */ /* 0x000fe80000100800 */
[----:B------:R-:W-:Y:S01]  /*712d0*/  STL [R1+0x2c], R4 ;  /* 0x00002c0401007387 */ /* 0x000fe20000100800 */
[----:B------:R-:W-:-:S04]  /*712e0*/  LOP3.LUT R27, R27, 0xffff, RZ, 0xc0, !PT ;  /* 0x0000ffff1b1b7812 */ /* 0x000fc800078ec0ff */
[----:B------:R-:W-:-:S05]  /*712f0*/  PRMT R14, R23, 0x4210, R27 ;  /* 0x00004210170e7816 */ /* 0x000fca000000001b */
[----:B------:R-:W-:Y:S04]  /*71300*/  STL [R1+0x3c], R14 ;  /* 0x00003c0e01007387 */ /* 0x000fe80000100800 */
[----:B----4-:R-:W0:Y:S04]  /*71310*/  LDS.128 R4, [R20] ;  /* 0x0000000014047984 */ /* 0x010e280000000c00 */
[----:B0-----:R-:W-:Y:S04]  /*71320*/  STL.64 [R1+0x2f0], R4 ;  /* 0x0002f00401007387 */ /* 0x001fe80000100a00 */
[----:B------:R0:W-:Y:S04]  /*71330*/  STL.64 [R1+0x2f8], R6 ;  /* 0x0002f80601007387 */ /* 0x0001e80000100a00 */
[----:B0-----:R-:W2:Y:S04]  /*71340*/  LDL.LU.64 R6, [R1+0x37b0] ;  /* 0x0037b00001067983 */ /* 0x001ea80000300a00 */
[----:B------:R-:W3:Y:S04]  /*71350*/  LDL.LU.64 R4, [R1+0x37a8] ;  /* 0x0037a80001047983 */ /* 0x000ee80000300a00 */
[----:B------:R-:W4:Y:S04]  /*71360*/  LDL.LU R24, [R1+0x360] ;  /* 0x0003600001187983 */ /* 0x000f280000300800 */
[----:B------:R-:W2:Y:S01]  /*71370*/  LDL.LU R28, [R1+0x35c] ;  /* 0x00035c00011c7983 */ /* 0x000ea20000300800 */
[----:B------:R-:W-:Y:S01]  /*71380*/  PRMT R12, R25, 0x4210, R12 ;  /* 0x00004210190c7816 */ /* 0x000fe2000000000c */
        /* <DEDUP_REMOVED lines=19> */
[----:B------:R-:W-:Y:S04]  /*714c0*/  STL.64 [R1+0x3788], R18 ;  /* 0x0037881201007387 */ /* 0x000fe80000100a00 */
[----:B------:R0:W-:Y:S04]  /*714d0*/  STL.64 [R1+0x3780], R16 ;  /* 0x0037801001007387 */ /* 0x0001e80000100a00 */
[----:B0-----:R-:W3:Y:S04]  /*714e0*/  LDL.LU R16, [R1+0x30] ;  /* 0x0000300001107983 */ /* 0x001ee80000300800 */
[----:B------:R-:W3:Y:S04]  /*714f0*/  LDL.LU R17, [R1+0x34] ;  /* 0x0000340001117983 */ /* 0x000ee80000300800 */
[----:B------:R-:W3:Y:S04]  /*71500*/  LDL.LU R18, [R1+0x38] ;  /* 0x0000380001127983 */ /* 0x000ee80000300800 */
[----:B------:R-:W3:Y:S04]  /*71510*/  LDL.LU R19, [R1+0x3c] ;  /* 0x00003c0001137983 */ /* 0x000ee80000300800 */
[----:B------:R-:W-:Y:S04]  /*71520*/  STL.64 [R1+0x3798], R26 ;  /* 0x0037981a01007387 */ /* 0x000fe80000100a00 */
[----:B--2---:R0:W-:Y:S04]  /*71530*/  STL.64 [R1+0x3790], R24 ;  /* 0x0037901801007387 */ /* 0x0041e80000100a00 */
[----:B0-----:R-:W2:Y:S01]  /*71540*/  LDL.LU R24, [R1+0x20] ;  /* 0x0000200001187983 */ /* 0x001ea20000300800 */
[----:B------:R-:W-:-:S03]  /*71550*/  IMAD.MOV.U32 R25, RZ, RZ, R12 ;  /* 0x000000ffff197224 */ /* 0x000fc600078e000c */
[----:B------:R-:W2:Y:S04]  /*71560*/  LDL.LU R12, [R1+0x37a0] ;  /* 0x0037a000010c7983 */ /* 0x000ea80000300800 */
[----:B------:R-:W2:Y:S04]  /*71570*/  LDL.LU R26, [R1+0x28] ;  /* 0x00002800011a7983 */ /* 0x000ea80000300800 */
[----:B------:R-:W2:Y:S04]  /*71580*/  LDL.LU R27, [R1+0x2c] ;  /* 0x00002c00011b7983 */ /* 0x000ea80000300800 */
[----:B--2---:R-:W-:Y:S01]  /*71590*/  STSM.16.M88.4 [R12], R24 ;  /* 0x000000180c007844 */ /* 0x004fe20000000200 */
[----:B------:R-:W-:Y:S06]  /*715a0*/  BAR.SYNC.DEFER_BLOCKING 0x0 ;  /* 0x0000000000007b1d */ /* 0x000fec0000010000 */
[----:B------:R-:W0:Y:S02]  /*715b0*/  LDS.128 R24, [R20] ;  /* 0x0000000014187984 */ /* 0x000e240000000c00 */
[----:B------:R-:W-:Y:S06]  /*715c0*/  BAR.SYNC.DEFER_BLOCKING 0x0 ;  /* 0x0000000000007b1d */ /* 0x000fec0000010000 */
[----:B0-----:R-:W-:Y:S04]  /*715d0*/  STL.64 [R1+0x340], R24 ;  /* 0x0003401801007387 */ /* 0x001fe80000100a00 */
[----:B------:R0:W-:Y:S04]  /*715e0*/  STL.64 [R1+0x348], R26 ;  /* 0x0003481a01007387 */ /* 0x0001e80000100a00 */
[----:B0-----:R-:W2:Y:S04]  /*715f0*/  LDL.LU.64 R26, [R1+0x3798] ;  /* 0x00379800011a7983 */ /* 0x001ea80000300a00 */
[----:B------:R-:W4:Y:S04]  /*71600*/  LDL.LU.64 R24, [R1+0x3790] ;  /* 0x0037900001187983 */ /* 0x000f280000300a00 */
[----:B---3--:R0:W-:Y:S04]  /*71610*/  STSM.16.M88.4 [R12], R16 ;  /* 0x000000100c007844 */ /* 0x0081e80000000200 */
[----:B0-----:R-:W3:Y:S04]  /*71620*/  LDL.LU.64 R18, [R1+0x3788] ;  /* 0x0037880001127983 */ /* 0x001ee80000300a00 */
[----:B------:R-:W3:Y:S01]  /*71630*/  LDL.LU.64 R16, [R1+0x3780] ;  /* 0x0037800001107983 */ /* 0x000ee20000300a00 */
[----:B------:R-:W-:Y:S01]  /*71640*/  BAR.SYNC.DEFER_BLOCKING 0x0 ;  /* 0x0000000000007b1d */ /* 0x000fe20000010000 */
[----:B----4-:R-:W-:-:S05]  /*71650*/  PRMT R24, R24, 0x5210, R28 ;  /* 0x0000521018187816 */ /* 0x010fca000000001c */
        /* <DEDUP_REMOVED lines=8> */
[----:B------:R-:W2:Y:S01]  /*716e0*/  LDL.LU R21, [R1+0x376c] ;  /* 0x00376c0001157983 */ /* 0x000ea20000300800 */
[----:B------:R-:W-:Y:S02]  /*716f0*/  PRMT R27, R25, 0x5210, R27 ;  /* 0x00005210191b7816 */ /* 0x000fe4000000001b */
        /* <DEDUP_REMOVED lines=33> */
[----:B0-----:R-:W2:Y:S01]  /*71910*/  LDL.LU R25, [R1+0x3744] ;  /* 0x0037440001197983 */ /* 0x001ea20000300800 */
[----:B------:R-:W-:-:S03]  /*71920*/  LOP3.LUT R26, R21, 0xffff, RZ, 0xc0, !PT ;  /* 0x0000ffff151a7812 */ /* 0x000fc600078ec0ff */
[----:B------:R4:W-:Y:S04]  /*71930*/  STL [R1+0x3728], R12 ;  /* 0x0037280c01007387 */ /* 0x0009e80000100800 */
[----:B------:R-:W2:Y:S04]  /*71940*/  LDL.LU R20, [R1+0x938] ;  /* 0x0009380001147983 */ /* 0x000ea80000300800 */
[----:B------:R-:W2:Y:S01]  /*71950*/  LDL.LU R24, [R1+0x904] ;  /* 0x0009040001187983 */ /* 0x000ea20000300800 */
[----:B----4-:R-:W-:-:S03]  /*71960*/  LOP3.LUT R12, R22, 0xffff, RZ, 0xc0, !PT ;  /* 0x0000ffff160c7812 */ /* 0x010fc600078ec0ff */
        /* <DEDUP_REMOVED lines=24> */
[----:B------:R0:W-:Y:S04]  /*71af0*/  STL [R1+0x18], R17 ;  /* 0x0000181101007387 */ /* 0x0001e80000100800 */
[----:B------:R1:W-:Y:S04]  /*71b00*/  STL [R1+0x30], R18 ;  /* 0x0000301201007387 */ /* 0x0003e80000100800 */
[----:B------:R2:W-:Y:S01]  /*71b10*/  STL [R1+0x1c], R16 ;  /* 0x00001c1001007387 */ /* 0x0005e20000100800 */
[----:B0-----:R-:W-:Y:S02]  /*71b20*/  PRMT R17, R19, 0x4210, R17 ;  /* 0x0000421013117816 */ /* 0x001fe40000000011 */
[----:B-1----:R-:W-:-:S02]  /*71b30*/  PRMT R18, R27, 0x4210, R28 ;  /* 0x000042101b127816 */ /* 0x002fc4000000001c */
[----:B--2---:R-:W-:Y:S01]  /*71b40*/  PRMT R16, R29, 0x4210, R16 ;  /* 0x000042101d107816 */ /* 0x004fe20000000010 */
[----:B------:R0:W-:Y:S04]  /*71b50*/  STL [R1+0x34], R17 ;  /* 0x0000341101007387 */ /* 0x0001e80000100800 */
[----:B------:R1:W-:Y:S01]  /*71b60*/  STL [R1+0x38], R16 ;  /* 0x0000381001007387 */ /* 0x0003e20000100800 */
[----:B0-----:R-:W-:-:S03]  /*71b70*/  PRMT R17, R25, 0x4210, R26 ;  /* 0x0000421019117816 */ /* 0x001fc6000000001a */
[----:B------:R-:W-:Y:S01]  /*71b80*/  STL [R1+0x20], R18 ;  /* 0x0000201201007387 */ /* 0x000fe20000100800 */
        /* <DEDUP_REMOVED lines=33> */
[----:B------:R-:W-:Y:S04]  /*71da0*/  STL.64 [R1+0x3710], R18 ;  /* 0x0037101201007387 */ /* 0x000fe80000100a00 */
[----:B------:R0:W-:Y:S04]  /*71db0*/  STL.64 [R1+0x3708], R16 ;  /* 0x0037081001007387 */ /* 0x0001e80000100a00 */
[----:B0-----:R-:W2:Y:S04]  /*71dc0*/  LDL.LU R16, [R1+0x30] ;  /* 0x0000300001107983 */ /* 0x001ea80000300800 */
[----:B------:R-:W2:Y:S04]  /*71dd0*/  LDL.LU R17, [R1+0x34] ;  /* 0x0000340001117983 */ /* 0x000ea80000300800 */
[----:B------:R-:W2:Y:S04]  /*71de0*/  LDL.LU R18, [R1+0x38] ;  /* 0x0000380001127983 */ /* 0x000ea80000300800 */
[----:B------:R-:W2:Y:S04]  /*71df0*/  LDL.LU R19, [R1+0x3c] ;  /* 0x00003c0001137983 */ /* 0x000ea80000300800 */
[----:B---3--:R0:W-:Y:S04]  /*71e00*/  STL.64 [R1+0x3720], R26 ;  /* 0x0037201a01007387 */ /* 0x0081e80000100a00 */
[----:B----4-:R1:W-:Y:S01]  /*71e10*/  STL.64 [R1+0x3718], R24 ;  /* 0x0037181801007387 */ /* 0x0103e20000100a00 */
[----:B0-----:R-:W-:-:S03]  /*71e20*/  IMAD.MOV.U32 R27, RZ, RZ, R12 ;  /* 0x000000ffff1b7224 */ /* 0x001fc600078e000c */
[----:B-1----:R-:W3:Y:S04]  /*71e30*/  LDL.LU R24, [R1+0x20] ;  /* 0x0000200001187983 */ /* 0x002ee80000300800 */
[----:B------:R-:W3:Y:S04]  /*71e40*/  LDL.LU R25, [R1+0x24] ;  /* 0x0000240001197983 */ /* 0x000ee80000300800 */
[----:B------:R-:W3:Y:S04]  /*71e50*/  LDL.LU R26, [R1+0x28] ;  /* 0x00002800011a7983 */ /* 0x000ee80000300800 */
[----:B------:R-:W3:Y:S01]  /*71e60*/  LDL.LU R12, [R1+0x3728] ;  /* 0x00372800010c7983 */ /* 0x000ee20000300800 */
[----:B------:R-:W-:-:S03]  /*71e70*/  PRMT R29, R29, 0x5210, R28 ;  /* 0x000052101d1d7816 */ /* 0x000fc6000000001c */
        /* <DEDUP_REMOVED lines=10> */
[----:B------:R-:W4:Y:S04]  /*71f20*/  LDL.LU.64 R16, [R1+0x3708] ;  /* 0x0037080001107983 */ /* 0x000f280000300a00 */
[----:B------:R-:W2:Y:S01]  /*71f30*/  LDL.LU R28, [R1+0x3704] ;  /* 0x00370400011c7983 */ /* 0x000ea20000300800 */
        /* <DEDUP_REMOVED lines=10> */
[----:B------:R-:W2:Y:S02]  /*71fe0*/  LDL.LU R27, [R1+0x36f0] ;  /* 0x0036f000011b7983 */ /* 0x000ea40000300800 */
[----:B--2---:R-:W-:Y:S02]  /*71ff0*/  PRMT R14, R27, 0x5210, R14 ;  /* 0x000052101b0e7816 */ /* 0x004fe4000000000e */
[----:B---3--:R-:W-:-:S05]  /*72000*/  PRMT R27, R25, 0x5210, R24 ;  /* 0x00005210191b7816 */ /* 0x008fca0000000018 */
[----:B------:R-:W-:Y:S04]  /*72010*/  STL.64 [R1+0x36e8], R26 ;  /* 0x0036e81a01007387 */ /* 0x000fe80000100a00 */
[----:B------:R-:W0:Y:S04]  /*72020*/  LDS.128 R24, [R20] ;  /* 0x0000000014187984 */ /* 0x000e280000000c00 */
[----:B0-----:R-:W-:Y:S04]  /*72030*/  STL.64 [R1+0x370], R24 ;  /* 0x0003701801007387 */ /* 0x001fe80000100a00 */
[----:B------:R0:W-:Y:S04]  /*72040*/  STL.64 [R1+0x378], R26 ;  /* 0x0003781a01007387 */ /* 0x0001e80000100a00 */
[----:B0-----:R-:W2:Y:S04]  /*72050*/  LDL.LU.64 R26, [R1+0x36e8] ;  /* 0x0036e800011a7983 */ /* 0x001ea80000300a00 */
[----:B------:R-:W3:Y:S04]  /*72060*/  LDL.LU R24, [R1+0xb34] ;  /* 0x000b340001187983 */ /* 0x000ee80000300800 */
[----:B------:R-:W3:Y:S01]  /*72070*/  LDL.LU R25, [R1+0xb30] ;  /* 0x000b300001197983 */ /* 0x000ee20000300800 */
[----:B------:R-:W-:Y:S06]  /*72080*/  BAR.SYNC.DEFER_BLOCKING 0x0 ;  /* 0x0000000000007b1d */ /* 0x000fec0000010000 */
[----:B---3--:R0:W-:Y:S04]  /*72090*/  STL.64 [R1+0x36d0], R24 ;  /* 0x0036d01801007387 */ /* 0x0081e80000100a00 */
[----:B--2---:R1:W-:Y:S01]  /*720a0*/  STL.64 [R1+0x36e0], R26 ;  /* 0x0036e01a01007387 */ /* 0x0043e20000100a00 */
[----:B0-----:R-:W-:-:S02]  /*720b0*/  IMAD.MOV.U32 R24, RZ, RZ, R29 ;  /* 0x000000ffff187224 */ /* 0x001fc400078e001d */
[----:B------:R-:W-:Y:S02]  /*720c0*/  IMAD.MOV.U32 R25, RZ, RZ, R28 ;  /* 0x000000ffff197224 */ /* 0x000fe400078e001c */
[----:B-1----:R-:W-:Y:S02]  /*720d0*/  IMAD.MOV.U32 R26, RZ, RZ, R21 ;  /* 0x000000ffff1a7224 */ /* 0x002fe400078e0015 */
[----:B------:R-:W-:Y:S01]  /*720e0*/  IMAD.MOV.U32 R27, RZ, RZ, R14 ;  /* 0x000000ffff1b7224 */ /* 0x000fe200078e000e */
[----:B------:R0:W-:Y:S04]  /*720f0*/  STL.64 [R1+0x36d8], R24 ;  /* 0x0036d81801007387 */ /* 0x0001e80000100a00 */
[----:B------:R-:W2:Y:S01]  /*72100*/  LDL.LU R21, [R1+0xa44] ;  /* 0x000a440001157983 */ /* 0x000ea20000300800 */
[----:B0-----:R-:W-:-:S02]  /*72110*/  IMAD.MOV.U32 R24, RZ, RZ, R23 ;  /* 0x000000ffff187224 */ /* 0x001fc400078e0017 */
[----:B------:R-:W-:Y:S02]  /*72120*/  IMAD.MOV.U32 R25, RZ, RZ, R22 ;  /* 0x000000ffff197224 */ /* 0x000fe400078e0016 */
[----:B------:R-:W3:Y:S04]  /*72130*/  LDL.LU R22, [R1+0xa40] ;  /* 0x000a400001167983 */ /* 0x000ee80000300800 */
[----:B------:R-:W-:Y:S01]  /*72140*/  STSM.16.M88.4 [R12], R24 ;  /* 0x000000180c007844 */ /* 0x000fe20000000200 */
[----:B------:R-:W-:Y:S06]  /*72150*/  BAR.SYNC.DEFER_BLOCKING 0x0 ;  /* 0x0000000000007b1d */ /* 0x000fec0000010000 */
[----:B------:R-:W0:Y:S04]  /*72160*/  LDS.128 R24, [R20] ;  /* 0x0000000014187984 */ /* 0x000e280000000c00 */
[----:B0-----:R-:W-:Y:S04]  /*72170*/  STL.64 [R1+0x500], R24 ;  /* 0x0005001801007387 */ /* 0x001fe80000100a00 */
[----:B------:R0:W-:Y:S04]  /*72180*/  STL.64 [R1+0x508], R26 ;  /* 0x0005081a01007387 */ /* 0x0001e80000100a00 */
[----:B0-----:R-:W4:Y:S04]  /*72190*/  LDL.LU.64 R26, [R1+0x36e0] ;  /* 0x0036e000011a7983 */ /* 0x001f280000300a00 */
[----:B------:R-:W4:Y:S01]  /*721a0*/  LDL.LU.64 R24, [R1+0x36d8] ;  /* 0x0036d80001187983 */ /* 0x000f220000300a00 */
[----:B------:R-:W-:Y:S06]  /*721b0*/  BAR.SYNC.DEFER_BLOCKING 0x0 ;  /* 0x0000000000007b1d */ /* 0x000fec0000010000 */
[----:B------:R-:W-:Y:S04]  /*721c0*/  STL [R1+0x36c8], R20 ;  /* 0x0036c81401007387 */ /* 0x000fe80000100800 */
[----:B----4-:R0:W-:Y:S04]  /*721d0*/  STSM.16.M88.4 [R12], R24 ;  /* 0x000000180c007844 */ /* 0x0101e80000000200 */
[----:B0-----:R-:W4:Y:S04]  /*721e0*/  LDL.LU.64 R24, [R1+0x36d0] ;  /* 0x0036d00001187983 */ /* 0x001f280000300a00 */
[----:B------:R-:W4:Y:S04]  /*721f0*/  LDL.LU R20, [R1+0x958] ;  /* 0x0009580001147983 */ /* 0x000f280000300800 */
[----:B------:R-:W4:Y:S04]  /*72200*/  LDL.LU R23, [R1+0x954] ;  /* 0x0009540001177983 */ /* 0x000f280000300800 */
[----:B------:R0:W-:Y:S01]  /*72210*/  STL [R1+0x36cc], R12 ;  /* 0x0036cc0c01007387 */ /* 0x0001e20000100800 */
[----:B--2---:R-:W-:-:S02]  /*72220*/  LOP3.LUT R28, R21, 0xffff, RZ, 0xc0, !PT ;  /* 0x0000ffff151c7812 */ /* 0x004fc400078ec0ff */
[----:B---3--:R-:W-:Y:S01]  /*72230*/  LOP3.LUT R14, R22, 0xffff, RZ, 0xc0, !PT ;  /* 0x0000ffff160e7812 */ /* 0x008fe200078ec0ff */
[----:B------:R-:W-:Y:S01]  /*72240*/  BAR.SYNC.DEFER_BLOCKING 0x0 ;  /* 0x0000000000007b1d */ /* 0x000fe20000010000 */
[----:B----4-:R-:W-:Y:S02]  /*72250*/  LOP3.LUT R29, R24, 0xffff, RZ, 0xc0, !PT ;  /* 0x0000ffff181d7812 */ /* 0x010fe400078ec0ff */
[----:B------:R-:W-:-:S03]  /*72260*/  LOP3.LUT R26, R25, 0xffff, RZ, 0xc0, !PT ;  /* 0x0000ffff191a7812 */ /* 0x000fc600078ec0ff */
[----:B------:R-:W2:Y:S01]  /*72270*/  LDL.LU R24, [R1+0x91c] ;  /* 0x00091c0001187983 */ /* 0x000ea20000300800 */
[----:B0-----:R-:W-:-:S03]  /*72280*/  LOP3.LUT R12, R20, 0xffff, RZ, 0xc0, !PT ;  /* 0x0000ffff140c7812 */ /* 0x001fc600078ec0ff */
[----:B------:R-:W-:Y:S01]  /*72290*/  STL [R1+0x40], R29 ;  /* 0x0000401d01007387 */ /* 0x000fe20000100800 */
[----:B------:R-:W-:-:S03]  /*722a0*/  LOP3.LUT R20, R23, 0xffff, RZ, 0xc0, !PT ;  /* 0x0000ffff17147812 */ /* 0x000fc600078ec0ff */
[----:B------:R-:W3:Y:S04]  /*722b0*/  LDL.LU R27, [R1+0xab8] ;  /* 0x000ab800011b7983 */ /* 0x000ee80000300800 */
[----:B------:R-:W4:Y:S04]  /*722c0*/  LDL.LU R25, [R1+0xaac] ;  /* 0x000aac0001197983 */ /* 0x000f280000300800 */
[----:B------:R-:W-:Y:S04]  /*722d0*/  STL [R1+0x44], R26 ;  /* 0x0000441a01007387 */ /* 0x000fe80000100800 */
[----:B------:R-:W4:Y:S04]  /*722e0*/  LDL.LU R21, [R1+0xa9c] ;  /* 0x000a9c0001157983 */ /* 0x000f280000300800 */
[----:B------:R-:W3:Y:S04]  /*722f0*/  LDL.LU R22, [R1+0xaa8] ;  /* 0x000aa80001167983 */ /* 0x000ee80000300800 */
[----:B------:R-:W4:Y:S04]  /*72300*/  LDL.LU R23, [R1+0xac8] ;  /* 0x000ac80001177983 */ /* 0x000f280000300800 */
[----:B------:R-:W-:Y:S04]  /*72310*/  STL [R1+0x14], R12 ;  /* 0x0000140c01007387 */ /* 0x000fe80000100800 */
[----:B------:R-:W-:Y:S04]  /*72320*/  STL [R1+0x18], R20 ;  /* 0x0000181401007387 */ /* 0x000fe80000100800 */
[----:B------:R0:W-:Y:S04]  /*72330*/  STL.64 [R1+0x36b0], R10 ;  /* 0x0036b00a01007387 */ /* 0x0001e80000100a00 */
[----:B0-----:R-:W2:Y:S04]  /*72340*/  LDL.LU R10, [R1+0x928] ;  /* 0x00092800010a7983 */ /* 0x001ea80000300800 */
[----:B------:R-:W3:Y:S04]  /*72350*/  LDL.LU R11, [R1+0xabc] ;  /* 0x000abc00010b7983 */ /* 0x000ee80000300800 */
[----:B------:R0:W-:Y:S04]  /*72360*/  STL.64 [R1+0x36a8], R8 ;  /* 0x0036a80801007387 */ /* 0x0001e80000100a00 */
[----:B0-----:R-:W4:Y:S04]  /*72370*/  LDL.LU R8, [R1+0xad8] ;  /* 0x000ad80001087983 */ /* 0x001f280000300800 */
[----:B------:R-:W2:Y:S01]  /*72380*/  LDL.LU R9, [R1+0xacc] ;  /* 0x000acc0001097983 */ /* 0x000ea20000300800 */
[----:B----4-:R-:W-:-:S03]  /*72390*/  PRMT R8, R8, 0x4210, R12 ;  /* 0x0000421008087816 */ /* 0x010fc6000000000c */
[----:B------:R-:W4:Y:S04]  /*723a0*/  LDL.LU R12, [R1+0x36cc] ;  /* 0x0036cc00010c7983 */ /* 0x000f280000300800 */
[----:B------:R2:W-:Y:S02]  /*723b0*/  STL [R1+0x30], R8 ;  /* 0x0000300801007387 */ /* 0x0005e40000100800 */
[----:B--2---:R-:W-:Y:S02]  /*723c0*/  PRMT R8, R9, 0x4210, R20 ;  /* 0x0000421009087816 */ /* 0x004fe40000000014 */
[----:B------:R-:W2:Y:S01]  /*723d0*/  LDL.LU R20, [R1+0x36c8] ;  /* 0x0036c80001147983 */ /* 0x000ea20000300800 */
[----:B------:R-:W-:-:S05]  /*723e0*/  LOP3.LUT R10, R10, 0xffff, RZ, 0xc0, !PT ;  /* 0x0000ffff0a0a7812 */ /* 0x000fca00078ec0ff */
[----:B------:R3:W-:Y:S01]  /*723f0*/  STL [R1+0x1c], R10 ;  /* 0x00001c0a01007387 */ /* 0x0007e20000100800 */
[----:B------:R-:W-:-:S03]  /*72400*/  LOP3.LUT R24, R24, 0xffff, RZ, 0xc0, !PT ;  /* 0x0000ffff18187812 */ /* 0x000fc600078ec0ff */
[----:B------:R-:W-:Y:S01]  /*72410*/  STL [R1+0x34], R8 ;  /* 0x0000340801007387 */ /* 0x000fe20000100800 */
[----:B---3--:R-:W-:-:S05]  /*72420*/  PRMT R10, R11, 0x4210, R10 ;  /* 0x000042100b0a7816 */ /* 0x008fca000000000a */
[----:B------:R-:W-:Y:S04]  /*72430*/  STL [R1+0x38], R10 ;  /* 0x0000380a01007387 */ /* 0x000fe80000100800 */
[----:B------:R-:W-:Y:S01]  /*72440*/  STL.64 [R1+0x36c0], R14 ;  /* 0x0036c00e01007387 */ /* 0x000fe20000100a00 */
[----:B------:R-:W-:-:S03]  /*72450*/  PRMT R11, R22, 0x4210, R14 ;  /* 0x00004210160b7816 */ /* 0x000fc6000000000e */
[----:B----4-:R0:W-:Y:S02]  /*72460*/  STL.64 [R1+0x36b8], R12 ;  /* 0x0036b80c01007387 */ /* 0x0101e40000100a00 */
[----:B0-----:R-:W-:-:S05]  /*72470*/  PRMT R12, R23, 0x4210, R24 ;  /* 0x00004210170c7816 */ /* 0x001fca0000000018 */
[----:B------:R-:W-:Y:S04]  /*72480*/  STL [R1+0x3c], R12 ;  /* 0x00003c0c01007387 */ /* 0x000fe80000100800 */
[----:B--2---:R-:W0:Y:S04]  /*72490*/  LDS.128 R12, [R20] ;  /* 0x00000000140c7984 */ /* 0x004e280000000c00 */
[----:B0-----:R-:W-:Y:S04]  /*724a0*/  STL.64 [R1+0x520], R12 ;  /* 0x0005200c01007387 */ /* 0x001fe80000100a00 */
[----:B------:R0:W-:Y:S04]  /*724b0*/  STL.64 [R1+0x528], R14 ;  /* 0x0005280e01007387 */ /* 0x0001e80000100a00 */
[----:B0-----:R-:W2:Y:S04]  /*724c0*/  LDL.LU.64 R14, [R1+0x36c0] ;  /* 0x0036c000010e7983 */ /* 0x001ea80000300a00 */
[----:B------:R-:W3:Y:S01]  /*724d0*/  LDL.LU.64 R12, [R1+0x36b8] ;  /* 0x0036b800010c7983 */ /* 0x000ee20000300a00 */
[----:B------:R-:W-:-:S02]  /*724e0*/  PRMT R8, R27, 0x4210, R29 ;  /* 0x000042101b087816 */ /* 0x000fc4000000001d */
[----:B------:R-:W-:Y:S02]  /*724f0*/  PRMT R9, R25, 0x4210, R26 ;  /* 0x0000421019097816 */ /* 0x000fe4000000001a */
[----:B------:R-:W-:Y:S01]  /*72500*/  PRMT R10, R21, 0x4210, R28 ;  /* 0x00004210150a7816 */ /* 0x000fe2000000001c */
[----:B------:R-:W-:Y:S06]  /*72510*/  BAR.SYNC.DEFER_BLOCKING 0x0 ;  /* 0x0000000000007b1d */ /* 0x000fec0000010000 */
[----:B---3--:R0:W-:Y:S04]  /*72520*/  STSM.16.M88.4 [R12], R8 ;  /* 0x000000080c007844 */ /* 0x0081e80000000200 */
[----:B0-----:R-:W3:Y:S04]  /*72530*/  LDL.LU.64 R10, [R1+0x36b0] ;  /* 0x0036b000010a7983 */ /* 0x001ee80000300a00 */
[----:B------:R-:W4:Y:S04]  /*72540*/  LDL.LU.64 R8, [R1+0x36a8] ;  /* 0x0036a80001087983 */ /* 0x000f280000300a00 */
[----:B------:R0:W-:Y:S04]  /*72550*/  STL [R1+0x3684], R28 ;  /* 0x0036841c01007387 */ /* 0x0001e80000100800 */
[----:B0-----:R-:W3:Y:S04]  /*72560*/  LDL.LU R28, [R1+0x14] ;  /* 0x00001400011c7983 */ /* 0x001ee80000300800 */
[----:B--2---:R0:W-:Y:S04]  /*72570*/  STL [R1+0x3680], R14 ;  /* 0x0036800e01007387 */ /* 0x0041e80000100800 */
[----:B0-----:R-:W3:Y:S04]  /*72580*/  LDL.LU R14, [R1+0x5b8] ;  /* 0x0005b800010e7983 */ /* 0x001ee80000300800 */
[----:B------:R-:W2:Y:S04]  /*72590*/  LDL.LU R29, [R1+0x5b4] ;  /* 0x0005b400011d7983 */ /* 0x000ea80000300800 */
[----:B------:R-:W4:Y:S04]  /*725a0*/  LDL.LU R26, [R1+0x5b0] ;  /* 0x0005b000011a7983 */ /* 0x000f280000300800 */
[----:B------:R-:W2:Y:S04]  /*725b0*/  LDL.LU R23, [R1+0x56c] ;  /* 0x00056c0001177983 */ /* 0x000ea80000300800 */
[----:B------:R-:W2:Y:S04]  /*725c0*/  LDL.LU R22, [R1+0x568] ;  /* 0x0005680001167983 */ /* 0x000ea80000300800 */
[----:B------:R-:W2:Y:S04]  /*725d0*/  LDL.LU R21, [R1+0x5bc] ;  /* 0x0005bc0001157983 */ /* 0x000ea80000300800 */
[----:B------:R-:W4:Y:S04]  /*725e0*/  LDL.LU R27, [R1+0x564] ;  /* 0x00056400011b7983 */ /* 0x000f280000300800 */
[----:B------:R-:W3:Y:S04]  /*725f0*/  LDL.LU R25, [R1+0x560] ;  /* 0x0005600001197983 */ /* 0x000ee80000300800 */
[----:B------:R0:W-:Y:S04]  /*72600*/  STL.64 [R1+0x3678], R18 ;  /* 0x0036781201007387 */ /* 0x0001e80000100a00 */
[----:B0-----:R-:W2:Y:S04]  /*72610*/  LDL.LU R18, [R1+0x40] ;  /* 0x0000400001127983 */ /* 0x001ea80000300800 */
[----:B------:R-:W2:Y:S04]  /*72620*/  LDL.LU R19, [R1+0x44] ;  /* 0x0000440001137983 */ /* 0x000ea80000300800 */
[----:B------:R0:W-:Y:S04]  /*72630*/  STL.64 [R1+0x3670], R16 ;  /* 0x0036701001007387 */ /* 0x0001e80000100a00 */
[----:B0-----:R-:W4:Y:S04]  /*72640*/  LDL.LU R16, [R1+0x18] ;  /* 0x0000180001107983 */ /* 0x001f280000300800 */
[----:B------:R-:W4:Y:S01]  /*72650*/  LDL.LU R17, [R1+0x1c] ;  /* 0x00001c0001117983 */ /* 0x000f220000300800 */
[----:B------:R-:W-:Y:S06]  /*72660*/  BAR.SYNC.DEFER_BLOCKING 0x0 ;  /* 0x0000000000007b1d */ /* 0x000fec0000010000 */
[----:B--2---:R-:W-:Y:S04]  /*72670*/  STL.64 [R1+0x3690], R18 ;  /* 0x0036901201007387 */ /* 0x004fe80000100a00 */
[----:B----4-:R0:W-:Y:S04]  /*72680*/  STL.64 [R1+0x3688], R16 ;  /* 0x0036881001007387 */ /* 0x0101e80000100a00 */
[----:B0-----:R-:W2:Y:S04]  /*72690*/  LDL.LU R16, [R1+0x30] ;  /* 0x0000300001107983 */ /* 0x001ea80000300800 */
[----:B------:R-:W2:Y:S04]  /*726a0*/  LDL.LU R17, [R1+0x34] ;  /* 0x0000340001117983 */ /* 0x000ea80000300800 */
[----:B------:R-:W2:Y:S04]  /*726b0*/  LDL.LU R18, [R1+0x38] ;  /* 0x0000380001127983 */ /* 0x000ea80000300800 */
[----:B------:R-:W2:Y:S04]  /*726c0*/  LDL.LU R19, [R1+0x3c] ;  /* 0x00003c0001137983 */ /* 0x000ea80000300800 */
[----:B------:R-:W-:Y:S04]  /*726d0*/  STL.64 [R1+0x36a0], R26 ;  /* 0x0036a01a01007387 */ /* 0x000fe80000100a00 */
[----:B---3--:R-:W-:Y:S04]  /*726e0*/  STL.64 [R1+0x3698], R24 ;  /* 0x0036981801007387 */ /* 0x008fe80000100a00 */
[----:B------:R-:W0:Y:S01]  /*726f0*/  LDS.128 R24, [R20] ;  /* 0x0000000014187984 */ /* 0x000e220000000c00 */
[----:B------:R-:W-:Y:S06]  /*72700*/  BAR.SYNC.DEFER_BLOCKING 0x0 ;  /* 0x0000000000007b1d */ /* 0x000fec0000010000 */
[----:B0-----:R-:W-:Y:S04]  /*72710*/  STL.64 [R1+0x470], R24 ;  /* 0x0004701801007387 */ /* 0x001fe80000100a00 */
[----:B------:R0:W-:Y:S04]  /*72720*/  STL.64 [R1+0x478], R26 ;  /* 0x0004781a01007387 */ /* 0x0001e80000100a00 */
[----:B0-----:R-:W3:Y:S04]  /*72730*/  LDL.LU.64 R26, [R1+0x36a0] ;  /* 0x0036a000011a7983 */ /* 0x001ee80000300a00 */
[----:B------:R-:W4:Y:S01]  /*72740*/  LDL.LU.64 R24, [R1+0x3698] ;  /* 0x0036980001187983 */ /* 0x000f220000300a00 */
[----:B------:R-:W-:-:S03]  /*72750*/  PRMT R14, R14, 0x5210, R28 ;  /* 0x000052100e0e7816 */ /* 0x000fc6000000001c */
[----:B--2---:R0:W-:Y:S04]  /*72760*/  STSM.16.M88.4 [R12], R16 ;  /* 0x000000100c007844 */ /* 0x0041e80000000200 */
[----:B0-----:R-:W2:Y:S04]  /*72770*/  LDL.LU.64 R18, [R1+0x3690] ;  /* 0x0036900001127983 */ /* 0x001ea80000300a00 */
[----:B------:R-:W3:Y:S04]  /*72780*/  LDL.LU.64 R16, [R1+0x3688] ;  /* 0x0036880001107983 */ /* 0x000ee80000300a00 */
[----:B------:R-:W4:Y:S04]  /*72790*/  LDL.LU R28, [R1+0x3684] ;  /* 0x00368400011c7983 */ /* 0x000f280000300800 */
[----:B------:R0:W-:Y:S04]  /*727a0*/  STL [R1+0x30], R14 ;  /* 0x0000300e01007387 */ /* 0x0001e80000100800 */
[----:B0-----:R-:W4:Y:S01]  /*727b0*/  LDL.LU R14, [R1+0x3680] ;  /* 0x00368000010e7983 */ /* 0x001f220000300800 */
[----:B------:R-:W-:Y:S01]  /*727c0*/  BAR.SYNC.DEFER_BLOCKING 0x0 ;  /* 0x0000000000007b1d */ /* 0x000fe20000010000 */
[----:B--2---:R-:W-:-:S02]  /*727d0*/  PRMT R23, R23, 0x5210, R18 ;  /* 0x0000521017177816 */ /* 0x004fc40000000012 */
[----:B------:R-:W-:Y:S02]  /*727e0*/  PRMT R22, R22, 0x5210, R19 ;  /* 0x0000521016167816 */ /* 0x000fe40000000013 */
[----:B---3--:R-:W-:Y:S02]  /*727f0*/  PRMT R29, R29, 0x5210, R16 ;  /* 0x000052101d1d7816 */ /* 0x008fe40000000010 */
[----:B------:R-:W-:Y:S02]  /*72800*/  PRMT R26, R26, 0x5210, R17 ;  /* 0x000052101a1a7816 */ /* 0x000fe40000000011 */
[----:B------:R-:W0:Y:S01]  /*72810*/  LDS.128 R16, [R20] ;  /* 0x0000000014107984 */ /* 0x000e220000000c00 */
[----:B----4-:R-:W-:Y:S02]  /*72820*/  PRMT R21, R21, 0x5210, R28 ;  /* 0x0000521015157816 */ /* 0x010fe4000000001c */
[----:B------:R-:W-:Y:S02]  /*72830*/  PRMT R28, R25, 0x5210, R24 ;  /* 0x00005210191c7816 */ /* 0x000fe40000000018 */
[----:B------:R-:W-:Y:S01]  /*72840*/  PRMT R14, R27, 0x5210, R14 ;  /* 0x000052101b0e7816 */ /* 0x000fe2000000000e */
[----:B0-----:R-:W-:Y:S04]  /*72850*/  STL.64 [R1+0x5b0], R16 ;  /* 0x0005b01001007387 */ /* 0x001fe80000100a00 */
[----:B------:R0:W-:Y:S04]  /*72860*/  STL.64 [R1+0x5b8], R18 ;  /* 0x0005b81201007387 */ /* 0x0001e80000100a00 */
[----:B0-----:R-:W2:Y:S04]  /*72870*/  LDL.LU.64 R18, [R1+0x3678] ;  /* 0x0036780001127983 */ /* 0x001ea80000300a00 */
[----:B------:R-:W3:Y:S04]  /*72880*/  LDL.LU.64 R16, [R1+0x3670] ;  /* 0x0036700001107983 */ /* 0x000ee80000300a00 */
[----:B------:R-:W4:Y:S04]  /*72890*/  LDL.LU R27, [R1+0xb24] ;  /* 0x000b2400011b7983 */ /* 0x000f280000300800 */
[----:B------:R-:W2:Y:S04]  /*728a0*/  LDL.LU R24, [R1+0xb20] ;  /* 0x000b200001187983 */ /* 0x000ea80000300800 */
[----:B------:R-:W2:Y:S01]  /*728b0*/  LDL.LU R25, [R1+0xa48] ;  /* 0x000a480001197983 */ /* 0x000ea20000300800 */
[----:B------:R-:W-:Y:S06]  /*728c0*/  BAR.SYNC.DEFER_BLOCKING 0x0 ;  /* 0x0000000000007b1d */ /* 0x000fec0000010000 */
[----:B----4-:R-:W-:Y:S04]  /*728d0*/  STL [R1+0x3658], R27 ;  /* 0x0036581b01007387 */ /* 0x010fe80000100800 */
[----:B--2---:R0:W-:Y:S04]  /*728e0*/  STL.64 [R1+0x3650], R24 ;  /* 0x0036501801007387 */ /* 0x0041e80000100a00 */
[----:B0-----:R-:W2:Y:S01]  /*728f0*/  LDL.LU R24, [R1+0x30] ;  /* 0x0000300001187983 */ /* 0x001ea20000300800 */
[----:B------:R-:W-:-:S02]  /*72900*/  IMAD.MOV.U32 R27, RZ, RZ, R28 ;  /* 0x000000ffff1b7224 */ /* 0x000fc400078e001c */
[----:B------:R-:W-:-:S03]  /*72910*/  IMAD.MOV.U32 R25, RZ, RZ, R29 ;  /* 0x000000ffff197224 */ /* 0x000fc600078e001d */
[----:B------:R0:W-:Y:S02]  /*72920*/  STL.64 [R1+0x3668], R26 ;  /* 0x0036681a01007387 */ /* 0x0001e40000100a00 */
[----:B0-----:R-:W-:Y:S02]  /*72930*/  IMAD.MOV.U32 R26, RZ, RZ, R21 ;  /* 0x000000ffff1a7224 */ /* 0x001fe400078e0015 */
[----:B------:R-:W-:Y:S01]  /*72940*/  IMAD.MOV.U32 R27, RZ, RZ, R14 ;  /* 0x000000ffff1b7224 */ /* 0x000fe200078e000e */
[----:B--2---:R0:W-:Y:S04]  /*72950*/  STL.64 [R1+0x3660], R24 ;  /* 0x0036601801007387 */ /* 0x0041e80000100a00 */
[----:B------:R-:W2:Y:S01]  /*72960*/  LDL.LU R21, [R1+0xa3c] ;  /* 0x000a3c0001157983 */ /* 0x000ea20000300800 */
[----:B0-----:R-:W-:-:S02]  /*72970*/  IMAD.MOV.U32 R24, RZ, RZ, R23 ;  /* 0x000000ffff187224 */ /* 0x001fc400078e0017 */
[----:B------:R-:W-:Y:S02]  /*72980*/  IMAD.MOV.U32 R25, RZ, RZ, R22 ;  /* 0x000000ffff197224 */ /* 0x000fe400078e0016 */
[----:B------:R-:W-:Y:S01]  /*72990*/  IMAD.MOV.U32 R23, RZ, RZ, R18 ;  /* 0x000000ffff177224 */ /* 0x000fe200078e0012 */
[----:B------:R-:W4:Y:S04]  /*729a0*/  LDL.LU R22, [R1+0x974] ;  /* 0x0009740001167983 */ /* 0x000f280000300800 */
[----:B------:R-:W-:Y:S01]  /*729b0*/  STSM.16.M88.4 [R12], R24 ;  /* 0x000000180c007844 */ /* 0x000fe20000000200 */
[----:B------:R-:W-:Y:S06]  /*729c0*/  BAR.SYNC.DEFER_BLOCKING 0x0 ;  /* 0x0000000000007b1d */ /* 0x000fec0000010000 */
[----:B------:R-:W0:Y:S01]  /*729d0*/  LDS.128 R24, [R20] ;  /* 0x0000000014187984 */ /* 0x000e220000000c00 */
[----:B---3--:R-:W-:-:S02]  /*729e0*/  IMAD.MOV.U32 R18, RZ, RZ, R16 ;  /* 0x000000ffff127224 */ /* 0x008fc400078e0010 */
[----:B------:R-:W-:Y:S02]  /*729f0*/  IMAD.MOV.U32 R16, RZ, RZ, R15 ;  /* 0x000000ffff107224 */ /* 0x000fe400078e000f */
[----:B------:R-:W3:Y:S04]  /*72a00*/  LDL.LU R15, [R1+0x970] ;  /* 0x00097000010f7983 */ /* 0x000ee80000300800 */
        /* <DEDUP_REMOVED lines=8> */
[----:B------:R-:W2:Y:S04]  /*72a90*/  LDL.LU.64 R24, [R1+0x3650] ;  /* 0x0036500001187983 */ /* 0x000ea80000300a00 */
[----:B------:R2:W-:Y:S01]  /*72aa0*/  STL [R1+0x3640], R12 ;  /* 0x0036400c01007387 */ /* 0x0005e20000100800 */
[----:B------:R-:W-:-:S02]  /*72ab0*/  LOP3.LUT R29, R21, 0xffff, RZ, 0xc0, !PT ;  /* 0x0000ffff151d7812 */ /* 0x000fc400078ec0ff */
[----:B----4-:R-:W-:Y:S02]  /*72ac0*/  LOP3.LUT R20, R22, 0xffff, RZ, 0xc0, !PT ;  /* 0x0000ffff16147812 */ /* 0x010fe400078ec0ff */
[----:B---3--:R-:W-:Y:S01]  /*72ad0*/  LOP3.LUT R21, R15, 0xffff, RZ, 0xc0, !PT ;  /* 0x0000ffff0f157812 */ /* 0x008fe200078ec0ff */
[----:B------:R-:W-:Y:S01]  /*72ae0*/  IMAD.MOV.U32 R15, RZ, RZ, R10 ;  /* 0x000000ffff0f7224 */ /* 0x000fe200078e000a */
[----:B------:R-:W-:Y:S01]  /*72af0*/  BAR.SYNC.DEFER_BLOCKING 0x0 ;  /* 0x0000000000007b1d */ /* 0x000fe20000010000 */
[----:B--2---:R-:W-:Y:S02]  /*72b00*/  LOP3.LUT R12, R27, 0xffff, RZ, 0xc0, !PT ;  /* 0x0000ffff1b0c7812 */ /* 0x004fe400078ec0ff */
[----:B------:R-:W-:-:S03]  /*72b10*/  LOP3.LUT R26, R24, 0xffff, RZ, 0xc0, !PT ;  /* 0x0000ffff181a7812 */ /* 0x000fc600078ec0ff */
[----:B------:R0:W-:Y:S04]  /*72b20*/  STL [R1+0x40], R12 ;  /* 0x0000400c01007387 */ /* 0x0001e80000100800 */
[----:B0-----:R-:W2:Y:S04]  /*72b30*/  LDL.LU R12, [R1+0x944] ;  /* 0x00094400010c7983 */ /* 0x001ea80000300800 */
[----:B------:R-:W-:Y:S04]  /*72b40*/  STL [R1+0x44], R26 ;  /* 0x0000441a01007387 */ /* 0x000fe80000100800 */
[----:B------:R-:W-:Y:S04]  /*72b50*/  STL [R1+0x14], R20 ;  /* 0x0000141401007387 */ /* 0x000fe80000100800 */
[----:B------:R0:W-:Y:S04]  /*72b60*/  STL [R1+0x18], R21 ;  /* 0x0000181501007387 */ /* 0x0001e80000100800 */
[----:B------:R-:W3:Y:S04]  /*72b70*/  LDL.LU R28, [R1+0x940] ;  /* 0x00094000011c7983 */ /* 0x000ee80000300800 */
[----:B------:R-:W4:Y:S01]  /*72b80*/  LDL.LU R10, [R1+0xb0c] ;  /* 0x000b0c00010a7983 */ /* 0x000f220000300800 */
[----:B------:R-:W-:-:S03]  /*72b90*/  LOP3.LUT R14, R25, 0xffff, RZ, 0xc0, !PT ;  /* 0x0000ffff190e7812 */ /* 0x000fc600078ec0ff */
[----:B------:R-:W3:Y:S04]  /*72ba0*/  LDL.LU R27, [R1+0xaf8] ;  /* 0x000af800011b7983 */ /* 0x000ee80000300800 */
[----:B------:R-:W3:Y:S04]  /*72bb0*/  LDL.LU R24, [R1+0xae8] ;  /* 0x000ae80001187983 */ /* 0x000ee80000300800 */
[----:B------:R-:W-:Y:S04]  /*72bc0*/  STL [R1+0x48], R14 ;  /* 0x0000480e01007387 */ /* 0x000fe80000100800 */
[----:B------:R-:W3:Y:S04]  /*72bd0*/  LDL.LU R25, [R1+0xadc] ;  /* 0x000adc0001197983 */ /* 0x000ee80000300800 */
[----:B0-----:R-:W3:Y:S04]  /*72be0*/  LDL.LU R21, [R1+0x890] ;  /* 0x0008900001157983 */ /* 0x001ee80000300800 */
[----:B------:R-:W3:Y:S04]  /*72bf0*/  LDL.LU R22, [R1+0xb08] ;  /* 0x000b080001167983 */ /* 0x000ee80000300800 */
[----:B------:R0:W-:Y:S04]  /*72c00*/  STL.64 [R1+0x3628], R18 ;  /* 0x0036281201007387 */ /* 0x0001e80000100a00 */
[----:B0-----:R-:W3:Y:S01]  /*72c10*/  LDL R18, [R1+0x40] ;  /* 0x0000400001127983 */ /* 0x001ee20000100800 */
[----:B--2---:R-:W-:-:S05]  /*72c20*/  LOP3.LUT R12, R12, 0xffff, RZ, 0xc0, !PT ;  /* 0x0000ffff0c0c7812 */ /* 0x004fca00078ec0ff */
[----:B------:R-:W-:Y:S04]  /*72c30*/  STL [R1+0x1c], R12 ;  /* 0x00001c0c01007387 */ /* 0x000fe80000100800 */
[----:B------:R-:W2:Y:S04]  /*72c40*/  LDL.LU R19, [R1+0xaec] ;  /* 0x000aec0001137983 */ /* 0x000ea80000300800 */
[----:B------:R0:W-:Y:S01]  /*72c50*/  STL.64 [R1+0x3620], R16 ;  /* 0x0036201001007387 */ /* 0x0001e20000100a00 */
[----:B----4-:R-:W-:-:S03]  /*72c60*/  PRMT R10, R10, 0x4210, R20 ;  /* 0x000042100a0a7816 */ /* 0x010fc60000000014 */
[----:B0-----:R-:W4:Y:S04]  /*72c70*/  LDL R16, [R1+0x18] ;  /* 0x0000180001107983 */ /* 0x001f280000100800 */
[----:B------:R-:W4:Y:S04]  /*72c80*/  LDL.LU R17, [R1+0xafc] ;  /* 0x000afc0001117983 */ /* 0x000f280000300800 */
[----:B------:R-:W2:Y:S04]  /*72c90*/  LDL.LU R20, [R1+0x3648] ;  /* 0x0036480001147983 */ /* 0x000ea80000300800 */
[----:B------:R0:W-:Y:S04]  /*72ca0*/  STL [R1+0x30], R10 ;  /* 0x0000300a01007387 */ /* 0x0001e80000100800 */
[----:B0-----:R-:W4:Y:S01]  /*72cb0*/  LDL.LU R10, [R1+0x3644] ;  /* 0x00364400010a7983 */ /* 0x001f220000300800 */
[----:B---3--:R-:W-:-:S03]  /*72cc0*/  PRMT R27, R27, 0x4210, R12 ;  /* 0x000042101b1b7816 */ /* 0x008fc6000000000c */
[----:B----4-:R-:W-:Y:S04]  /*72cd0*/  STL.64 [R1+0x3638], R10 ;  /* 0x0036380a01007387 */ /* 0x010fe80000100a00 */
[----:B------:R0:W-:Y:S04]  /*72ce0*/  STL.64 [R1+0x3630], R8 ;  /* 0x0036300801007387 */ /* 0x0001e80000100a00 */
[----:B------:R-:W3:Y:S01]  /*72cf0*/  LDL.LU R12, [R1+0x3640] ;  /* 0x00364000010c7983 */ /* 0x000ee20000300800 */
[----:B0-----:R-:W-:-:S05]  /*72d00*/  PRMT R8, R17, 0x4210, R16 ;  /* 0x0000421011087816 */ /* 0x001fca0000000010 */
[----:B------:R-:W-:Y:S04]  /*72d10*/  STL [R1+0x34], R8 ;  /* 0x0000340801007387 */ /* 0x000fe80000100800 */
[----:B--2---:R-:W0:Y:S01]  /*72d20*/  LDS.128 R8, [R20] ;  /* 0x0000000014087984 */ /* 0x004e220000000c00 */
[----:B------:R-:W-:Y:S02]  /*72d30*/  PRMT R16, R19, 0x4210, R18 ;  /* 0x0000421013107816 */ /* 0x000fe40000000012 */
[----:B------:R-:W-:Y:S02]  /*72d40*/  PRMT R17, R24, 0x4210, R26 ;  /* 0x0000421018117816 */ /* 0x000fe4000000001a */
[----:B------:R-:W-:Y:S02]  /*72d50*/  PRMT R18, R25, 0x4210, R14 ;  /* 0x0000421019127816 */ /* 0x000fe4000000000e */
[----:B------:R-:W-:Y:S01]  /*72d60*/  PRMT R19, R21, 0x4210, R29 ;  /* 0x0000421015137816 */ /* 0x000fe2000000001d */
[----:B------:R-:W-:Y:S06]  /*72d70*/  BAR.SYNC.DEFER_BLOCKING 0x0 ;  /* 0x0000000000007b1d */ /* 0x000fec0000010000 */
[----:B0-----:R-:W-:Y:S04]  /*72d80*/  STL.64 [R1+0x5d0], R8 ;  /* 0x0005d00801007387 */ /* 0x001fe80000100a00 */
[----:B------:R0:W-:Y:S04]  /*72d90*/  STL.64 [R1+0x5d8], R10 ;  /* 0x0005d80a01007387 */ /* 0x0001e80000100a00 */
[----:B0-----:R-:W2:Y:S04]  /*72da0*/  LDL.LU.64 R10, [R1+0x3638] ;  /* 0x00363800010a7983 */ /* 0x001ea80000300a00 */
[----:B------:R-:W4:Y:S04]  /*72db0*/  LDL.LU.64 R8, [R1+0x3630] ;  /* 0x0036300001087983 */ /* 0x000f280000300a00 */
[----:B---3--:R0:W-:Y:S04]  /*72dc0*/  STSM.16.M88.4 [R12], R16 ;  /* 0x000000100c007844 */ /* 0x0081e80000000200 */
[----:B0-----:R-:W3:Y:S04]  /*72dd0*/  LDL.LU.64 R18, [R1+0x3628] ;  /* 0x0036280001127983 */ /* 0x001ee80000300a00 */
[----:B------:R-:W2:Y:S01]  /*72de0*/  LDL.LU.64 R16, [R1+0x3620] ;  /* 0x0036200001107983 */ /* 0x000ea20000300a00 */
[----:B------:R-:W-:-:S04]  /*72df0*/  LOP3.LUT R28, R28, 0xffff, RZ, 0xc0, !PT ;  /* 0x0000ffff1c1c7812 */ /* 0x000fc800078ec0ff */
[----:B------:R-:W-:Y:S01]  /*72e00*/  PRMT R14, R22, 0x4210, R28 ;  /* 0x00004210160e7816 */ /* 0x000fe2000000001c */
[----:B----4-:R0:W-:Y:S01]  /*72e10*/  STL [R1+0x35f8], R9 ;  /* 0x0035f80901007387 */ /* 0x0101e20000100800 */
[----:B------:R-:W-:Y:S01]  /*72e20*/  IMAD.MOV.U32 R21, RZ, RZ, R15 ;  /* 0x000000ffff157224 */ /* 0x000fe200078e000f */
[----:B------:R-:W-:Y:S06]  /*72e30*/  BAR.SYNC.DEFER_BLOCKING 0x0 ;  /* 0x0000000000007b1d */ /* 0x000fec0000010000 */
[----:B---3--:R-:W-:Y:S04]  /*72e40*/  STL.64 [R1+0x3618], R18 ;  /* 0x0036181201007387 */ /* 0x008fe80000100a00 */
[----:B--2---:R-:W-:Y:S04]  /*72e50*/  STL.64 [R1+0x3610], R16 ;  /* 0x0036101001007387 */ /* 0x004fe80000100a00 */
[----:B0-----:R-:W2:Y:S04]  /*72e60*/  LDL.LU R9, [R1+0x14] ;  /* 0x0000140001097983 */ /* 0x001ea80000300800 */
[----:B------:R-:W2:Y:S04]  /*72e70*/  LDL.LU R24, [R1+0x5e4] ;  /* 0x0005e40001187983 */ /* 0x000ea80000300800 */
[----:B------:R-:W3:Y:S04]  /*72e80*/  LDL.LU R22, [R1+0x5cc] ;  /* 0x0005cc0001167983 */ /* 0x000ee80000300800 */
[----:B------:R0:W-:Y:S04]  /*72e90*/  STL [R1+0x35f0], R29 ;  /* 0x0035f01d01007387 */ /* 0x0001e80000100800 */
[----:B------:R-:W1:Y:S04]  /*72ea0*/  LDS.128 R16, [R20] ;  /* 0x0000000014107984 */ /* 0x000e680000000c00 */
[----:B0-----:R-:W4:Y:S01]  /*72eb0*/  LDL.LU R29, [R1+0x1c] ;  /* 0x00001c00011d7983 */ /* 0x001f220000300800 */
[----:B------:R-:W-:Y:S01]  /*72ec0*/  IMAD.MOV.U32 R15, RZ, RZ, R10 ;  /* 0x000000ffff0f7224 */ /* 0x000fe200078e000a */
[----:B------:R-:W-:Y:S06]  /*72ed0*/  BAR.SYNC.DEFER_BLOCKING 0x0 ;  /* 0x0000000000007b1d */ /* 0x000fec0000010000 */
[----:B----4-:R0:W-:Y:S04]  /*72ee0*/  STL [R1+0x35f4], R29 ;  /* 0x0035f41d01007387 */ /* 0x0101e80000100800 */
[----:B0-----:R-:W3:Y:S04]  /*72ef0*/  LDL.LU R29, [R1+0x18] ;  /* 0x00001800011d7983 */ /* 0x001ee80000300800 */
[----:B------:R-:W4:Y:S04]  /*72f00*/  LDL.LU R10, [R1+0x5ec] ;  /* 0x0005ec00010a7983 */ /* 0x000f280000300800 */
[----:B-1----:R-:W-:Y:S04]  /*72f10*/  STL.64 [R1+0x600], R16 ;  /* 0x0006001001007387 */ /* 0x002fe80000100a00 */
[----:B------:R0:W-:Y:S04]  /*72f20*/  STL.64 [R1+0x608], R18 ;  /* 0x0006081201007387 */ /* 0x0001e80000100a00 */
[----:B0-----:R-:W2:Y:S04]  /*72f30*/  LDL.LU.64 R18, [R1+0x3618] ;  /* 0x0036180001127983 */ /* 0x001ea80000300a00 */
[----:B------:R-:W3:Y:S04]  /*72f40*/  LDL.LU.64 R16, [R1+0x3610] ;  /* 0x0036100001107983 */ /* 0x000ee80000300a00 */
[----:B------:R-:W4:Y:S04]  /*72f50*/  LDL.LU R25, [R1+0x5c8] ;  /* 0x0005c80001197983 */ /* 0x000f280000300800 */
[----:B------:R-:W4:Y:S04]  /*72f60*/  LDL.LU R26, [R1+0x5e8] ;  /* 0x0005e800011a7983 */ /* 0x000f280000300800 */
[----:B--2---:R-:W-:Y:S04]  /*72f70*/  STL.64 [R1+0x3608], R18 ;  /* 0x0036081201007387 */ /* 0x004fe80000100a00 */
[----:B---3--:R0:W-:Y:S04]  /*72f80*/  STL.64 [R1+0x3600], R16 ;  /* 0x0036001001007387 */ /* 0x0081e80000100a00 */
[----:B0-----:R-:W2:Y:S04]  /*72f90*/  LDL.LU R16, [R1+0x30] ;  /* 0x0000300001107983 */ /* 0x001ea80000300800 */
[----:B------:R-:W2:Y:S01]  /*72fa0*/  LDL.LU R17, [R1+0x34] ;  /* 0x0000340001117983 */ /* 0x000ea20000300800 */
[----:B------:R-:W-:-:S02]  /*72fb0*/  IMAD.MOV.U32 R18, RZ, RZ, R27 ;  /* 0x000000ffff127224 */ /* 0x000fc400078e001b */
[----:B------:R-:W-:Y:S01]  /*72fc0*/  IMAD.MOV.U32 R19, RZ, RZ, R14 ;  /* 0x000000ffff137224 */ /* 0x000fe200078e000e */
[----:B------:R-:W3:Y:S01]  /*72fd0*/  LDL.LU R27, [R1+0x5c4] ;  /* 0x0005c400011b7983 */ /* 0x000ee20000300800 */
[----:B------:R-:W-:-:S03]  /*72fe0*/  PRMT R24, R24, 0x5210, R9 ;  /* 0x0000521018187816 */ /* 0x000fc60000000009 */
[----:B------:R-:W3:Y:S01]  /*72ff0*/  LDL.LU R14, [R1+0x5c0] ;  /* 0x0005c000010e7983 */ /* 0x000ee20000300800 */
[----:B------:R-:W-:-:S03]  /*73000*/  PRMT R22, R22, 0x5210, R29 ;  /* 0x0000521016167816 */ /* 0x000fc6000000001d */
[----:B--2---:R0:W-:Y:S04]  /*73010*/  STSM.16.M88.4 [R12], R16 ;  /* 0x000000100c007844 */ /* 0x0041e80000000200 */
[----:B0-----:R-:W2:Y:S04]  /*73020*/  LDL.LU.64 R18, [R1+0x3608] ;  /* 0x0036080001127983 */ /* 0x001ea80000300a00 */
[----:B------:R-:W2:Y:S04]  /*73030*/  LDL.LU.64 R16, [R1+0x3600] ;  /* 0x0036000001107983 */ /* 0x000ea80000300a00 */
[----:B------:R-:W3:Y:S04]  /*73040*/  LDL.LU R9, [R1+0x35f8] ;  /* 0x0035f80001097983 */ /* 0x000ee80000300800 */
[----:B------:R0:W-:Y:S04]  /*73050*/  STL [R1+0x35dc], R24 ;  /* 0x0035dc1801007387 */ /* 0x0001e80000100800 */
[----:B0-----:R-:W2:Y:S04]  /*73060*/  LDL.LU R24, [R1+0x5e0] ;  /* 0x0005e00001187983 */ /* 0x001ea80000300800 */
[----:B------:R-:W4:Y:S01]  /*73070*/  LDL.LU R29, [R1+0x35f4] ;  /* 0x0035f400011d7983 */ /* 0x000f220000300800 */
[----:B------:R-:W-:Y:S01]  /*73080*/  BAR.SYNC.DEFER_BLOCKING 0x0 ;  /* 0x0000000000007b1d */ /* 0x000fe20000010000 */
[----:B----4-:R-:W-:-:S05]  /*73090*/  PRMT R10, R10, 0x5210, R29 ;  /* 0x000052100a0a7816 */ /* 0x010fca000000001d */
[----:B------:R-:W4:Y:S04]  /*730a0*/  LDL.LU R29, [R1+0x35f0] ;  /* 0x0035f000011d7983 */ /* 0x000f280000300800 */
[----:B------:R0:W-:Y:S04]  /*730b0*/  STL.64 [R1+0x35e8], R10 ;  /* 0x0035e80a01007387 */ /* 0x0001e80000100a00 */
[----:B0-----:R-:W2:Y:S04]  /*730c0*/  LDL.LU R10, [R1+0x44] ;  /* 0x00004400010a7983 */ /* 0x001ea80000300800 */
[----:B------:R-:W4:Y:S04]  /*730d0*/  LDL.LU R11, [R1+0x48] ;  /* 0x00004800010b7983 */ /* 0x000f280000300800 */
[----:B---3--:R0:W-:Y:S04]  /*730e0*/  STL.64 [R1+0x35e0], R8 ;  /* 0x0035e00801007387 */ /* 0x0081e80000100a00 */
[----:B0-----:R-:W3:Y:S01]  /*730f0*/  LDL.LU R9, [R1+0x40] ;  /* 0x0000400001097983 */ /* 0x001ee20000300800 */
[----:B--2---:R-:W-:-:S02]  /*73100*/  PRMT R25, R25, 0x5210, R10 ;  /* 0x0000521019197816 */ /* 0x004fc4000000000a */
[----:B----4-:R-:W-:Y:S02]  /*73110*/  PRMT R26, R26, 0x5210, R11 ;  /* 0x000052101a1a7816 */ /* 0x010fe4000000000b */
[----:B---3--:R-:W-:Y:S02]  /*73120*/  PRMT R24, R24, 0x5210, R9 ;  /* 0x0000521018187816 */ /* 0x008fe40000000009 */
[----:B------:R-:W0:Y:S01]  /*73130*/  LDS.128 R8, [R20] ;  /* 0x0000000014087984 */ /* 0x000e220000000c00 */
[----:B------:R-:W-:Y:S01]  /*73140*/  PRMT R27, R27, 0x5210, R29 ;  /* 0x000052101b1b7816 */ /* 0x000fe2000000001d */
[----:B------:R-:W-:Y:S06]  /*73150*/  BAR.SYNC.DEFER_BLOCKING 0x0 ;  /* 0x0000000000007b1d */ /* 0x000fec0000010000 */
[----:B------:R-:W-:Y:S02]  /*73160*/  STSM.16.M88.4 [R12], R24 ;  /* 0x000000180c007844 */ /* 0x000fe40000000200 */
[----:B------:R-:W-:Y:S06]  /*73170*/  BAR.SYNC.DEFER_BLOCKING 0x0 ;  /* 0x0000000000007b1d */ /* 0x000fec0000010000 */
[----:B------:R-:W1:Y:S04]  /*73180*/  LDS.128 R24, [R20] ;  /* 0x0000000014187984 */ /* 0x000e680000000c00 */
[----:B0-----:R-:W-:Y:S04]  /*73190*/  STL.64 [R1+0x5e0], R8 ;  /* 0x0005e00801007387 */ /* 0x001fe80000100a00 */
[----:B------:R0:W-:Y:S04]  /*731a0*/  STL.64 [R1+0x5e8], R10 ;  /* 0x0005e80a01007387 */ /* 0x0001e80000100a00 */
[----:B0-----:R-:W2:Y:S04]  /*731b0*/  LDL.LU.64 R10, [R1+0x35e8] ;  /* 0x0035e800010a7983 */ /* 0x001ea80000300a00 */
[----:B------:R-:W3:Y:S04]  /*731c0*/  LDL.LU.64 R8, [R1+0x35e0] ;  /* 0x0035e00001087983 */ /* 0x000ee80000300a00 */
[----:B-1----:R0:W-:Y:S04]  /*731d0*/  STL.64 [R1+0x5c0], R24 ;  /* 0x0005c01801007387 */ /* 0x0021e80000100a00 */
[----:B------:R1:W-:Y:S04]  /*731e0*/  STL.64 [R1+0x5c8], R26 ;  /* 0x0005c81a01007387 */ /* 0x0003e80000100a00 */
[----:B0-----:R-:W4:Y:S01]  /*731f0*/  LDL.LU R24, [R1+0x35dc] ;  /* 0x0035dc0001187983 */ /* 0x001f220000300800 */
[----:B------:R-:W-:Y:S01]  /*73200*/  PRMT R14, R14, 0x5210, R28 ;  /* 0x000052100e0e7816 */ /* 0x000fe2000000001c */
[----:B-1----:R-:W-:-:S02]  /*73210*/  IMAD.MOV.U32 R27, RZ, RZ, R15 ;  /* 0x000000ffff1b7224 */ /* 0x002fc400078e000f */
[----:B------:R-:W-:Y:S02]  /*73220*/  IMAD.MOV.U32 R15, RZ, RZ, R13 ;  /* 0x000000ffff0f7224 */ /* 0x000fe400078e000d */
[----:B------:R-:W-:Y:S01]  /*73230*/  IMAD.MOV.U32 R13, RZ, RZ, R6 ;  /* 0x000000ffff0d7224 */ /* 0x000fe200078e0006 */
[----:B------:R-:W-:Y:S06]  /*73240*/  BAR.SYNC.DEFER_BLOCKING 0x0 ;  /* 0x0000000000007b1d */ /* 0x000fec0000010000 */
[----:B--2---:R0:W-:Y:S04]  /*73250*/  STL [R1+0x35d8], R11 ;  /* 0x0035d80b01007387 */ /* 0x0041e80000100800 */
[----:B---3--:R1:W-:Y:S04]  /*73260*/  STL.64 [R1+0x35d0], R8 ;  /* 0x0035d00801007387 */ /* 0x0083e80000100a00 */
[----:B------:R-:W2:Y:S01]  /*73270*/  LDL.LU R26, [R1+0xb2c] ;  /* 0x000b2c00011a7983 */ /* 0x000ea20000300800 */
[----:B0-----:R-:W-:-:S02]  /*73280*/  IMAD.MOV.U32 R11, RZ, RZ, R14 ;  /* 0x000000ffff0b7224 */ /* 0x001fc400078e000e */
[----:B-1----:R-:W-:Y:S02]  /*73290*/  IMAD.MOV.U32 R9, RZ, RZ, R22 ;  /* 0x000000ffff097224 */ /* 0x002fe400078e0016 */
[----:B------:R-:W-:Y:S02]  /*732a0*/  IMAD.MOV.U32 R22, RZ, RZ, R23 ;  /* 0x000000ffff167224 */ /* 0x000fe400078e0017 */
[----:B------:R-:W-:Y:S02]  /*732b0*/  IMAD.MOV.U32 R23, RZ, RZ, R18 ;  /* 0x000000ffff177224 */ /* 0x000fe400078e0012 */
[----:B------:R-:W-:Y:S02]  /*732c0*/  IMAD.MOV.U32 R18, RZ, RZ, R17 ;  /* 0x000000ffff127224 */ /* 0x000fe400078e0011 */
[----:B------:R-:W-:Y:S02]  /*732d0*/  IMAD.MOV.U32 R17, RZ, RZ, R4 ;  /* 0x000000ffff117224 */ /* 0x000fe400078e0004 */
[----:B------:R-:W3:Y:S01]  /*732e0*/  LDL.LU R4, [R1+0xb28] ;  /* 0x000b280001047983 */ /* 0x000ee20000300800 */
[----:B----4-:R-:W-:-:S03]  /*732f0*/  IMAD.MOV.U32 R8, RZ, RZ, R24 ;  /* 0x000000ffff087224 */ /* 0x010fc600078e0018 */
[----:B------:R-:W-:Y:S04]  /*73300*/  STL [R1+0x35c0], R20 ;  /* 0x0035c01401007387 */ /* 0x000fe80000100800 */
[----:B------:R0:W-:Y:S04]  /*73310*/  STSM.16.M88.4 [R12], R8 ;  /* 0x000000080c007844 */ /* 0x0001e80000000200 */
[----:B0-----:R-:W4:Y:S04]  /*73320*/  LDL.LU R11, [R1+0x35d8] ;  /* 0x0035d800010b7983 */ /* 0x001f280000300800 */
[----:B------:R-:W4:Y:S04]  /*73330*/  LDL.LU.64 R8, [R1+0x35d0] ;  /* 0x0035d00001087983 */ /* 0x000f280000300a00 */
[----:B------:R-:W4:Y:S04]  /*73340*/  LDL.LU R10, [R1+0xa68] ;  /* 0x000a6800010a7983 */ /* 0x000f280000300800 */
[----:B------:R-:W4:Y:S04]  /*73350*/  LDL.LU R25, [R1+0xa5c] ;  /* 0x000a5c0001197983 */ /* 0x000f280000300800 */
[----:B------:R0:W-:Y:S04]  /*73360*/  STL [R1+0x35c4], R12 ;  /* 0x0035c40c01007387 */ /* 0x0001e80000100800 */
[----:B0-----:R-:W3:Y:S04]  /*73370*/  LDL.LU R12, [R1+0xb58] ;  /* 0x000b5800010c7983 */ /* 0x001ee80000300800 */
[----:B------:R-:W4:Y:S04]  /*73380*/  LDL.LU R28, [R1+0x97c] ;  /* 0x00097c00011c7983 */ /* 0x000f280000300800 */
[----:B------:R-:W4:Y:S04]  /*73390*/  LDL.LU R24, [R1+0x968] ;  /* 0x0009680001187983 */ /* 0x000f280000300800 */
[----:B------:R-:W4:Y:S04]  /*733a0*/  LDL.LU R6, [R1+0x964] ;  /* 0x0009640001067983 */ /* 0x000f280000300800 */
[----:B------:R0:W-:Y:S04]  /*733b0*/  STL [R1+0x35c8], R27 ;  /* 0x0035c81b01007387 */ /* 0x0001e80000100800 */
[----:B0-----:R-:W3:Y:S04]  /*733c0*/  LDL.LU R27, [R1+0x980] ;  /* 0x00098000011b7983 */ /* 0x001ee80000300800 */
[----:B------:R-:W4:Y:S01]  /*733d0*/  LDL.LU R20, [R1+0xb4c] ;  /* 0x000b4c0001147983 */ /* 0x000f220000300800 */
[----:B--2---:R-:W-:-:S05]  /*733e0*/  LOP3.LUT R14, R26, 0xffff, RZ, 0xc0, !PT ;  /* 0x0000ffff1a0e7812 */ /* 0x004fca00078ec0ff */
[----:B------:R0:W-:Y:S04]  /*733f0*/  STL [R1+0x14], R14 ;  /* 0x0000140e01007387 */ /* 0x0001e80000100800 */
[----:B------:R-:W2:Y:S04]  /*73400*/  LDL.LU R29, [R1+0xb48] ;  /* 0x000b4800011d7983 */ /* 0x000ea80000300800 */
[----:B0-----:R-:W2:Y:S04]  /*73410*/  LDL.LU R14, [R1+0xb3c] ;  /* 0x000b3c00010e7983 */ /* 0x001ea80000300800 */
[----:B------:R-:W2:Y:S01]  /*73420*/  LDL.LU R26, [R1+0xb1c] ;  /* 0x000b1c00011a7983 */ /* 0x000ea20000300800 */
[----:B---3--:R-:W-:-:S04]  /*73430*/  LOP3.LUT R27, R27, 0xffff, RZ, 0xc0, !PT ;  /* 0x0000ffff1b1b7812 */ /* 0x008fc800078ec0ff */
[----:B------:R-:W-:Y:S01]  /*73440*/  PRMT R12, R12, 0x4210, R27 ;  /* 0x000042100c0c7816 */ /* 0x000fe2000000001b */
[----:B------:R0:W-:Y:S04]  /*73450*/  STL [R1+0x634], R27 ;  /* 0x0006341b01007387 */ /* 0x0001e80000100800 */
[----:B0-----:R-:W3:Y:S04]  /*73460*/  LDL.LU R27, [R1+0x35c8] ;  /* 0x0035c800011b7983 */ /* 0x001ee80000300800 */
[----:B------:R0:W-:Y:S04]  /*73470*/  STL [R1+0x30], R12 ;  /* 0x0000300c01007387 */ /* 0x0001e80000100800 */
[----:B0-----:R-:W2:Y:S01]  /*73480*/  LDL.LU R12, [R1+0x35c4] ;  /* 0x0035c400010c7983 */ /* 0x001ea20000300800 */
[----:B------:R-:W-:Y:S01]  /*73490*/  LOP3.LUT R4, R4, 0xffff, RZ, 0xc0, !PT ;  /* 0x0000ffff04047812 */ /* 0x000fe200078ec0ff */
[----:B------:R-:W-:Y:S06]  /*734a0*/  BAR.SYNC.DEFER_BLOCKING 0x0 ;  /* 0x0000000000007b1d */ /* 0x000fec0000010000 */
[----:B---3--:R0:W-:Y:S04]  /*734b0*/  STL [R1+0x358c], R27 ;  /* 0x00358c1b01007387 */ /* 0x0081e80000100800 */
[----:B0-----:R-:W3:Y:S01]  /*734c0*/  LDL.LU R27, [R1+0x14] ;  /* 0x00001400011b7983 */ /* 0x001ee20000300800 */
[----:B----4-:R-:W-:-:S02]  /*734d0*/  LOP3.LUT R28, R28, 0xffff, RZ, 0xc0, !PT ;  /* 0x0000ffff1c1c7812 */ /* 0x010fc400078ec0ff */
[----:B------:R-:W-:Y:S02]  /*734e0*/  LOP3.LUT R24, R24, 0xffff, RZ, 0xc0, !PT ;  /* 0x0000ffff18187812 */ /* 0x000fe400078ec0ff */
[----:B------:R-:W-:-:S05]  /*734f0*/  PRMT R20, R20, 0x4210, R28 ;  /* 0x0000421014147816 */ /* 0x000fca000000001c */
[----:B------:R2:W-:Y:S02]  /*73500*/  STL [R1+0x34], R20 ;  /* 0x0000341401007387 */ /* 0x0005e40000100800 */
[----:B--2---:R-:W-:Y:S02]  /*73510*/  PRMT R20, R29, 0x4210, R24 ;  /* 0x000042101d147816 */ /* 0x004fe40000000018 */
[----:B---3--:R-:W-:Y:S02]  /*73520*/  PRMT R29, R14, 0x4210, R27 ;  /* 0x000042100e1d7816 */ /* 0x008fe4000000001b */
[----:B------:R-:W-:-:S03]  /*73530*/  PRMT R14, R26, 0x4210, R4 ;  /* 0x000042101a0e7816 */ /* 0x000fc60000000004 */
[----:B------:R0:W-:Y:S04]  /*73540*/  STL [R1+0x20], R29 ;  /* 0x0000201d01007387 */ /* 0x0001e80000100800 */
[----:B0-----:R-:W2:Y:S04]  /*73550*/  LDL.LU R29, [R1+0x650] ;  /* 0x00065000011d7983 */ /* 0x001ea80000300800 */
[----:B------:R-:W3:Y:S04]  /*73560*/  LDL.LU R26, [R1+0x64c] ;  /* 0x00064c00011a7983 */ /* 0x000ee80000300800 */
[----:B------:R0:W-:Y:S04]  /*73570*/  STL [R1+0x24], R14 ;  /* 0x0000240e01007387 */ /* 0x0001e80000100800 */
[----:B0-----:R-:W4:Y:S01]  /*73580*/  LDL.LU R14, [R1+0x654] ;  /* 0x00065400010e7983 */ /* 0x001f220000300800 */
[----:B------:R-:W-:-:S03]  /*73590*/  LOP3.LUT R25, R25, 0xffff, RZ, 0xc0, !PT ;  /* 0x0000ffff19197812 */ /* 0x000fc600078ec0ff */
[----:B----4-:R0:W-:Y:S04]  /*735a0*/  STL.64 [R1+0x35b8], R14 ;  /* 0x0035b80e01007387 */ /* 0x0101e80000100a00 */
[----:B0-----:R-:W4:Y:S04]  /*735b0*/  LDL.LU R14, [R1+0x8a0] ;  /* 0x0008a000010e7983 */ /* 0x001f280000300800 */
[----:B------:R-:W2:Y:S04]  /*735c0*/  LDL.LU R15, [R1+0xb38] ;  /* 0x000b3800010f7983 */ /* 0x000ea80000300800 */
[----:B------:R0:W-:Y:S04]  /*735d0*/  STL.64 [R1+0x35b0], R12 ;  /* 0x0035b00c01007387 */ /* 0x0001e80000100a00 */
[----:B0-----:R-:W3:Y:S04]  /*735e0*/  LDL.LU R13, [R1+0xb18] ;  /* 0x000b1800010d7983 */ /* 0x001ee80000300800 */
[----:B------:R0:W-:Y:S04]  /*735f0*/  STL.64 [R1+0x3598], R18 ;  /* 0x0035981201007387 */ /* 0x0001e80000100a00 */
[----:B------:R1:W-:Y:S01]  /*73600*/  STL.64 [R1+0x3590], R16 ;  /* 0x0035901001007387 */ /* 0x0003e20000100a00 */
[----:B0-----:R-:W-:-:S03]  /*73610*/  IMAD.MOV.U32 R18, RZ, RZ, R20 ;  /* 0x000000ffff127224 */ /* 0x001fc600078e0014 */
[----:B-1----:R-:W3:Y:S04]  /*73620*/  LDL.LU R16, [R1+0x30] ;  /* 0x0000300001107983 */ /* 0x002ee80000300800 */
[----:B------:R-:W3:Y:S04]  /*73630*/  LDL.LU R17, [R1+0x34] ;  /* 0x0000340001117983 */ /* 0x000ee80000300800 */
[----:B------:R-:W3:Y:S01]  /*73640*/  LDL.LU R20, [R1+0x35c0] ;  /* 0x0035c00001147983 */ /* 0x000ee20000300800 */
[----:B------:R-:W-:Y:S02]  /*73650*/  LOP3.LUT R6, R6, 0xffff, RZ, 0xc0, !PT ;  /* 0x0000ffff06067812 */ /* 0x000fe400078ec0ff */
[----:B------:R-:W-:-:S02]  /*73660*/  LOP3.LUT R10, R10, 0xffff, RZ, 0xc0, !PT ;  /* 0x0000ffff0a0a7812 */ /* 0x000fc400078ec0ff */
[----:B----4-:R-:W-:Y:S02]  /*73670*/  PRMT R12, R14, 0x4210, R25 ;  /* 0x000042100e0c7816 */ /* 0x010fe40000000019 */
[----:B--2---:R-:W-:-:S05]  /*73680*/  PRMT R14, R15, 0x4210, R6 ;  /* 0x000042100f0e7816 */ /* 0x004fca0000000006 */
[----:B------:R-:W-:-:S05]  /*73690*/  IMAD.MOV.U32 R19, RZ, RZ, R14 ;  /* 0x000000ffff137224 */ /* 0x000fca00078e000e */
[----:B------:R0:W-:Y:S01]  /*736a0*/  STL.64 [R1+0x35a8], R18 ;  /* 0x0035a81201007387 */ /* 0x0001e20000100a00 */
[----:B---3--:R-:W-:-:S05]  /*736b0*/  PRMT R13, R13, 0x4210, R10 ;  /* 0x000042100d0d7816 */ /* 0x008fca000000000a */
[----:B0-----:R-:W-:Y:S02]  /*736c0*/  IMAD.MOV.U32 R18, RZ, RZ, R13 ;  /* 0x000000ffff127224 */ /* 0x001fe400078e000d */
[----:B------:R-:W-:Y:S02]  /*736d0*/  IMAD.MOV.U32 R19, RZ, RZ, R12 ;  /* 0x000000ffff137224 */ /* 0x000fe400078e000c */
[----:B------:R-:W0:Y:S04]  /*736e0*/  LDS.128 R12, [R20] ;  /* 0x00000000140c7984 */ /* 0x000e280000000c00 */
[----:B------:R1:W-:Y:S04]  /*736f0*/  STL.64 [R1+0x35a0], R16 ;  /* 0x0035a01001007387 */ /* 0x0003e80000100a00 */
[----:B-1----:R-:W2:Y:S04]  /*73700*/  LDL.LU R16, [R1+0x20] ;  /* 0x0000200001107983 */ /* 0x002ea80000300800 */
[----:B------:R-:W2:Y:S04]  /*73710*/  LDL.LU R17, [R1+0x24] ;  /* 0x0000240001117983 */ /* 0x000ea80000300800 */
[----:B0-----:R-:W-:Y:S04]  /*73720*/  STL.64 [R1+0x5f0], R12 ;  /* 0x0005f00c01007387 */ /* 0x001fe80000100a00 */
[----:B------:R0:W-:Y:S04]  /*73730*/  STL.64 [R1+0x5f8], R14 ;  /* 0x0005f80e01007387 */ /* 0x0001e80000100a00 */
[----:B0-----:R-:W3:Y:S04]  /*73740*/  LDL.LU.64 R14, [R1+0x35b8] ;  /* 0x0035b800010e7983 */ /* 0x001ee80000300a00 */
        /* <DEDUP_REMOVED lines=10> */
[----:B------:R-:W-:-:S02]  /*737f0*/  PRMT R29, R29, 0x5210, R27 ;  /* 0x000052101d1d7816 */ /* 0x000fc4000000001b */
[----:B------:R-:W-:-:S03]  /*73800*/  PRMT R26, R26, 0x5210, R4 ;  /* 0x000052101a1a7816 */ /* 0x000fc60000000004 */
[----:B--2---:R0:W-:Y:S04]  /*73810*/  STSM.16.M88.4 [R12], R16 ;  /* 0x000000100c007844 */ /* 0x0041e80000000200 */
[----:B0-----:R-:W2:Y:S04]  /*73820*/  LDL.LU.64 R18, [R1+0x3598] ;  /* 0x0035980001127983 */ /* 0x001ea80000300a00 */
[----:B------:R-:W4:Y:S04]  /*73830*/  LDL.LU.64 R16, [R1+0x3590] ;  /* 0x0035900001107983 */ /* 0x000f280000300a00 */
[----:B------:R-:W4:Y:S04]  /*73840*/  LDL.LU R27, [R1+0x358c] ;  /* 0x00358c00011b7983 */ /* 0x000f280000300800 */
[----:B------:R-:W4:Y:S01]  /*73850*/  LDL.LU R4, [R1+0x3588] ;  /* 0x0035880001047983 */ /* 0x000f220000300800 */
[----:B---3--:R-:W-:-:S03]  /*73860*/  PRMT R14, R14, 0x5210, R10 ;  /* 0x000052100e0e7816 */ /* 0x008fc6000000000a */
[----:B------:R-:W3:Y:S01]  /*73870*/  LDL.LU R10, [R1+0x3584] ;  /* 0x00358400010a7983 */ /* 0x000ee20000300800 */
[----:B------:R-:W-:Y:S06]  /*73880*/  BAR.SYNC.DEFER_BLOCKING 0x0 ;  /* 0x0000000000007b1d */ /* 0x000fec0000010000 */
[----:B--2---:R0:W-:Y:S04]  /*73890*/  STL.64 [R1+0x3568], R18 ;  /* 0x0035681201007387 */ /* 0x0041e80000100a00 */
[----:B----4-:R1:W-:Y:S04]  /*738a0*/  STL.64 [R1+0x3560], R16 ;  /* 0x0035601001007387 */ /* 0x0103e80000100a00 */
[----:B------:R-:W-:Y:S04]  /*738b0*/  STL.64 [R1+0x3578], R6 ;  /* 0x0035780601007387 */ /* 0x000fe80000100a00 */
[----:B------:R-:W-:Y:S01]  /*738c0*/  STL.64 [R1+0x3570], R4 ;  /* 0x0035700401007387 */ /* 0x000fe20000100a00 */
[----:B0-----:R-:W-:-:S02]  /*738d0*/  IMAD.MOV.U32 R18, RZ, RZ, R14 ;  /* 0x000000ffff127224 */ /* 0x001fc400078e000e */
[----:B-1----:R-:W-:Y:S01]  /*738e0*/  IMAD.MOV.U32 R16, RZ, RZ, R29 ;  /* 0x000000ffff107224 */ /* 0x002fe200078e001d */
[----:B------:R-:W0:Y:S04]  /*738f0*/  LDS.128 R4, [R20] ;  /* 0x0000000014047984 */ /* 0x000e280000000c00 */
[----:B------:R-:W2:Y:S04]  /*73900*/  LDL.LU R29, [R1+0x658] ;  /* 0x00065800011d7983 */ /* 0x000ea80000300800 */
[----:B------:R-:W4:Y:S01]  /*73910*/  LDL R14, [R1+0x13dc] ;  /* 0x0013dc00010e7983 */ /* 0x000f220000100800 */
[----:B---3--:R-:W-:Y:S01]  /*73920*/  PRMT R19, R10, 0x5210, R25 ;  /* 0x000052100a137816 */ /* 0x008fe20000000019 */
[----:B------:R-:W-:Y:S01]  /*73930*/  IMAD.MOV.U32 R17, RZ, RZ, R26 ;  /* 0x000000ffff117224 */ /* 0x000fe200078e001a */
[----:B------:R-:W-:Y:S06]  /*73940*/  BAR.SYNC.DEFER_BLOCKING 0x0 ;  /* 0x0000000000007b1d */ /* 0x000fec0000010000 */
[----:B------:R-:W-:Y:S04]  /*73950*/  STSM.16.M88.4 [R12], R16 ;  /* 0x000000100c007844 */ /* 0x000fe80000000200 */
[----:B----4-:R1:W-:Y:S04]  /*73960*/  STL [R1+0x3534], R14 ;  /* 0x0035340e01007387 */ /* 0x0103e80000100800 */
[----:B-1----:R-:W3:Y:S04]  /*73970*/  LDL R14, [R1+0x111c] ;  /* 0x00111c00010e7983 */ /* 0x002ee80000100800 */
[----:B------:R-:W4:Y:S04]  /*73980*/  LDL.LU R10, [R1+0x3580] ;  /* 0x00358000010a7983 */ /* 0x000f280000300800 */
[----:B------:R-:W4:Y:S04]  /*73990*/  LDL.LU R25, [R1+0x660] ;  /* 0x0006600001197983 */ /* 0x000f280000300800 */
[----:B0-----:R-:W-:Y:S04]  /*739a0*/  STL.64 [R1+0x40], R4 ;  /* 0x0000400401007387 */ /* 0x001fe80000100a00 */
[----:B------:R0:W-:Y:S04]  /*739b0*/  STL.64 [R1+0x48], R6 ;  /* 0x0000480601007387 */ /* 0x0001e80000100a00 */
[----:B0-----:R-:W2:Y:S04]  /*739c0*/  LDL.LU.64 R6, [R1+0x3578] ;  /* 0x0035780001067983 */ /* 0x001ea80000300a00 */
[----:B------:R-:W4:Y:S04]  /*739d0*/  LDL.LU.64 R4, [R1+0x3570] ;  /* 0x0035700001047983 */ /* 0x000f280000300a00 */
[----:B------:R-:W2:Y:S01]  /*739e0*/  LDL.LU.64 R18, [R1+0x3568] ;  /* 0x0035680001127983 */ /* 0x000ea20000300a00 */
[----:B------:R-:W-:-:S02]  /*739f0*/  IMAD.MOV.U32 R26, RZ, RZ, R21 ;  /* 0x000000ffff1a7224 */ /* 0x000fc400078e0015 */
[----:B------:R-:W-:Y:S01]  /*73a00*/  IMAD.MOV.U32 R21, RZ, RZ, R23 ;  /* 0x000000ffff157224 */ /* 0x000fe200078e0017 */
[----:B------:R-:W4:Y:S01]  /*73a10*/  LDL.LU.64 R16, [R1+0x3560] ;  /* 0x0035600001107983 */ /* 0x000f220000300a00 */
[----:B------:R-:W-:Y:S01]  /*73a20*/  BAR.SYNC.DEFER_BLOCKING 0x0 ;  /* 0x0000000000007b1d */ /* 0x000fe20000010000 */
[----:B---3--:R-:W-:-:S05]  /*73a30*/  ISETP.LT.AND P5, PT, R14, UR29, !P5 ;  /* 0x0000001d0e007c0c */ /* 0x008fca000efa1270 */
[----:B------:R0:W-:Y:S04]  /*73a40*/  STL.64 [R1+0x3558], R14 ;  /* 0x0035580e01007387 */ /* 0x0001e80000100a00 */
[----:B0-----:R-:W3:Y:S04]  /*73a50*/  LDL.LU R14, [R1+0x634] ;  /* 0x00063400010e7983 */ /* 0x001ee80000300800 */
[----:B------:R-:W3:Y:S04]  /*73a60*/  LDL.LU R15, [R1+0x65c] ;  /* 0x00065c00010f7983 */ /* 0x000ee80000300800 */
[----:B------:R0:W-:Y:S01]  /*73a70*/  STL.64 [R1+0x3550], R12 ;  /* 0x0035500c01007387 */ /* 0x0001e20000100a00 */
[----:B--2---:R-:W-:-:S02]  /*73a80*/  IMAD.MOV.U32 R23, RZ, RZ, R18 ;  /* 0x000000ffff177224 */ /* 0x004fc400078e0012 */
[----:B------:R-:W-:Y:S02]  /*73a90*/  IMAD.MOV.U32 R18, RZ, RZ, R7 ;  /* 0x000000ffff127224 */ /* 0x000fe400078e0007 */
[----:B------:R-:W-:Y:S02]  /*73aa0*/  IMAD.MOV.U32 R7, RZ, RZ, R11 ;  /* 0x000000ffff077224 */ /* 0x000fe400078e000b */
[----:B------:R-:W4:Y:S01]  /*73ab0*/  LDL R11, [R1+0x62c] ;  /* 0x00062c00010b7983 */ /* 0x000f220000100800 */
[----:B0-----:R-:W-:-:S03]  /*73ac0*/  PRMT R12, R29, 0x5210, R28 ;  /* 0x000052101d0c7816 */ /* 0x001fc6000000001c */
[----:B----4-:R0:W-:Y:S04]  /*73ad0*/  STL.64 [R1+0x3538], R10 ;  /* 0x0035380a01007387 */ /* 0x0101e80000100a00 */
[----:B0-----:R-:W2:Y:S01]  /*73ae0*/  LDL.LU.64 R10, [R1+0x620] ;  /* 0x00062000010a7983 */ /* 0x001ea20000300a00 */
[----:B---3--:R-:W-:-:S03]  /*73af0*/  PRMT R13, R15, 0x5210, R14 ;  /* 0x000052100f0d7816 */ /* 0x008fc6000000000e */
[----:B--2---:R-:W-:Y:S04]  /*73b00*/  STL.64 [R1+0x3548], R10 ;  /* 0x0035480a01007387 */ /* 0x004fe80000100a00 */
[----:B------:R0:W-:Y:S02]  /*73b10*/  STL.64 [R1+0x3540], R8 ;  /* 0x0035400801007387 */ /* 0x0001e40000100a00 */
[----:B0-----:R-:W-:Y:S02]  /*73b20*/  IMAD.MOV.U32 R8, RZ, RZ, R13 ;  /* 0x000000ffff087224 */ /* 0x001fe400078e000d */
[----:B------:R-:W-:Y:S02]  /*73b30*/  IMAD.MOV.U32 R9, RZ, RZ, R12 ;  /* 0x000000ffff097224 */ /* 0x000fe400078e000c */
[----:B------:R-:W0:Y:S01]  /*73b40*/  LDS.128 R12, [R20] ;  /* 0x00000000140c7984 */ /* 0x000e220000000c00 */
[----:B------:R-:W-:-:S03]  /*73b50*/  PRMT R11, R4, 0x5210, R6 ;  /* 0x00005210040b7816 */ /* 0x000fc60000000006 */
[----:B------:R-:W2:Y:S04]  /*73b60*/  LDL R4, [R1+0x8] ;  /* 0x0000080001047983 */ /* 0x000ea80000100800 */
[----:B0-----:R-:W-:Y:S04]  /*73b70*/  STL.64 [R1+0x30], R12 ;  /* 0x0000300c01007387 */ /* 0x001fe80000100a00 */
[----:B------:R0:W-:Y:S04]  /*73b80*/  STL.64 [R1+0x38], R14 ;  /* 0x0000380e01007387 */ /* 0x0001e80000100a00 */
[----:B0-----:R-:W3:Y:S04]  /*73b90*/  LDL.LU.64 R14, [R1+0x3558] ;  /* 0x00355800010e7983 */ /* 0x001ee80000300a00 */
[----:B------:R-:W4:Y:S01]  /*73ba0*/  LDL.LU.64 R12, [R1+0x3550] ;  /* 0x00355000010c7983 */ /* 0x000f220000300a00 */
[----:B------:R-:W-:Y:S01]  /*73bb0*/  PRMT R10, R25, 0x5210, R24 ;  /* 0x00005210190a7816 */ /* 0x000fe20000000018 */
[----:B------:R-:W-:Y:S01]  /*73bc0*/  BAR.SYNC.DEFER_BLOCKING 0x0 ;  /* 0x0000000000007b1d */ /* 0x000fe20000010000 */
[----:B------:R-:W-:-:S02]  /*73bd0*/  IMAD.MOV.U32 R20, RZ, RZ, R23 ;  /* 0x000000ffff147224 */ /* 0x000fc400078e0017 */
[----:B------:R-:W-:-:S03]  /*73be0*/  IMAD.MOV.U32 R23, RZ, RZ, R18 ;  /* 0x000000ffff177224 */ /* 0x000fc600078e0012 */
[----:B------:R-:W2:Y:S04]  /*73bf0*/  LDL R28, [R1+0x614] ;  /* 0x00061400011c7983 */ /* 0x000ea80000100800 */
[----:B------:R-:W2:Y:S01]  /*73c00*/  LDL R18, [R1+0x618] ;  /* 0x0006180001127983 */ /* 0x000ea20000100800 */
[----:B---3--:R-:W-:-:S03]  /*73c10*/  IMAD.MOV.U32 R25, RZ, RZ, R15 ;  /* 0x000000ffff197224 */ /* 0x008fc600078e000f */
[----:B------:R-:W3:Y:S04]  /*73c20*/  LDL R15, [R1+0x13e0] ;  /* 0x0013e000010f7983 */ /* 0x000ee80000100800 */
[----:B----4-:R0:W-:Y:S04]  /*73c30*/  STSM.16.M88.4 [R12], R8 ;  /* 0x000000080c007844 */ /* 0x0101e80000000200 */
[----:B0-----:R-:W4:Y:S04]  /*73c40*/  LDL.LU.64 R10, [R1+0x3548] ;  /* 0x00354800010a7983 */ /* 0x001f280000300a00 */
[----:B------:R-:W2:Y:S01]  /*73c50*/  LDL.LU.64 R8, [R1+0x3540] ;  /* 0x0035400001087983 */ /* 0x000ea20000300a00 */
[----:B------:R-:W-:Y:S01]  /*73c60*/  PRMT R6, R27, 0x7770, RZ ;  /* 0x000077701b067816 */ /* 0x000fe200000000ff */
[----:B------:R-:W-:Y:S06]  /*73c70*/  BAR.SYNC.DEFER_BLOCKING 0x0 ;  /* 0x0000000000007b1d */ /* 0x000fec0000010000 */
[----:B------:R-:W3:Y:S04]  /*73c80*/  LDL R12, [R1+0x610] ;  /* 0x00061000010c7983 */ /* 0x000ee80000100800 */
[----:B----4-:R2:W-:Y:S02]  /*73c90*/  @P5 STG.E.U8 desc[UR32][R10.64], R6 ;  /* 0x000000060a005986 */ /* 0x0105e4000c101120 */
[----:B--2---:R-:W-:-:S02]  /*73ca0*/  IMAD.MOV.U32 R6, RZ, RZ, R8 ;  /* 0x000000ffff067224 */ /* 0x004fc400078e0008 */
[----:B------:R-:W2:Y:S04]  /*73cb0*/  LDL.LU.64 R10, [R1+0x3538] ;  /* 0x00353800010a7983 */ /* 0x000ea80000300a00 */
[----:B------:R0:W-:Y:S01]  /*73cc0*/  STL.64 [R1+0x3518], R6 ;  /* 0x0035180601007387 */ /* 0x0001e20000100a00 */
[----:B------:R-:W-:-:S03]  /*73cd0*/  IMAD.MOV.U32 R24, RZ, RZ, R9 ;  /* 0x000000ffff187224 */ /* 0x000fc600078e0009 */
[----:B------:R-:W4:Y:S04]  /*73ce0*/  LDL R29, [R1+0x5ac] ;  /* 0x0005ac00011d7983 */ /* 0x000f280000100800 */
[----:B0-----:R-:W2:Y:S01]  /*73cf0*/  LDL R7, [R1+0x630] ;  /* 0x0006300001077983 */ /* 0x001ea20000100800 */
[----:B------:R-:W-:Y:S02]  /*73d00*/  PRMT R6, R27, 0x7771, RZ ;  /* 0x000077711b067816 */ /* 0x000fe400000000ff */
[----:B--2---:R-:W-:-:S05]  /*73d10*/  IADD3 R8, P5, R7, R10, RZ ;  /* 0x0000000a07087210 */ /* 0x004fca0007fbe0ff */
[----:B------:R-:W-:Y:S01]  /*73d20*/  IMAD.X R9, R11, 0x1, R16, P5 ;  /* 0x000000010b097824 */ /* 0x000fe200028e0610 */
[----:B------:R-:W-:Y:S02]  /*73d30*/  ISETP.GE.AND P5, PT, R14, UR35, PT ;  /* 0x000000230e007c0c */ /* 0x000fe4000bfa6270 */
[----:B------:R-:W2:Y:S02]  /*73d40*/  LDL.LU R14, [R1+0x3534] ;  /* 0x00353400010e7983 */ /* 0x000ea40000300800 */
[----:B---3--:R-:W-:Y:S02]  /*73d50*/  ISETP.LT.AND P6, PT, R15, UR24, !P5 ;  /* 0x000000180f007c0c */ /* 0x008fe4000efc1270 */
[----:B------:R-:W2:Y:S11]  /*73d60*/  LDL.LU R15, [R1+0x3530] ;  /* 0x00353000010f7983 */ /* 0x000eb60000300800 */
[----:B------:R0:W-:Y:S04]  /*73d70*/  @P6 STG.E.U8 desc[UR32][R8.64], R6 ;  /* 0x0000000608006986 */ /* 0x0001e8000c101120 */
[----:B0-----:R-:W3:Y:S02]  /*73d80*/  LDL.LU.64 R8, [R1+0x3528] ;  /* 0x0035280001087983 */ /* 0x001ee40000300a00 */
[----:B---3--:R-:W-:-:S05]  /*73d90*/  IADD3 R6, P6, R7, R9, RZ ;  /* 0x0000000907067210 */ /* 0x008fca0007fde0ff */
[----:B------:R-:W-:Y:S02]  /*73da0*/  IMAD.X R7, R11, 0x1, R8, P6 ;  /* 0x000000010b077824 */ /* 0x000fe400030e0608 */
[----:B------:R-:W3:Y:S04]  /*73db0*/  LDL.LU R11, [R1+0x3520] ;  /* 0x00352000010b7983 */ /* 0x000ee80000300800 */
[----:B--2---:R0:W-:Y:S04]  /*73dc0*/  STL.64 [R1+0x2818], R14 ;  /* 0x0028180e01007387 */ /* 0x0041e80000100a00 */
[----:B0-----:R-:W2:Y:S01]  /*73dd0*/  LDL.LU R15, [R1+0x630] ;  /* 0x00063000010f7983 */ /* 0x001ea20000300800 */
[----:B------:R-:W-:-:S02]  /*73de0*/  ISETP.LT.AND P6, PT, R14, UR22, !P5 ;  /* 0x000000160e007c0c */ /* 0x000fc4000efc1270 */
[----:B------:R-:W-:-:S11]  /*73df0*/  PRMT R14, R27, 0x7772, RZ ;  /* 0x000077721b0e7816 */ /* 0x000fd600000000ff */
[----:B------:R0:W-:Y:S04]  /*73e00*/  @P6 STG.E.U8 desc[UR32][R6.64], R14 ;  /* 0x0000000e06006986 */ /* 0x0001e8000c101120 */
[----:B--2---:R-:W-:Y:S04]  /*73e10*/  STL [R1+0x3510], R15 ;  /* 0x0035100f01007387 */ /* 0x004fe80000100800 */
[----:B0-----:R-:W2:Y:S04]  /*73e20*/  LDL.LU.64 R6, [R1+0x3518] ;  /* 0x0035180001067983 */ /* 0x001ea80000300a00 */
[----:B------:R0:W-:Y:S02]  /*73e30*/  STL [R1+0x3078], R27 ;  /* 0x0030781b01007387 */ /* 0x0001e40000100800 */
[----:B0-----:R-:W-:-:S05]  /*73e40*/  IMAD.MOV.U32 R27, RZ, RZ, R24 ;  /* 0x000000ffff1b7224 */ /* 0x001fca00078e0018 */
[----:B------:R-:W-:-:S05]  /*73e50*/  IADD3 R14, P6, R27, R10, RZ ;  /* 0x0000000a1b0e7210 */ /* 0x000fca0007fde0ff */
[----:B------:R-:W-:-:S05]  /*73e60*/  IMAD.X R15, R26, 0x1, R16, P6 ;  /* 0x000000011a0f7824 */ /* 0x000fca00030e0610 */
[----:B------:R0:W-:Y:S01]  /*73e70*/  STL.64 [R1+0x1a28], R14 ;  /* 0x001a280e01007387 */ /* 0x0001e20000100a00 */
[----:B------:R-:W-:Y:S01]  /*73e80*/  IMAD.MOV.U32 R24, RZ, RZ, R0 ;  /* 0x000000ffff187224 */ /* 0x000fe200078e0000 */
[----:B0-----:R-:W-:-:S05]  /*73e90*/  IADD3 R14, P6, R28, R10, RZ ;  /* 0x0000000a1c0e7210 */ /* 0x001fca0007fde0ff */
[----:B------:R-:W-:Y:S01]  /*73ea0*/  IMAD.X R15, R18, 0x1, R16, P6 ;  /* 0x00000001120f7824 */ /* 0x000fe200030e0610 */
[----:B------:R-:W-:-:S04]  /*73eb0*/  SHF.R.S32.HI R0, RZ, 0x1f, R12 ;  /* 0x0000001fff007819 */ /* 0x000fc8000001140c */
[----:B------:R3:W-:Y:S02]  /*73ec0*/  STL.64 [R1+0x19f8], R14 ;  /* 0x0019f80e01007387 */ /* 0x0007e40000100a00 */
[----:B---3--:R-:W-:Y:S02]  /*73ed0*/  IADD3 R14, P6, R12, R11, RZ ;  /* 0x0000000b0c0e7210 */ /* 0x008fe40007fde0ff */
[----:B------:R-:W-:Y:S03]  /*73ee0*/  STL [R1+0x24], R0 ;  /* 0x0000240001007387 */ /* 0x000fe60000100800 */
[----:B------:R-:W-:-:S05]  /*73ef0*/  IMAD.X R15, R0, 0x1, R4, P6 ;  /* 0x00000001000f7824 */ /* 0x000fca00030e0604 */
[----:B------:R0:W-:Y:S02]  /*73f00*/  STL.64 [R1+0x19c8], R14 ;  /* 0x0019c80e01007387 */ /* 0x0001e40000100a00 */
[----:B0-----:R-:W-:-:S05]  /*73f10*/  IADD3 R14, P6, R12, R10, RZ ;  /* 0x0000000a0c0e7210 */ /* 0x001fca0007fde0ff */
        /* <DEDUP_REMOVED lines=9> */
[----:B------:R-:W-:Y:S01]  /*73fb0*/  IMAD.X R15, R0, 0x1, R8, P6 ;  /* 0x00000001000f7824 */ /* 0x000fe200030e0608 */
[----:B----4-:R-:W-:-:S04]  /*73fc0*/  SHF.R.S32.HI R12, RZ, 0x1f, R29 ;  /* 0x0000001fff0c7819 */ /* 0x010fc8000001141d */
[----:B------:R0:W-:Y:S02]  /*73fd0*/  STL.64 [R1+0x19b8], R14 ;  /* 0x0019b80e01007387 */ /* 0x0001e40000100a00 */
[----:B0-----:R-:W-:-:S05]  /*73fe0*/  IADD3 R14, P6, R29, R11, RZ ;  /* 0x0000000b1d0e7210 */ /* 0x001fca0007fde0ff */
[----:B------:R-:W-:Y:S01]  /*73ff0*/  IMAD.X R15, R12, 0x1, R4, P6 ;  /* 0x000000010c0f7824 */ /* 0x000fe200030e0604 */
[----:B------:R-:W-:Y:S04]  /*74000*/  STL [R1+0x20], R12 ;  /* 0x0000200c01007387 */ /* 0x000fe80000100800 */
[----:B------:R0:W-:Y:S04]  /*74010*/  STL.64 [R1+0x1990], R14 ;  /* 0x0019900e01007387 */ /* 0x0001e80000100a00 */
[----:B0-----:R-:W3:Y:S04]  /*74020*/  LDL.LU R15, [R1+0x3510] ;  /* 0x00351000010f7983 */ /* 0x001ee80000300800 */
[----:B------:R-:W-:Y:S01]  /*74030*/  STL.64 [R1+0x34f0], R10 ;  /* 0x0034f00a01007387 */ /* 0x000fe20000100a00 */
[----:B--2---:R-:W-:Y:S01]  /*74040*/  IMAD.MOV.U32 R18, RZ, RZ, R6 ;  /* 0x000000ffff127224 */ /* 0x004fe200078e0006 */
[----:B------:R-:W-:Y:S01]  /*74050*/  IADD3 R6, P6, R29, R10, RZ ;  /* 0x0000000a1d067210 */ /* 0x000fe20007fde0ff */
[----:B------:R-:W-:-:S04]  /*74060*/  IMAD.MOV.U32 R0, RZ, RZ, R7 ;  /* 0x000000ffff007224 */ /* 0x000fc800078e0007 */
[----:B------:R-:W-:-:S05]  /*74070*/  IMAD.X R7, R12, 0x1, R16, P6 ;  /* 0x000000010c077824 */ /* 0x000fca00030e0610 */
[----:B------:R0:W-:Y:S04]  /*74080*/  STL.64 [R1+0x1988], R6 ;  /* 0x0019880601007387 */ /* 0x0001e80000100a00 */
[----:B0-----:R-:W3:Y:S04]  /*74090*/  LDL.LU.64 R6, [R1+0x3508] ;  /* 0x0035080001067983 */ /* 0x001ee80000300a00 */
[----:B------:R-:W2:Y:S04]  /*740a0*/  LDL R10, [R1+0x618] ;  /* 0x00061800010a7983 */ /* 0x000ea80000100800 */
[----:B------:R0:W-:Y:S04]  /*740b0*/  STL.64 [R1+0x34f8], R24 ;  /* 0x0034f81801007387 */ /* 0x0001e80000100a00 */
[----:B0-----:R-:W4:Y:S04]  /*740c0*/  LDL R25, [R1+0x614] ;  /* 0x0006140001197983 */ /* 0x001f280000100800 */
[----:B------:R-:W2:Y:S01]  /*740d0*/  LDL R24, [R1+0x62c] ;  /* 0x00062c0001187983 */ /* 0x000ea20000100800 */
[----:B------:R-:W-:Y:S01]  /*740e0*/  IADD3 R28, P6, R29, R9, RZ ;  /* 0x000000091d1c7210 */ /* 0x000fe20007fde0ff */
[----:B------:R-:W-:-:S04]  /*740f0*/  IMAD.MOV.U32 R14, RZ, RZ, R5 ;  /* 0x000000ffff0e7224 */ /* 0x000fc800078e0005 */
[----:B------:R-:W-:Y:S01]  /*74100*/  IMAD.X R29, R12, 0x1, R8, P6 ;  /* 0x000000010c1d7824 */ /* 0x000fe200030e0608 */
[----:B----4-:R-:W-:Y:S04]  /*74110*/  STL [R1+0x3500], R25 ;  /* 0x0035001901007387 */ /* 0x010fe80000100800 */
[----:B------:R-:W4:Y:S04]  /*74120*/  LDL R11, [R1+0x610] ;  /* 0x00061000010b7983 */ /* 0x000f280000100800 */
[----:B------:R-:W4:Y:S04]  /*74130*/  LDL R5, [R1+0x5a4] ;  /* 0x0005a40001057983 */ /* 0x000f280000100800 */
[----:B------:R0:W-:Y:S04]  /*74140*/  STL.64 [R1+0x34e8], R8 ;  /* 0x0034e80801007387 */ /* 0x0001e80000100a00 */
[----:B0-----:R-:W4:Y:S04]  /*74150*/  LDL R9, [R1+0x5ac] ;  /* 0x0005ac0001097983 */ /* 0x001f280000100800 */
[----:B------:R3:W-:Y:S02]  /*74160*/  STL.64 [R1+0x1980], R28 ;  /* 0x0019801c01007387 */ /* 0x0007e40000100a00 */
[----:B---3--:R-:W-:-:S05]  /*74170*/  IADD3 R28, P6, R15, R7, RZ ;  /* 0x000000070f1c7210 */ /* 0x008fca0007fde0ff */
[----:B--2---:R-:W-:-:S05]  /*74180*/  IMAD.X R29, R24, 0x1, R6, P6 ;  /* 0x00000001181d7824 */ /* 0x004fca00030e0606 */
[----:B------:R0:W-:Y:S02]  /*74190*/  STL.64 [R1+0x2c60], R28 ;  /* 0x002c601c01007387 */ /* 0x0001e40000100a00 */
[----:B0-----:R-:W-:-:S05]  /*741a0*/  IMAD.MOV.U32 R29, RZ, RZ, R27 ;  /* 0x000000ffff1d7224 */ /* 0x001fca00078e001b */
[----:B------:R-:W-:-:S05]  /*741b0*/  IADD3 R24, P6, R29, R7, RZ ;  /* 0x000000071d187210 */ /* 0x000fca0007fde0ff */
[----:B------:R-:W-:Y:S02]  /*741c0*/  IMAD.X R25, R26, 0x1, R6, P6 ;  /* 0x000000011a197824 */ /* 0x000fe400030e0606 */
[----:B------:R-:W-:-:S03]  /*741d0*/  IMAD.MOV.U32 R27, RZ, RZ, R0 ;  /* 0x000000ffff1b7224 */ /* 0x000fc600078e0000 */
[----:B------:R0:W-:Y:S04]  /*741e0*/  STL.64 [R1+0x1a18], R24 ;  /* 0x001a181801007387 */ /* 0x0001e80000100a00 */
[----:B0-----:R-:W2:Y:S04]  /*741f0*/  LDL.LU R25, [R1+0x3500] ;  /* 0x0035000001197983 */ /* 0x001ea80000300800 */
[----:B------:R-:W3:Y:S04]  /*74200*/  LDL R0, [R1+0x3c4] ;  /* 0x0003c40001007983 */ /* 0x000ee80000100800 */
[----:B---3--:R0:W-:Y:S04]  /*74210*/  STL [R1+0x34d0], R0 ;  /* 0x0034d00001007387 */ /* 0x0081e80000100800 */
[----:B0-----:R-:W3:Y:S01]  /*74220*/  LDL R0, [R1+0x24] ;  /* 0x0000240001007983 */ /* 0x001ee20000100800 */
[----:B--2---:R-:W-:-:S05]  /*74230*/  IADD3 R24, P6, R25, R7, RZ ;  /* 0x0000000719187210 */ /* 0x004fca0007fde0ff */
[----:B------:R-:W-:Y:S01]  /*74240*/  IMAD.X R25, R10, 0x1, R6, P6 ;  /* 0x000000010a197824 */ /* 0x000fe200030e0606 */
[----:B----4-:R-:W-:-:S04]  /*74250*/  IADD3 R10, P6, R11, R7, RZ ;  /* 0x000000070b0a7210 */ /* 0x010fc80007fde0ff */
[----:B------:R0:W-:Y:S04]  /*74260*/  STL.64 [R1+0x19e8], R24 ;  /* 0x0019e81801007387 */ /* 0x0001e80000100a00 */
[----:B0-----:R-:W2:Y:S01]  /*74270*/  LDL.LU.64 R24, [R1+0x34f8] ;  /* 0x0034f80001187983 */ /* 0x001ea20000300a00 */
[----:B---3--:R-:W-:-:S05]  /*74280*/  IMAD.X R11, R0, 0x1, R6, P6 ;  /* 0x00000001000b7824 */ /* 0x008fca00030e0606 */
[----:B------:R0:W-:Y:S04]  /*74290*/  STL.64 [R1+0x19b0], R10 ;  /* 0x0019b00a01007387 */ /* 0x0001e80000100a00 */
[----:B0-----:R-:W3:Y:S01]  /*742a0*/  LDL.LU.64 R10, [R1+0x34f0] ;  /* 0x0034f000010a7983 */ /* 0x001ee20000300a00 */
[----:B------:R-:W-:-:S05]  /*742b0*/  IADD3 R8, P6, R9, R7, RZ ;  /* 0x0000000709087210 */ /* 0x000fca0007fde0ff */
[----:B------:R-:W-:Y:S01]  /*742c0*/  IMAD.X R9, R12, 0x1, R6, P6 ;  /* 0x000000010c097824 */ /* 0x000fe200030e0606 */
[----:B------:R-:W-:-:S04]  /*742d0*/  SHF.R.S32.HI R12, RZ, 0x1f, R5 ;  /* 0x0000001fff0c7819 */ /* 0x000fc80000011405 */
[----:B------:R3:W-:Y:S04]  /*742e0*/  STL.64 [R1+0x1978], R8 ;  /* 0x0019780801007387 */ /* 0x0007e80000100a00 */
[----:B------:R-:W-:Y:S01]  /*742f0*/  STL [R1+0x1c], R12 ;  /* 0x00001c0c01007387 */ /* 0x000fe20000100800 */
[----:B---3--:R-:W-:-:S05]  /*74300*/  IADD3 R8, P6, R5, R11, RZ ;  /* 0x0000000b05087210 */ /* 0x008fca0007fde0ff */
[----:B------:R-:W-:Y:S01]  /*74310*/  IMAD.X R9, R12, 0x1, R4, P6 ;  /* 0x000000010c097824 */ /* 0x000fe200030e0604 */
[----:B------:R-:W-:-:S05]  /*74320*/  IADD3 R4, P6, R5, R10, RZ ;  /* 0x0000000a05047210 */ /* 0x000fca0007fde0ff */
[----:B------:R-:W-:Y:S01]  /*74330*/  IMAD.X R5, R12, 0x1, R16, P6 ;  /* 0x000000010c057824 */ /* 0x000fe200030e0610 */
[----:B------:R0:W-:Y:S04]  /*74340*/  STL.64 [R1+0x1958], R8 ;  /* 0x0019580801007387 */ /* 0x0001e80000100a00 */
[----:B0-----:R-:W3:Y:S04]  /*74350*/  LDL.LU.64 R8, [R1+0x34e8] ;  /* 0x0034e80001087983 */ /* 0x001ee80000300a00 */
[----:B------:R-:W-:Y:S04]  /*74360*/  STL.64 [R1+0x34c8], R10 ;  /* 0x0034c80a01007387 */ /* 0x000fe80000100a00 */
[----:B------:R0:W-:Y:S04]  /*74370*/  STL.64 [R1+0x1950], R4 ;  /* 0x0019500401007387 */ /* 0x0001e80000100a00 */
[----:B0-----:R-:W4:Y:S04]  /*74380*/  LDL.LU.64 R4, [R1+0x34e0] ;  /* 0x0034e00001047983 */ /* 0x001f280000300a00 */
[----:B------:R-:W2:Y:S04]  /*74390*/  LDL R11, [R1+0x610] ;  /* 0x00061000010b7983 */ /* 0x000ea80000100800 */
[----:B------:R-:W3:Y:S04]  /*743a0*/  LDL R10, [R1+0x614] ;  /* 0x00061400010a7983 */ /* 0x000ee80000100800 */
[----:B--2---:R-:W-:Y:S04]  /*743b0*/  STL [R1+0x34d4], R11 ;  /* 0x0034d40b01007387 */ /* 0x004fe80000100800 */
[----:B---3--:R0:W-:Y:S04]  /*743c0*/  STL [R1+0x34d8], R10 ;  /* 0x0034d80a01007387 */ /* 0x0081e80000100800 */
[----:B0-----:R-:W2:Y:S04]  /*743d0*/  LDL R10, [R1+0x62c] ;  /* 0x00062c00010a7983 */ /* 0x001ea80000100800 */
[----:B------:R0:W-:Y:S04]  /*743e0*/  STL [R1+0x34c0], R16 ;  /* 0x0034c01001007387 */ /* 0x0001e80000100800 */
[----:B0-----:R-:W3:Y:S01]  /*743f0*/  LDL R16, [R1+0x5a4] ;  /* 0x0005a40001107983 */ /* 0x001ee20000100800 */
[----:B------:R-:W-:Y:S01]  /*74400*/  IMAD.MOV.U32 R11, RZ, RZ, R29 ;  /* 0x000000ffff0b7224 */ /* 0x000fe200078e001d */
[----:B---3--:R-:W-:-:S05]  /*74410*/  IADD3 R28, P6, R16, R9, RZ ;  /* 0x00000009101c7210 */ /* 0x008fca0007fde0ff */
[----:B------:R-:W-:-:S05]  /*74420*/  IMAD.X R29, R12, 0x1, R8, P6 ;  /* 0x000000010c1d7824 */ /* 0x000fca00030e0608 */
[----:B------:R0:W-:Y:S04]  /*74430*/  STL.64 [R1+0x1948], R28 ;  /* 0x0019481c01007387 */ /* 0x0001e80000100a00 */
[----:B------:R1:W-:Y:S01]  /*74440*/  STL.64 [R1+0x34b8], R6 ;  /* 0x0034b80601007387 */ /* 0x0003e20000100a00 */
[----:B0-----:R-:W-:-:S03]  /*74450*/  IADD3 R28, P6, R16, R7, RZ ;  /* 0x00000007101c7210 */ /* 0x001fc60007fde0ff */
[----:B-1----:R-:W3:Y:S02]  /*74460*/  LDL R7, [R1+0x5ac] ;  /* 0x0005ac0001077983 */ /* 0x002ee40000100800 */
[----:B------:R-:W-:Y:S02]  /*74470*/  IMAD.X R29, R12, 0x1, R6, P6 ;  /* 0x000000010c1d7824 */ /* 0x000fe400030e0606 */
[----:B------:R-:W3:Y:S04]  /*74480*/  LDL R6, [R1+0x618] ;  /* 0x0006180001067983 */ /* 0x000ee80000100800 */
[----:B------:R4:W-:Y:S02]  /*74490*/  STL.64 [R1+0x1940], R28 ;  /* 0x0019401c01007387 */ /* 0x0009e40000100a00 */
[----:B----4-:R-:W-:-:S05]  /*744a0*/  IADD3 R28, P6, R15, R5, RZ ;  /* 0x000000050f1c7210 */ /* 0x010fca0007fde0ff */
[----:B--2---:R-:W-:-:S05]  /*744b0*/  IMAD.X R29, R10, 0x1, R4, P6 ;  /* 0x000000010a1d7824 */ /* 0x004fca00030e0604 */
[----:B------:R0:W-:Y:S02]  /*744c0*/  STL.64 [R1+0x2c68], R28 ;  /* 0x002c681c01007387 */ /* 0x0001e40000100a00 */
[----:B0-----:R-:W-:Y:S02]  /*744d0*/  IMAD.MOV.U32 R28, RZ, RZ, R11 ;  /* 0x000000ffff1c7224 */ /* 0x001fe400078e000b */
[----:B------:R-:W2:Y:S03]  /*744e0*/  LDL R29, [R1+0x8] ;  /* 0x00000800011d7983 */ /* 0x000ea60000100800 */
[----:B------:R-:W-:-:S05]  /*744f0*/  IADD3 R10, P6, R28, R5, RZ ;  /* 0x000000051c0a7210 */ /* 0x000fca0007fde0ff */
[----:B------:R-:W-:-:S05]  /*74500*/  IMAD.X R11, R26, 0x1, R4, P6 ;  /* 0x000000011a0b7824 */ /* 0x000fca00030e0604 */
[----:B------:R0:W-:Y:S04]  /*74510*/  STL.64 [R1+0x1a10], R10 ;  /* 0x001a100a01007387 */ /* 0x0001e80000100a00 */
[----:B0-----:R-:W4:Y:S02]  /*74520*/  LDL.LU R10, [R1+0x34d8] ;  /* 0x0034d800010a7983 */ /* 0x001f240000300800 */
[----:B----4-:R-:W-:-:S05]  /*74530*/  IADD3 R10, P6, R10, R5, RZ ;  /* 0x000000050a0a7210 */ /* 0x010fca0007fde0ff */
[----:B---3--:R-:W-:-:S05]  /*74540*/  IMAD.X R11, R6, 0x1, R4, P6 ;  /* 0x00000001060b7824 */ /* 0x008fca00030e0604 */
[----:B------:R0:W-:Y:S04]  /*74550*/  STL.64 [R1+0x19e0], R10 ;  /* 0x0019e00a01007387 */ /* 0x0001e80000100a00 */
[----:B0-----:R-:W3:Y:S02]  /*74560*/  LDL.LU R11, [R1+0x34d4] ;  /* 0x0034d400010b7983 */ /* 0x001ee40000300800 */
[----:B---3--:R-:W-:-:S05]  /*74570*/  IADD3 R10, P6, R11, R5, RZ ;  /* 0x000000050b0a7210 */ /* 0x008fca0007fde0ff */
[----:B------:R-:W-:Y:S02]  /*74580*/  IMAD.X R11, R0, 0x1, R4, P6 ;  /* 0x00000001000b7824 */ /* 0x000fe400030e0604 */
[----:B------:R-:W3:Y:S01]  /*74590*/  LDL.LU R0, [R1+0x34d0] ;  /* 0x0034d00001007983 */ /* 0x000ee20000300800 */
[----:B------:R-:W-:-:S03]  /*745a0*/  IADD3 R6, P6, R7, R5, RZ ;  /* 0x0000000507067210 */ /* 0x000fc60007fde0ff */
[----:B------:R0:W-:Y:S04]  /*745b0*/  STL.64 [R1+0x19a8], R10 ;  /* 0x0019a80a01007387 */ /* 0x0001e80000100a00 */
[----:B0-----:R-:W4:Y:S04]  /*745c0*/  LDL.LU.64 R10, [R1+0x34c8] ;  /* 0x0034c800010a7983 */ /* 0x001f280000300a00 */
[----:B------:R-:W2:Y:S02]  /*745d0*/  LDL R7, [R1+0x20] ;  /* 0x0000200001077983 */ /* 0x000ea40000100800 */
[----:B--2---:R-:W-:-:S05]  /*745e0*/  IMAD.X R7, R7, 0x1, R4, P6 ;  /* 0x0000000107077824 */ /* 0x004fca00030e0604 */
[----:B------:R0:W-:Y:S02]  /*745f0*/  STL.64 [R1+0x1970], R6 ;  /* 0x0019700601007387 */ /* 0x0001e40000100a00 */
[----:B0-----:R-:W-:Y:S02]  /*74600*/  IADD3 R6, P6, R16, R5, RZ ;  /* 0x0000000510067210 */ /* 0x001fe40007fde0ff */
[----:B------:R-:W2:Y:S03]  /*74610*/  LDL.LU R16, [R1+0x34c0] ;  /* 0x0034c00001107983 */ /* 0x000ea60000300800 */
[----:B------:R-:W-:Y:S01]  /*74620*/  IMAD.X R7, R12, 0x1, R4, P6 ;  /* 0x000000010c077824 */ /* 0x000fe200030e0604 */
[----:B---3--:R-:W-:-:S04]  /*74630*/  SHF.R.S32.HI R12, RZ, 0x1f, R0 ;  /* 0x0000001fff0c7819 */ /* 0x008fc80000011400 */
[----:B------:R4:W-:Y:S02]  /*74640*/  STL.64 [R1+0x1938], R6 ;  /* 0x0019380601007387 */ /* 0x0009e40000100a00 */
[----:B----4-:R-:W-:Y:S02]  /*74650*/  IADD3 R6, P6, R0, R11, RZ ;  /* 0x0000000b00067210 */ /* 0x010fe40007fde0ff */
[----:B------:R-:W-:Y:S03]  /*74660*/  STL [R1+0x18], R12 ;  /* 0x0000180c01007387 */ /* 0x000fe60000100800 */
[----:B------:R-:W-:-:S05]  /*74670*/  IMAD.X R7, R12, 0x1, R29, P6 ;  /* 0x000000010c077824 */ /* 0x000fca00030e061d */
[----:B------:R0:W-:Y:S04]  /*74680*/  STL.64 [R1+0x1920], R6 ;  /* 0x0019200601007387 */ /* 0x0001e80000100a00 */
[----:B------:R1:W-:Y:S01]  /*74690*/  STL.64 [R1+0x3490], R10 ;  /* 0x0034900a01007387 */ /* 0x0003e20000100a00 */
[----:B0-----:R-:W-:-:S03]  /*746a0*/  IADD3 R6, P6, R0, R10, RZ ;  /* 0x0000000a00067210 */ /* 0x001fc60007fde0ff */
[----:B-1----:R-:W3:Y:S02]  /*746b0*/  LDL.LU R11, [R1+0x594] ;  /* 0x00059400010b7983 */ /* 0x002ee40000300800 */
[----:B--2---:R-:W-:-:S05]  /*746c0*/  IMAD.X R7, R12, 0x1, R16, P6 ;  /* 0x000000010c077824 */ /* 0x004fca00030e0610 */
[----:B------:R0:W-:Y:S02]  /*746d0*/  STL.64 [R1+0x1918], R6 ;  /* 0x0019180601007387 */ /* 0x0001e40000100a00 */
[----:B0-----:R-:W-:-:S05]  /*746e0*/  IADD3 R6, P6, R0, R9, RZ ;  /* 0x0000000900067210 */ /* 0x001fca0007fde0ff */
[----:B------:R-:W-:-:S05]  /*746f0*/  IMAD.X R7, R12, 0x1, R8, P6 ;  /* 0x000000010c077824 */ /* 0x000fca00030e0608 */
[----:B------:R0:W-:Y:S04]  /*74700*/  STL.64 [R1+0x1910], R6 ;  /* 0x0019100601007387 */ /* 0x0001e80000100a00 */
[----:B0-----:R-:W2:Y:S01]  /*74710*/  LDL.LU.64 R6, [R1+0x34b8] ;  /* 0x0034b80001067983 */ /* 0x001ea20000300a00 */
[----:B------:R-:W-:Y:S02]  /*74720*/  IMAD.MOV.U32 R10, RZ, RZ, R27 ;  /* 0x000000ffff0a7224 */ /* 0x000fe400078e001b */
[----:B------:R-:W-:Y:S01]  /*74730*/  IMAD.MOV.U32 R27, RZ, RZ, R20 ;  /* 0x000000ffff1b7224 */ /* 0x000fe200078e0014 */
[----:B------:R0:W-:Y:S01]  /*74740*/  STL.64 [R1+0x3488], R8 ;  /* 0x0034880801007387 */ /* 0x0001e20000100a00 */
[----:B------:R-:W-:Y:S02]  /*74750*/  IMAD.MOV.U32 R20, RZ, RZ, R2 ;  /* 0x000000ffff147224 */ /* 0x000fe400078e0002 */
[----:B0-----:R-:W-:-:S02]  /*74760*/  IMAD.MOV.U32 R9, RZ, RZ, R26 ;  /* 0x000000ffff097224 */ /* 0x001fc400078e001a */
[----:B------:R-:W-:Y:S02]  /*74770*/  IMAD.MOV.U32 R26, RZ, RZ, R24 ;  /* 0x000000ffff1a7224 */ /* 0x000fe400078e0018 */
[----:B------:R-:W-:Y:S02]  /*74780*/  IMAD.MOV.U32 R24, RZ, RZ, R25 ;  /* 0x000000ffff187224 */ /* 0x000fe400078e0019 */
[----:B------:R-:W-:Y:S01]  /*74790*/  IMAD.MOV.U32 R25, RZ, RZ, R3 ;  /* 0x000000ffff197224 */ /* 0x000fe200078e0003 */
[----:B--2---:R-:W-:-:S05]  /*747a0*/  IADD3 R2, P6, R0, R7, RZ ;  /* 0x0000000700027210 */ /* 0x004fca0007fde0ff */
[----:B------:R-:W-:-:S05]  /*747b0*/  IMAD.X R3, R12, 0x1, R6, P6 ;  /* 0x000000010c037824 */ /* 0x000fca00030e0606 */
[----:B------:R0:W-:Y:S04]  /*747c0*/  STL.64 [R1+0x1908], R2 ;  /* 0x0019080201007387 */ /* 0x0001e80000100a00 */
[----:B0-----:R-:W2:Y:S04]  /*747d0*/  LDL.LU.64 R2, [R1+0x34b0] ;  /* 0x0034b00001027983 */ /* 0x001ea80000300a00 */
[----:B------:R-:W4:Y:S04]  /*747e0*/  LDL R8, [R1+0x1c] ;  /* 0x00001c0001087983 */ /* 0x000f280000100800 */
[----:B---3--:R0:W-:Y:S04]  /*747f0*/  STL.64 [R1+0x34a0], R10 ;  /* 0x0034a00a01007387 */ /* 0x0081e80000100a00 */
[----:B0-----:R-:W3:Y:S04]  /*74800*/  LDL R11, [R1+0x610] ;  /* 0x00061000010b7983 */ /* 0x001ee80000100800 */
[----:B------:R-:W2:Y:S04]  /*74810*/  LDL R10, [R1+0x614] ;  /* 0x00061400010a7983 */ /* 0x000ea80000100800 */
[----:B---3--:R-:W-:Y:S04]  /*74820*/  STL [R1+0x34a8], R11 ;  /* 0x0034a80b01007387 */ /* 0x008fe80000100800 */
[----:B--2---:R-:W-:Y:S04]  /*74830*/  STL [R1+0x34ac], R10 ;  /* 0x0034ac0a01007387 */ /* 0x004fe80000100800 */
[----:B------:R0:W-:Y:S04]  /*74840*/  STL.64 [R1+0x3480], R6 ;  /* 0x0034800601007387 */ /* 0x0001e80000100a00 */
[----:B0-----:R-:W2:Y:S01]  /*74850*/  LDL R7, [R1+0x62c] ;  /* 0x00062c0001077983 */ /* 0x001ea20000100800 */
[----:B------:R-:W-:-:S03]  /*74860*/  IADD3 R10, P6, R0, R5, RZ ;  /* 0x00000005000a7210 */ /* 0x000fc60007fde0ff */
[----:B------:R-:W3:Y:S02]  /*74870*/  LDL R6, [R1+0x5a4] ;  /* 0x0005a40001067983 */ /* 0x000ee40000100800 */
[----:B------:R-:W-:Y:S02]  /*74880*/  IMAD.X R11, R12, 0x1, R4, P6 ;  /* 0x000000010c0b7824 */ /* 0x000fe400030e0604 */
[----:B------:R0:W-:Y:S04]  /*74890*/  STL.64 [R1+0x3478], R4 ;  /* 0x0034780401007387 */ /* 0x0001e80000100a00 */
[----:B0-----:R-:W4:Y:S04]  /*748a0*/  LDL R4, [R1+0x24] ;  /* 0x0000240001047983 */ /* 0x001f280000100800 */
[----:B------:R-:W3:Y:S04]  /*748b0*/  LDL R5, [R1+0x5ac] ;  /* 0x0005ac0001057983 */ /* 0x000ee80000100800 */
[----:B------:R0:W-:Y:S02]  /*748c0*/  STL.64 [R1+0x1900], R10 ;  /* 0x0019000a01007387 */ /* 0x0001e40000100a00 */
[----:B0-----:R-:W-:-:S05]  /*748d0*/  IADD3 R10, P6, R15, R3, RZ ;  /* 0x000000030f0a7210 */ /* 0x001fca0007fde0ff */
[----:B--2---:R-:W-:-:S05]  /*748e0*/  IMAD.X R11, R7, 0x1, R2, P6 ;  /* 0x00000001070b7824 */ /* 0x004fca00030e0602 */
[----:B------:R0:W-:Y:S04]  /*748f0*/  STL.64 [R1+0x1a38], R10 ;  /* 0x001a380a01007387 */ /* 0x0001e80000100a00 */
[----:B------:R-:W2:Y:S01]  /*74900*/  LDL R7, [R1+0x3b4] ;  /* 0x0003b40001077983 */ /* 0x000ea20000100800 */
[----:B0-----:R-:W-:-:S05]  /*74910*/  IADD3 R10, P6, R28, R3, RZ ;  /* 0x000000031c0a7210 */ /* 0x001fca0007fde0ff */
[----:B------:R-:W-:-:S05]  /*74920*/  IMAD.X R11, R9, 0x1, R2, P6 ;  /* 0x00000001090b7824 */ /* 0x000fca00030e0602 */
[----:B------:R0:W-:Y:S04]  /*74930*/  STL.64 [R1+0x1a08], R10 ;  /* 0x001a080a01007387 */ /* 0x0001e80000100a00 */
[----:B0-----:R-:W4:Y:S04]  /*74940*/  LDL.LU R10, [R1+0x34ac] ;  /* 0x0034ac00010a7983 */ /* 0x001f280000300800 */
[----:B------:R-:W3:Y:S01]  /*74950*/  LDL R11, [R1+0x618] ;  /* 0x00061800010b7983 */ /* 0x000ee20000100800 */
[----:B----4-:R-:W-:-:S05]  /*74960*/  IADD3 R10, P6, R10, R3, RZ ;  /* 0x000000030a0a7210 */ /* 0x010fca0007fde0ff */
[----:B---3--:R-:W-:-:S05]  /*74970*/  IMAD.X R11, R11, 0x1, R2, P6 ;  /* 0x000000010b0b7824 */ /* 0x008fca00030e0602 */
[----:B------:R0:W-:Y:S04]  /*74980*/  STL.64 [R1+0x19d8], R10 ;  /* 0x0019d80a01007387 */ /* 0x0001e80000100a00 */
[----:B0-----:R-:W3:Y:S02]  /*74990*/  LDL.LU R11, [R1+0x34a8] ;  /* 0x0034a800010b7983 */ /* 0x001ee40000300800 */
[----:B---3--:R-:W-:-:S05]  /*749a0*/  IADD3 R10, P6, R11, R3, RZ ;  /* 0x000000030b0a7210 */ /* 0x008fca0007fde0ff */
[----:B------:R-:W-:Y:S01]  /*749b0*/  IMAD.X R11, R4, 0x1, R2, P6 ;  /* 0x00000001040b7824 */ /* 0x000fe200030e0602 */
[----:B------:R-:W-:-:S04]  /*749c0*/  IADD3 R4, P6, R5, R3, RZ ;  /* 0x0000000305047210 */ /* 0x000fc80007fde0ff */
[----:B------:R0:W-:Y:S04]  /*749d0*/  STL.64 [R1+0x19a0], R10 ;  /* 0x0019a00a01007387 */ /* 0x0001e80000100a00 */
[----:B0-----:R-:W3:Y:S04]  /*749e0*/  LDL.LU.64 R10, [R1+0x34a0] ;  /* 0x0034a000010a7983 */ /* 0x001ee80000300a00 */
[----:B------:R-:W4:Y:S02]  /*749f0*/  LDL R5, [R1+0x20] ;  /* 0x0000200001057983 */ /* 0x000f240000100800 */
[----:B----4-:R-:W-:-:S05]  /*74a00*/  IMAD.X R5, R5, 0x1, R2, P6 ;  /* 0x0000000105057824 */ /* 0x010fca00030e0602 */
[----:B------:R0:W-:Y:S02]  /*74a10*/  STL.64 [R1+0x1968], R4 ;  /* 0x0019680401007387 */ /* 0x0001e40000100a00 */
[----:B0-----:R-:W-:-:S05]  /*74a20*/  IADD3 R4, P6, R6, R3, RZ ;  /* 0x0000000306047210 */ /* 0x001fca0007fde0ff */
[----:B------:R-:W-:-:S05]  /*74a30*/  IMAD.X R5, R8, 0x1, R2, P6 ;  /* 0x0000000108057824 */ /* 0x000fca00030e0602 */
[----:B------:R3:W-:Y:S02]  /*74a40*/  STL.64 [R1+0x1930], R4 ;  /* 0x0019300401007387 */ /* 0x0007e40000100a00 */
[----:B---3--:R-:W-:Y:S01]  /*74a50*/  IMAD.MOV.U32 R4, RZ, RZ, R10 ;  /* 0x000000ffff047224 */ /* 0x008fe200078e000a */
[----:B------:R-:W-:Y:S01]  /*74a60*/  IADD3 R10, P6, R0, R3, RZ ;  /* 0x00000003000a7210 */ /* 0x000fe20007fde0ff */
[----:B------:R-:W-:Y:S01]  /*74a70*/  IMAD.MOV.U32 R5, RZ, RZ, R11 ;  /* 0x000000ffff057224 */ /* 0x000fe200078e000b */
[----:B------:R-:W3:Y:S03]  /*74a80*/  LDL.LU R0, [R1+0x349c] ;  /* 0x00349c0001007983 */ /* 0x000ee60000300800 */
[----:B------:R-:W-:Y:S02]  /*74a90*/  IMAD.X R11, R12, 0x1, R2, P6 ;  /* 0x000000010c0b7824 */ /* 0x000fe400030e0602 */
[----:B------:R-:W4:Y:S04]  /*74aa0*/  LDL.LU R12, [R1+0x3498] ;  /* 0x00349800010c7983 */ /* 0x000f280000300800 */
[----:B------:R0:W-:Y:S04]  /*74ab0*/  STL.64 [R1+0x18f8], R10 ;  /* 0x0018f80a01007387 */ /* 0x0001e80000100a00 */
[----:B0-----:R-:W3:Y:S04]  /*74ac0*/  LDL.LU.64 R10, [R1+0x3490] ;  /* 0x00349000010a7983 */ /* 0x001ee80000300a00 */
[----:B------:R0:W-:Y:S02]  /*74ad0*/  STL.64 [R1+0x3470], R2 ;  /* 0x0034700201007387 */ /* 0x0001e40000100a00 */
[----:B0-----:R-:W-:-:S02]  /*74ae0*/  IMAD.MOV.U32 R3, RZ, RZ, R28 ;  /* 0x000000ffff037224 */ /* 0x001fc400078e001c */
[----:B------:R-:W-:Y:S02]  /*74af0*/  IMAD.MOV.U32 R28, RZ, RZ, R25 ;  /* 0x000000ffff1c7224 */ /* 0x000fe400078e0019 */
[----:B------:R-:W-:Y:S01]  /*74b00*/  IMAD.MOV.U32 R25, RZ, RZ, R13 ;  /* 0x000000ffff197224 */ /* 0x000fe200078e000d */
[----:B--2---:R-:W-:Y:S01]  /*74b10*/  SHF.R.S32.HI R13, RZ, 0x1f, R7 ;  /* 0x0000001fff0d7819 */ /* 0x004fe20000011407 */
[----:B------:R-:W-:-:S04]  /*74b20*/  IMAD.MOV.U32 R2, RZ, RZ, R9 ;  /* 0x000000ffff027224 */ /* 0x000fc800078e0009 */
[----:B------:R-:W-:Y:S01]  /*74b30*/  STL [R1+0x14], R13 ;  /* 0x0000140d01007387 */ /* 0x000fe20000100800 */
[----:B---3--:R-:W-:-:S05]  /*74b40*/  IADD3 R8, P6, R7, R11, RZ ;  /* 0x0000000b07087210 */ /* 0x008fca0007fde0ff */
[----:B------:R-:W-:Y:S01]  /*74b50*/  IMAD.X R9, R13, 0x1, R29, P6 ;  /* 0x000000010d097824 */ /* 0x000fe200030e061d */
[----:B------:R-:W-:-:S04]  /*74b60*/  IADD3 R6, P6, R7, R10, RZ ;  /* 0x0000000a07067210 */ /* 0x000fc80007fde0ff */
[----:B------:R0:W-:Y:S04]  /*74b70*/  STL.64 [R1+0x18e8], R8 ;  /* 0x0018e80801007387 */ /* 0x0001e80000100a00 */
[----:B0-----:R-:W2:Y:S04]  /*74b80*/  LDL.LU.64 R8, [R1+0x3488] ;  /* 0x0034880001087983 */ /* 0x001ea80000300a00 */
[----:B------:R0:W-:Y:S04]  /*74b90*/  STL [R1+0x3454], R10 ;  /* 0x0034540a01007387 */ /* 0x0001e80000100800 */
[----:B0-----:R-:W2:Y:S01]  /*74ba0*/  LDL R10, [R1+0x3b4] ;  /* 0x0003b400010a7983 */ /* 0x001ea20000100800 */
[----:B------:R-:W-:-:S05]  /*74bb0*/  IMAD.X R7, R13, 0x1, R16, P6 ;  /* 0x000000010d077824 */ /* 0x000fca00030e0610 */
[----:B------:R2:W-:Y:S02]  /*74bc0*/  STL.64 [R1+0x18e0], R6 ;  /* 0x0018e00601007387 */ /* 0x0005e40000100a00 */
[----:B--2---:R-:W-:-:S05]  /*74bd0*/  IADD3 R6, P6, R10, R9, RZ ;  /* 0x000000090a067210 */ /* 0x004fca0007fde0ff */
[----:B------:R-:W-:-:S05]  /*74be0*/  IMAD.X R7, R13, 0x1, R8, P6 ;  /* 0x000000010d077824 */ /* 0x000fca00030e0608 */
[----:B------:R0:W-:Y:S04]  /*74bf0*/  STL.64 [R1+0x18d8], R6 ;  /* 0x0018d80601007387 */ /* 0x0001e80000100a00 */
[----:B0-----:R-:W2:Y:S04]  /*74c00*/  LDL.LU.64 R6, [R1+0x3480] ;  /* 0x0034800001067983 */ /* 0x001ea80000300a00 */
[----:B------:R0:W-:Y:S02]  /*74c10*/  STL.64 [R1+0x3448], R8 ;  /* 0x0034480801007387 */ /* 0x0001e40000100a00 */
[----:B0-----:R-:W-:-:S02]  /*74c20*/  IMAD.MOV.U32 R8, RZ, RZ, R4 ;  /* 0x000000ffff087224 */ /* 0x001fc400078e0004 */
[----:B------:R-:W-:Y:S01]  /*74c30*/  IMAD.MOV.U32 R9, RZ, RZ, R5 ;  /* 0x000000ffff097224 */ /* 0x000fe200078e0005 */
        /* <DEDUP_REMOVED lines=11> */
[----:B------:R2:W-:Y:S04]  /*74cf0*/  STL.64 [R1+0x3438], R4 ;  /* 0x0034380401007387 */ /* 0x0005e80000100a00 */
[----:B------:R0:W-:Y:S01]  /*74d00*/  STL.64 [R1+0x3458], R10 ;  /* 0x0034580a01007387 */ /* 0x0001e20000100a00 */
[----:B--2---:R-:W-:-:S03]  /*74d10*/  IADD3 R4, P6, R10, R3, RZ ;  /* 0x000000030a047210 */ /* 0x004fc60007fde0ff */
[----:B------:R-:W-:Y:S02]  /*74d20*/  STL.64 [R1+0x3430], R2 ;  /* 0x0034300201007387 */ /* 0x000fe40000100a00 */
[----:B------:R-:W-:-:S05]  /*74d30*/  IMAD.X R5, R13, 0x1, R2, P6 ;  /* 0x000000010d057824 */ /* 0x000fca00030e0602 */
[----:B------:R-:W-:Y:S04]  /*74d40*/  STL.64 [R1+0x18c0], R4 ;  /* 0x0018c00401007387 */ /* 0x000fe80000100a00 */
[----:B0-----:R-:W2:Y:S04]  /*74d50*/  LDL R11, [R1+0x5a4] ;  /* 0x0005a400010b7983 */ /* 0x001ea80000100800 */
[----:B------:R-:W3:Y:S04]  /*74d60*/  LDL R10, [R1+0x5ac] ;  /* 0x0005ac00010a7983 */ /* 0x000ee80000100800 */
[----:B--2---:R0:W-:Y:S04]  /*74d70*/  STL [R1+0x3460], R11 ;  /* 0x0034600b01007387 */ /* 0x0041e80000100800 */
[----:B0-----:R-:W2:Y:S04]  /*74d80*/  LDL R11, [R1+0x610] ;  /* 0x00061000010b7983 */ /* 0x001ea80000100800 */
[----:B---3--:R0:W-:Y:S04]  /*74d90*/  STL [R1+0x3464], R10 ;  /* 0x0034640a01007387 */ /* 0x0081e80000100800 */
[----:B0-----:R-:W3:Y:S04]  /*74da0*/  LDL R10, [R1+0x614] ;  /* 0x00061400010a7983 */ /* 0x001ee80000100800 */
[----:B--2---:R0:W-:Y:S04]  /*74db0*/  STL [R1+0x3468], R11 ;  /* 0x0034680b01007387 */ /* 0x0041e80000100800 */
[----:B---3--:R1:W-:Y:S04]  /*74dc0*/  STL [R1+0x346c], R10 ;  /* 0x00346c0a01007387 */ /* 0x0083e80000100800 */
[----:B0-----:R-:W4:Y:S01]  /*74dd0*/  LDL R11, [R1+0x62c] ;  /* 0x00062c00010b7983 */ /* 0x001f220000100800 */
[----:B------:R-:W-:Y:S01]  /*74de0*/  IMAD.MOV.U32 R3, RZ, RZ, R6 ;  /* 0x000000ffff037224 */ /* 0x000fe200078e0006 */
[----:B-1----:R-:W-:Y:S01]  /*74df0*/  IADD3 R10, P6, R15, R0, RZ ;  /* 0x000000000f0a7210 */ /* 0x002fe20007fde0ff */
[----:B------:R-:W-:Y:S01]  /*74e00*/  IMAD.MOV.U32 R2, RZ, RZ, R7 ;  /* 0x000000ffff027224 */ /* 0x000fe200078e0007 */
[----:B------:R-:W2:Y:S01]  /*74e10*/  LDL R4, [R1+0x18] ;  /* 0x0000180001047983 */ /* 0x000ea20000100800 */
[----:B------:R-:W-:-:S02]  /*74e20*/  IMAD.MOV.U32 R5, RZ, RZ, R8 ;  /* 0x000000ffff057224 */ /* 0x000fc400078e0008 */
[----:B------:R-:W-:Y:S01]  /*74e30*/  IMAD.MOV.U32 R6, RZ, RZ, R9 ;  /* 0x000000ffff067224 */ /* 0x000fe200078e0009 */
[----:B------:R-:W3:Y:S04]  /*74e40*/  LDL R8, [R1+0x1c] ;  /* 0x00001c0001087983 */ /* 0x000ee80000100800 */
[----:B------:R-:W2:Y:S04]  /*74e50*/  LDL R9, [R1+0x3c4] ;  /* 0x0003c40001097983 */ /* 0x000ea80000100800 */
[----:B------:R-:W2:Y:S04]  /*74e60*/  LDL R7, [R1+0x3a0] ;  /* 0x0003a00001077983 */ /* 0x000ea80000100800 */
[----:B------:R0:W-:Y:S04]  /*74e70*/  STL [R1+0x3428], R15 ;  /* 0x0034280f01007387 */ /* 0x0001e80000100800 */
[----:B0-----:R-:W3:Y:S01]  /*74e80*/  LDL R15, [R1+0x20] ;  /* 0x00002000010f7983 */ /* 0x001ee20000100800 */
[----:B----4-:R-:W-:-:S05]  /*74e90*/  IMAD.X R11, R11, 0x1, R12, P6 ;  /* 0x000000010b0b7824 */ /* 0x010fca00030e060c */
[----:B------:R0:W-:Y:S02]  /*74ea0*/  STL.64 [R1+0x1a30], R10 ;  /* 0x001a300a01007387 */ /* 0x0001e40000100a00 */
[----:B0-----:R-:W-:-:S05]  /*74eb0*/  IADD3 R10, P6, R2, R0, RZ ;  /* 0x00000000020a7210 */ /* 0x001fca0007fde0ff */
[----:B------:R-:W-:-:S05]  /*74ec0*/  IMAD.X R11, R3, 0x1, R12, P6 ;  /* 0x00000001030b7824 */ /* 0x000fca00030e060c */
[----:B------:R0:W-:Y:S04]  /*74ed0*/  STL.64 [R1+0x1a00], R10 ;  /* 0x001a000a01007387 */ /* 0x0001e80000100a00 */
[----:B0-----:R-:W4:Y:S04]  /*74ee0*/  LDL.LU R10, [R1+0x346c] ;  /* 0x00346c00010a7983 */ /* 0x001f280000300800 */
[----:B------:R-:W2:Y:S01]  /*74ef0*/  LDL R11, [R1+0x618] ;  /* 0x00061800010b7983 */ /* 0x000ea20000100800 */
[----:B----4-:R-:W-:-:S05]  /*74f00*/  IADD3 R10, P6, R10, R0, RZ ;  /* 0x000000000a0a7210 */ /* 0x010fca0007fde0ff */
[----:B--2---:R-:W-:-:S05]  /*74f10*/  IMAD.X R11, R11, 0x1, R12, P6 ;  /* 0x000000010b0b7824 */ /* 0x004fca00030e060c */
[----:B------:R0:W-:Y:S04]  /*74f20*/  STL.64 [R1+0x19d0], R10 ;  /* 0x0019d00a01007387 */ /* 0x0001e80000100a00 */
[----:B0-----:R-:W2:Y:S02]  /*74f30*/  LDL.LU R11, [R1+0x3468] ;  /* 0x00346800010b7983 */ /* 0x001ea40000300800 */
[----:B--2---:R-:W-:Y:S02]  /*74f40*/  IADD3 R10, P6, R11, R0, RZ ;  /* 0x000000000b0a7210 */ /* 0x004fe40007fde0ff */
[----:B------:R-:W2:Y:S03]  /*74f50*/  LDL R11, [R1+0x24] ;  /* 0x00002400010b7983 */ /* 0x000ea60000100800 */
[----:B--2---:R-:W-:-:S05]  /*74f60*/  IMAD.X R11, R11, 0x1, R12, P6 ;  /* 0x000000010b0b7824 */ /* 0x004fca00030e060c */
[----:B------:R0:W-:Y:S04]  /*74f70*/  STL.64 [R1+0x1998], R10 ;  /* 0x0019980a01007387 */ /* 0x0001e80000100a00 */
[----:B0-----:R-:W2:Y:S02]  /*74f80*/  LDL.LU R10, [R1+0x3464] ;  /* 0x00346400010a7983 */ /* 0x001ea40000300800 */
[----:B--2---:R-:W-:-:S05]  /*74f90*/  IADD3 R10, P6, R10, R0, RZ ;  /* 0x000000000a0a7210 */ /* 0x004fca0007fde0ff */
[----:B---3--:R-:W-:-:S05]  /*74fa0*/  IMAD.X R11, R15, 0x1, R12, P6 ;  /* 0x000000010f0b7824 */ /* 0x008fca00030e060c */
[----:B------:R0:W-:Y:S04]  /*74fb0*/  STL.64 [R1+0x1960], R10 ;  /* 0x0019600a01007387 */ /* 0x0001e80000100a00 */
[----:B0-----:R-:W2:Y:S02]  /*74fc0*/  LDL.LU R11, [R1+0x3460] ;  /* 0x00346000010b7983 */ /* 0x001ea40000300800 */
[----:B--2---:R-:W-:-:S05]  /*74fd0*/  IADD3 R10, P6, R11, R0, RZ ;  /* 0x000000000b0a7210 */ /* 0x004fca0007fde0ff */
[----:B------:R-:W-:-:S05]  /*74fe0*/  IMAD.X R11, R8, 0x1, R12, P6 ;  /* 0x00000001080b7824 */ /* 0x000fca00030e060c */
[----:B------:R0:W-:Y:S04]  /*74ff0*/  STL.64 [R1+0x1928], R10 ;  /* 0x0019280a01007387 */ /* 0x0001e80000100a00 */
[----:B0-----:R-:W2:Y:S01]  /*75000*/  LDL.LU.64 R10, [R1+0x3458] ;  /* 0x00345800010a7983 */ /* 0x001ea20000300a00 */
[----:B------:R-:W-:-:S05]  /*75010*/  IADD3 R8, P6, R9, R0, RZ ;  /* 0x0000000009087210 */ /* 0x000fca0007fde0ff */
[----:B------:R-:W-:-:S05]  /*75020*/  IMAD.X R9, R4, 0x1, R12, P6 ;  /* 0x0000000104097824 */ /* 0x000fca00030e060c */
[----:B------:R2:W-:Y:S01]  /*75030*/  STL.64 [R1+0x18f0], R8 ;  /* 0x0018f00801007387 */ /* 0x0005e20000100a00 */
[----:B------:R-:W-:Y:S02]  /*75040*/  SHF.R.S32.HI R4, RZ, 0x1f, R7 ;  /* 0x0000001fff047819 */ /* 0x000fe40000011407 */
[----:B--2---:R-:W-:Y:S02]  /*75050*/  IADD3 R8, P6, R10, R0, RZ ;  /* 0x000000000a087210 */ /* 0x004fe40007fde0ff */
[----:B------:R-:W2:Y:S03]  /*75060*/  LDL.LU R10, [R1+0x3454] ;  /* 0x00345400010a7983 */ /* 0x000ea60000300800 */
[----:B------:R-:W-:Y:S02]  /*75070*/  IMAD.X R9, R13, 0x1, R12, P6 ;  /* 0x000000010d097824 */ /* 0x000fe400030e060c */
[----:B------:R-:W3:Y:S04]  /*75080*/  LDL.LU R13, [R1+0x3450] ;  /* 0x00345000010d7983 */ /* 0x000ee80000300800 */
[----:B------:R0:W-:Y:S02]  /*75090*/  STL.64 [R1+0x18b8], R8 ;  /* 0x0018b80801007387 */ /* 0x0001e40000100a00 */
[----:B0-----:R-:W-:-:S02]  /*750a0*/  IADD3 R8, P6, R7, R11, RZ ;  /* 0x0000000b07087210 */ /* 0x001fc40007fde0ff */
[----:B------:R-:W-:Y:S03]  /*750b0*/  STL [R1+0x10], R4 ;  /* 0x0000100401007387 */ /* 0x000fe60000100800 */
[----:B------:R-:W-:-:S05]  /*750c0*/  IMAD.X R9, R4, 0x1, R29, P6 ;  /* 0x0000000104097824 */ /* 0x000fca00030e061d */
[----:B------:R0:W-:Y:S01]  /*750d0*/  STL.64 [R1+0x18b0], R8 ;  /* 0x0018b00801007387 */ /* 0x0001e20000100a00 */
[----:B------:R-:W-:-:S03]  /*750e0*/  IMAD.MOV.U32 R15, RZ, RZ, R6 ;  /* 0x000000ffff0f7224 */ /* 0x000fc600078e0006 */
[----:B0-----:R-:W4:Y:S04]  /*750f0*/  LDL.LU.64 R8, [R1+0x3448] ;  /* 0x0034480001087983 */ /* 0x001f280000300a00 */
[----:B------:R0:W-:Y:S04]  /*75100*/  STL [R1+0x33e8], R29 ;  /* 0x0033e81d01007387 */ /* 0x0001e80000100800 */
[----:B0-----:R-:W3:Y:S01]  /*75110*/  LDL.LU R29, [R1+0x10] ;  /* 0x00001000011d7983 */ /* 0x001ee20000300800 */
[----:B--2---:R-:W-:-:S03]  /*75120*/  IADD3 R6, P6, R7, R10, RZ ;  /* 0x0000000a07067210 */ /* 0x004fc60007fde0ff */
[----:B------:R0:W-:Y:S04]  /*75130*/  STL.64 [R1+0x33e0], R10 ;  /* 0x0033e00a01007387 */ /* 0x0001e80000100a00 */
[----:B0-----:R-:W2:Y:S04]  /*75140*/  LDL R10, [R1] ;  /* 0x00000000010a7983 */ /* 0x001ea80000100800 */
[----:B------:R-:W4:Y:S01]  /*75150*/  LDL.LU R11, [R1+0x3a0] ;  /* 0x0003a000010b7983 */ /* 0x000f220000300800 */
[----:B---3--:R-:W-:-:S05]  /*75160*/  IMAD.X R7, R29, 0x1, R16, P6 ;  /* 0x000000011d077824 */ /* 0x008fca00030e0610 */
[----:B------:R4:W-:Y:S02]  /*75170*/  STL.64 [R1+0x18a8], R6 ;  /* 0x0018a80601007387 */ /* 0x0009e40000100a00 */
[----:B----4-:R-:W-:-:S05]  /*75180*/  IADD3 R6, P6, R11, R9, RZ ;  /* 0x000000090b067210 */ /* 0x010fca0007fde0ff */
[----:B------:R-:W-:-:S05]  /*75190*/  IMAD.X R7, R29, 0x1, R8, P6 ;  /* 0x000000011d077824 */ /* 0x000fca00030e0608 */
[----:B------:R0:W-:Y:S04]  /*751a0*/  STL.64 [R1+0x18a0], R6 ;  /* 0x0018a00601007387 */ /* 0x0001e80000100a00 */
[----:B0-----:R-:W3:Y:S04]  /*751b0*/  LDL.LU.64 R6, [R1+0x3440] ;  /* 0x0034400001067983 */ /* 0x001ee80000300a00 */
[----:B------:R0:W-:Y:S02]  /*751c0*/  STL.64 [R1+0x33f0], R8 ;  /* 0x0033f00801007387 */ /* 0x0001e40000100a00 */
[----:B0-----:R-:W-:Y:S01]  /*751d0*/  IMAD.MOV.U32 R9, RZ, RZ, R5 ;  /* 0x000000ffff097224 */ /* 0x001fe200078e0005 */
[----:B---3--:R-:W-:-:S05]  /*751e0*/  IADD3 R4, P6, R11, R7, RZ ;  /* 0x000000070b047210 */ /* 0x008fca0007fde0ff */
[----:B------:R-:W-:-:S05]  /*751f0*/  IMAD.X R5, R29, 0x1, R6, P6 ;  /* 0x000000011d057824 */ /* 0x000fca00030e0606 */
[----:B------:R0:W-:Y:S04]  /*75200*/  STL.64 [R1+0x1898], R4 ;  /* 0x0018980401007387 */ /* 0x0001e80000100a00 */
[----:B0-----:R-:W3:Y:S04]  /*75210*/  LDL.LU.64 R4, [R1+0x3438] ;  /* 0x0034380001047983 */ /* 0x001ee80000300a00 */
[----:B------:R0:W-:Y:S02]  /*75220*/  STL.64 [R1+0x33f8], R6 ;  /* 0x0033f80601007387 */ /* 0x0001e40000100a00 */
[----:B0-----:R-:W-:-:S02]  /*75230*/  IMAD.MOV.U32 R6, RZ, RZ, R2 ;  /* 0x000000ffff067224 */ /* 0x001fc400078e0002 */
[----:B------:R-:W-:Y:S01]  /*75240*/  IMAD.MOV.U32 R7, RZ, RZ, R3 ;  /* 0x000000ffff077224 */ /* 0x000fe200078e0003 */
[----:B---3--:R-:W-:-:S05]  /*75250*/  IADD3 R2, P6, R11, R5, RZ ;  /* 0x000000050b027210 */ /* 0x008fca0007fde0ff */
[----:B------:R-:W-:-:S05]  /*75260*/  IMAD.X R3, R29, 0x1, R4, P6 ;  /* 0x000000011d037824 */ /* 0x000fca00030e0604 */
[----:B------:R0:W-:Y:S04]  /*75270*/  STL.64 [R1+0x1890], R2 ;  /* 0x0018900201007387 */ /* 0x0001e80000100a00 */
[----:B0-----:R-:W3:Y:S04]  /*75280*/  LDL.LU.64 R2, [R1+0x3430] ;  /* 0x0034300001027983 */ /* 0x001ee80000300a00 */
[----:B------:R0:W-:Y:S01]  /*75290*/  STL.64 [R1+0x33d8], R4 ;  /* 0x0033d80401007387 */ /* 0x0001e20000100a00 */
[----:B------:R-:W-:Y:S02]  /*752a0*/  IMAD.MOV.U32 R8, RZ, RZ, R15 ;  /* 0x000000ffff087224 */ /* 0x000fe400078e000f */
[----:B0-----:R-:W-:Y:S01]  /*752b0*/  IMAD.MOV.U32 R5, RZ, RZ, R14 ;  /* 0x000000ffff057224 */ /* 0x001fe200078e000e */
[----:B------:R-:W4:Y:S01]  /*752c0*/  LDL.LU R4, [R1+0x62c] ;  /* 0x00062c0001047983 */ /* 0x000f220000300800 */
[----:B---3--:R-:W-:-:S05]  /*752d0*/  IADD3 R14, P6, R11, R3, RZ ;  /* 0x000000030b0e7210 */ /* 0x008fca0007fde0ff */
[----:B------:R-:W-:-:S05]  /*752e0*/  IMAD.X R15, R29, 0x1, R2, P6 ;  /* 0x000000011d0f7824 */ /* 0x000fca00030e0602 */
[----:B------:R0:W-:Y:S04]  /*752f0*/  STL.64 [R1+0x1888], R14 ;  /* 0x0018880e01007387 */ /* 0x0001e80000100a00 */
[----:B0-----:R-:W2:Y:S04]  /*75300*/  LDL.LU R15, [R1+0x3428] ;  /* 0x00342800010f7983 */ /* 0x001ea80000300800 */
[----:B------:R0:W-:Y:S02]  /*75310*/  STL.64 [R1+0x33d0], R2 ;  /* 0x0033d00201007387 */ /* 0x0001e40000100a00 */
[----:B0-----:R-:W-:-:S05]  /*75320*/  IADD3 R2, P6, R11, R0, RZ ;  /* 0x000000000b027210 */ /* 0x001fca0007fde0ff */
[----:B------:R-:W-:-:S05]  /*75330*/  IMAD.X R3, R29, 0x1, R12, P6 ;  /* 0x000000011d037824 */ /* 0x000fca00030e060c */
[----:B------:R-:W-:Y:S04]  /*75340*/  STL.64 [R1+0x1880], R2 ;  /* 0x0018800201007387 */ /* 0x000fe80000100a00 */
[----:B------:R-:W-:Y:S04]  /*75350*/  STL.64 [R1+0x3420], R22 ;  /* 0x0034201601007387 */ /* 0x000fe80000100a00 */
[----:B------:R0:W-:Y:S04]  /*75360*/  STL.64 [R1+0x3410], R16 ;  /* 0x0034101001007387 */ /* 0x0001e80000100a00 */
[----:B0-----:R-:W3:Y:S04]  /*75370*/  LDL.LU R16, [R1+0x614] ;  /* 0x0006140001107983 */ /* 0x001ee80000300800 */
[----:B------:R-:W4:Y:S01]  /*75380*/  LDL.LU R17, [R1+0x610] ;  /* 0x0006100001117983 */ /* 0x000f220000300800 */
[----:B------:R-:W-:-:S03]  /*75390*/  IMAD.MOV.U32 R23, RZ, RZ, R6 ;  /* 0x000000ffff177224 */ /* 0x000fc600078e0006 */
[----:B----4-:R0:W-:Y:S04]  /*753a0*/  STL [R1+0x3418], R17 ;  /* 0x0034181101007387 */ /* 0x0101e80000100800 */
[----:B------:R1:W-:Y:S01]  /*753b0*/  STL.64 [R1+0x3408], R26 ;  /* 0x0034081a01007387 */ /* 0x0003e20000100a00 */
[----:B0-----:R-:W-:-:S03]  /*753c0*/  IMAD.MOV.U32 R17, RZ, RZ, R7 ;  /* 0x000000ffff117224 */ /* 0x001fc600078e0007 */
[----:B-1----:R-:W4:Y:S04]  /*753d0*/  LDL.LU R26, [R1+0x24] ;  /* 0x00002400011a7983 */ /* 0x002f280000300800 */
[----:B------:R-:W4:Y:S04]  /*753e0*/  LDL.LU R27, [R1+0x5ac] ;  /* 0x0005ac00011b7983 */ /* 0x000f280000300800 */
[----:B------:R-:W4:Y:S04]  /*753f0*/  LDL.LU R6, [R1+0x5a4] ;  /* 0x0005a40001067983 */ /* 0x000f280000300800 */
[----:B------:R-:W3:Y:S01]  /*75400*/  LDL.LU R7, [R1+0x3c4] ;  /* 0x0003c40001077983 */ /* 0x000ee20000300800 */
[----:B--2---:R-:W-:Y:S01]  /*75410*/  IADD3 R14, P6, R15, R10, RZ ;  /* 0x0000000a0f0e7210 */ /* 0x004fe20007fde0ff */
[----:B------:R-:W-:-:S04]  /*75420*/  IMAD.MOV.U32 R3, RZ, RZ, R5 ;  /* 0x000000ffff037224 */ /* 0x000fc800078e0005 */
[----:B------:R-:W-:Y:S01]  /*75430*/  IMAD.X R15, R4, 0x1, R13, P6 ;  /* 0x00000001040f7824 */ /* 0x000fe200030e060d */
[-C--:B------:R-:W-:Y:S01]  /*75440*/  IADD3 R22, P6, R23, R10.reuse, RZ ;  /* 0x0000000a17167210 */ /* 0x080fe20007fde0ff */
[----:B------:R-:W-:Y:S02]  /*75450*/  IMAD.MOV.U32 R4, RZ, RZ, R8 ;  /* 0x000000ffff047224 */ /* 0x000fe400078e0008 */
[----:B------:R-:W-:Y:S02]  /*75460*/  IMAD.MOV.U32 R5, RZ, RZ, R9 ;  /* 0x000000ffff057224 */ /* 0x000fe400078e0009 */
[----:B------:R-:W-:Y:S01]  /*75470*/  IMAD.X R23, R17, 0x1, R13, P6 ;  /* 0x0000000111177824 */ /* 0x000fe200030e060d */
[----:B---3--:R0:W-:Y:S04]  /*75480*/  STL [R1+0x3400], R7 ;  /* 0x0034000701007387 */ /* 0x0081e80000100800 */
[----:B0-----:R-:W2:Y:S04]  /*75490*/  LDL.LU R7, [R1+0x20] ;  /* 0x0000200001077983 */ /* 0x001ea80000300800 */
[----:B------:R-:W3:Y:S04]  /*754a0*/  LDL.LU R8, [R1+0x18] ;  /* 0x0000180001087983 */ /* 0x000ee80000300800 */
[----:B------:R-:W3:Y:S04]  /*754b0*/  LDL.LU R9, [R1+0x3b4] ;  /* 0x0003b40001097983 */ /* 0x000ee80000300800 */
[----:B------:R-:W3:Y:S04]  /*754c0*/  LDL.LU R2, [R1+0x14] ;  /* 0x0000140001027983 */ /* 0x000ee80000300800 */
[----:B------:R0:W-:Y:S04]  /*754d0*/  STL.64 [R1+0x2820], R14 ;  /* 0x0028200e01007387 */ /* 0x0001e80000100a00 */
[----:B0-----:R-:W3:Y:S04]  /*754e0*/  LDL.LU R14, [R1+0x1c] ;  /* 0x00001c00010e7983 */ /* 0x001ee80000300800 */
[----:B------:R-:W3:Y:S04]  /*754f0*/  LDL R15, [R1+0x398] ;  /* 0x00039800010f7983 */ /* 0x000ee80000100800 */
[----:B------:R0:W-:Y:S04]  /*75500*/  STL.64 [R1+0x1858], R22 ;  /* 0x0018581601007387 */ /* 0x0001e80000100a00 */
[----:B0-----:R-:W3:Y:S04]  /*75510*/  LDL.LU.64 R22, [R1+0x3420] ;  /* 0x0034200001167983 */ /* 0x001ee80000300a00 */
[----:B------:R-:W4:Y:S01]  /*75520*/  LDL.LU R17, [R1+0x618] ;  /* 0x0006180001117983 */ /* 0x000f220000300800 */
[----:B------:R-:W-:-:S05]  /*75530*/  IADD3 R16, P6, R16, R10, RZ ;  /* 0x0000000a10107210 */ /* 0x000fca0007fde0ff */
[----:B----4-:R-:W-:-:S05]  /*75540*/  IMAD.X R17, R17, 0x1, R13, P6 ;  /* 0x0000000111117824 */ /* 0x010fca00030e060d */
[----:B------:R0:W-:Y:S04]  /*75550*/  STL.64 [R1+0x1848], R16 ;  /* 0x0018481001007387 */ /* 0x0001e80000100a00 */
[----:B0-----:R-:W4:Y:S02]  /*75560*/  LDL.LU R17, [R1+0x3418] ;  /* 0x0034180001117983 */ /* 0x001f240000300800 */
[----:B----4-:R-:W-:-:S05]  /*75570*/  IADD3 R16, P6, R17, R10, RZ ;  /* 0x0000000a11107210 */ /* 0x010fca0007fde0ff */
[----:B------:R-:W-:Y:S01]  /*75580*/  IMAD.X R17, R26, 0x1, R13, P6 ;  /* 0x000000011a117824 */ /* 0x000fe200030e060d */
[----:B------:R-:W-:-:S05]  /*75590*/  IADD3 R26, P6, R27, R10, RZ ;  /* 0x0000000a1b1a7210 */ /* 0x000fca0007fde0ff */
[--C-:B--2---:R-:W-:Y:S01]  /*755a0*/  IMAD.X R27, R7, 0x1, R13.reuse, P6 ;  /* 0x00000001071b7824 */ /* 0x104fe200030e060d */
[-C--:B------:R-:W-:Y:S01]  /*755b0*/  IADD3 R6, P6, R6, R10.reuse, RZ ;  /* 0x0000000a06067210 */ /* 0x080fe20007fde0ff */
[----:B------:R0:W-:Y:S04]  /*755c0*/  STL.64 [R1+0x1830], R16 ;  /* 0x0018301001007387 */ /* 0x0001e80000100a00 */
[----:B---3--:R-:W-:Y:S01]  /*755d0*/  IMAD.X R7, R14, 0x1, R13, P6 ;  /* 0x000000010e077824 */ /* 0x008fe200030e060d */
[----:B0-----:R-:W2:Y:S04]  /*755e0*/  LDL.LU.64 R16, [R1+0x3410] ;  /* 0x0034100001107983 */ /* 0x001ea80000300a00 */
[----:B------:R0:W-:Y:S04]  /*755f0*/  STL.64 [R1+0x1808], R26 ;  /* 0x0018081a01007387 */ /* 0x0001e80000100a00 */
[----:B0-----:R-:W3:Y:S04]  /*75600*/  LDL.LU.64 R26, [R1+0x3408] ;  /* 0x00340800011a7983 */ /* 0x001ee80000300a00 */
[----:B------:R0:W-:Y:S04]  /*75610*/  STL.64 [R1+0x17f0], R6 ;  /* 0x0017f00601007387 */ /* 0x0001e80000100a00 */
[----:B0-----:R-:W4:Y:S02]  /*75620*/  LDL.LU R7, [R1+0x3400] ;  /* 0x0034000001077983 */ /* 0x001f240000300800 */
[----:B----4-:R-:W-:-:S05]  /*75630*/  IADD3 R6, P6, R7, R10, RZ ;  /* 0x0000000a07067210 */ /* 0x010fca0007fde0ff */
[----:B------:R-:W-:Y:S01]  /*75640*/  IMAD.X R7, R8, 0x1, R13, P6 ;  /* 0x0000000108077824 */ /* 0x000fe200030e060d */
[----:B------:R-:W-:-:S05]  /*75650*/  IADD3 R8, P6, R9, R10, RZ ;  /* 0x0000000a09087210 */ /* 0x000fca0007fde0ff */
[--C-:B------:R-:W-:Y:S01]  /*75660*/  IMAD.X R9, R2, 0x1, R13.reuse, P6 ;  /* 0x0000000102097824 */ /* 0x100fe200030e060d */
[----:B------:R-:W-:Y:S01]  /*75670*/  IADD3 R10, P6, R11, R10, RZ ;  /* 0x0000000a0b0a7210 */ /* 0x000fe20007fde0ff */
[----:B------:R0:W-:Y:S04]  /*75680*/  STL.64 [R1+0x17d8], R6 ;  /* 0x0017d80601007387 */ /* 0x0001e80000100a00 */
[----:B------:R-:W-:Y:S01]  /*75690*/  IMAD.X R11, R29, 0x1, R13, P6 ;  /* 0x000000011d0b7824 */ /* 0x000fe200030e060d */
[----:B0-----:R-:W4:Y:S04]  /*756a0*/  LDL.LU.64 R6, [R1+0x33f8] ;  /* 0x0033f80001067983 */ /* 0x001f280000300a00 */
[----:B------:R0:W-:Y:S04]  /*756b0*/  STL.64 [R1+0x17b8], R8 ;  /* 0x0017b80801007387 */ /* 0x0001e80000100a00 */
[----:B0-----:R-:W3:Y:S04]  /*756c0*/  LDL.LU.64 R8, [R1+0x33f0] ;  /* 0x0033f00001087983 */ /* 0x001ee80000300a00 */
[----:B------:R-:W2:Y:S04]  /*756d0*/  LDL.LU R29, [R1+0x33e8] ;  /* 0x0033e800011d7983 */ /* 0x000ea80000300800 */
[----:B------:R0:W-:Y:S04]  /*756e0*/  STL.64 [R1+0x17a0], R10 ;  /* 0x0017a00a01007387 */ /* 0x0001e80000100a00 */
[----:B0-----:R-:W4:Y:S01]  /*756f0*/  LDL.LU.64 R10, [R1+0x33e0] ;  /* 0x0033e000010a7983 */ /* 0x001f220000300a00 */
[----:B------:R-:W-:-:S02]  /*75700*/  SHF.R.S32.HI R2, RZ, 0x1f, R15 ;  /* 0x0000001fff027819 */ /* 0x000fc4000001140f */
[----:B----4-:R-:W-:Y:S01]  /*75710*/  IADD3 R14, P6, R15, R11, RZ ;  /* 0x0000000b0f0e7210 */ /* 0x010fe20007fde0ff */
[----:B------:R0:W-:Y:S04]  /*75720*/  STL [R1+0x33c0], R11 ;  /* 0x0033c00b01007387 */ /* 0x0001e80000100800 */
[----:B0-----:R-:W4:Y:S01]  /*75730*/  LDL.LU R11, [R1+0x398] ;  /* 0x00039800010b7983 */ /* 0x001f220000300800 */
[----:B--2---:R-:W-:-:S05]  /*75740*/  IMAD.X R15, R2, 0x1, R29, P6 ;  /* 0x00000001020f7824 */ /* 0x004fca00030e061d */
[----:B------:R4:W-:Y:S04]  /*75750*/  STL.64 [R1+0x1790], R14 ;  /* 0x0017900e01007387 */ /* 0x0009e80000100a00 */
[----:B------:R-:W-:Y:S01]  /*75760*/  STL.64 [R1+0x33c8], R16 ;  /* 0x0033c81001007387 */ /* 0x000fe20000100a00 */
[----:B----4-:R-:W-:-:S05]  /*75770*/  IADD3 R14, P6, R11, R10, RZ ;  /* 0x0000000a0b0e7210 */ /* 0x010fca0007fde0ff */
[----:B------:R-:W-:-:S05]  /*75780*/  IMAD.X R15, R2, 0x1, R16, P6 ;  /* 0x00000001020f7824 */ /* 0x000fca00030e0610 */
[----:B------:R0:W-:Y:S04]  /*75790*/  STL.64 [R1+0x1788], R14 ;  /* 0x0017880e01007387 */ /* 0x0001e80000100a00 */
[----:B---3--:R1:W-:Y:S01]  /*757a0*/  STL.64 [R1+0x33b8], R8 ;  /* 0x0033b80801007387 */ /* 0x0083e20000100a00 */
[----:B0-----:R-:W-:Y:S01]  /*757b0*/  IMAD.MOV.U32 R15, RZ, RZ, R4 ;  /* 0x000000ffff0f7224 */ /* 0x001fe200078e0004 */
[----:B------:R-:W-:Y:S01]  /*757c0*/  IADD3 R4, P6, R11, R9, RZ ;  /* 0x000000090b047210 */ /* 0x000fe20007fde0ff */
[----:B------:R-:W-:Y:S01]  /*757d0*/  IMAD.MOV.U32 R14, RZ, RZ, R5 ;  /* 0x000000ffff0e7224 */ /* 0x000fe200078e0005 */
[----:B-1----:R-:W2:Y:S03]  /*757e0*/  LDL R9, [R1] ;  /* 0x0000000001097983 */ /* 0x002ea60000100800 */
[----:B------:R-:W-:-:S05]  /*757f0*/  IMAD.X R5, R2, 0x1, R8, P6 ;  /* 0x0000000102057824 */ /* 0x000fca00030e0608 */
[----:B------:R0:W-:Y:S02]  /*75800*/  STL.64 [R1+0x1780], R4 ;  /* 0x0017800401007387 */ /* 0x0001e40000100a00 */
[----:B0-----:R-:W-:-:S05]  /*75810*/  IADD3 R4, P6, R11, R7, RZ ;  /* 0x000000070b047210 */ /* 0x001fca0007fde0ff */
[----:B------:R-:W-:-:S05]  /*75820*/  IMAD.X R5, R2, 0x1, R6, P6 ;  /* 0x0000000102057824 */ /* 0x000fca00030e0606 */
[----:B------:R0:W-:Y:S04]  /*75830*/  STL.64 [R1+0x1778], R4 ;  /* 0x0017780401007387 */ /* 0x0001e80000100a00 */
[----:B0-----:R-:W3:Y:S04]  /*75840*/  LDL.LU.64 R4, [R1+0x33d8] ;  /* 0x0033d80001047983 */ /* 0x001ee80000300a00 */
[----:B------:R0:W-:Y:S01]  /*75850*/  STL.64 [R1+0x33b0], R6 ;  /* 0x0033b00601007387 */ /* 0x0001e20000100a00 */
[----:B------:R-:W-:Y:S02]  /*75860*/  IMAD.MOV.U32 R17, RZ, RZ, R3 ;  /* 0x000000ffff117224 */ /* 0x000fe400078e0003 */
[----:B0-----:R-:W-:Y:S01]  /*75870*/  IMAD.MOV.U32 R6, RZ, RZ, R2 ;  /* 0x000000ffff067224 */ /* 0x001fe200078e0002 */
[----:B------:R-:W4:Y:S01]  /*75880*/  LDL R7, [R1+0x388] ;  /* 0x0003880001077983 */ /* 0x000f220000100800 */
[----:B---3--:R-:W-:-:S05]  /*75890*/  IADD3 R2, P6, R11, R5, RZ ;  /* 0x000000050b027210 */ /* 0x008fca0007fde0ff */
[----:B------:R-:W-:-:S05]  /*758a0*/  IMAD.X R3, R6, 0x1, R4, P6 ;  /* 0x0000000106037824 */ /* 0x000fca00030e0604 */
[----:B------:R0:W-:Y:S04]  /*758b0*/  STL.64 [R1+0x1770], R2 ;  /* 0x0017700201007387 */ /* 0x0001e80000100a00 */
[----:B0-----:R-:W3:Y:S04]  /*758c0*/  LDL.LU.64 R2, [R1+0x33d0] ;  /* 0x0033d00001027983 */ /* 0x001ee80000300a00 */
[----:B------:R0:W-:Y:S02]  /*758d0*/  STL.64 [R1+0x33a8], R4 ;  /* 0x0033a80401007387 */ /* 0x0001e40000100a00 */
[----:B0-----:R-:W-:Y:S01]  /*758e0*/  IMAD.MOV.U32 R5, RZ, RZ, R17 ;  /* 0x000000ffff057224 */ /* 0x001fe200078e0011 */
[----:B---3--:R-:W-:-:S05]  /*758f0*/  IADD3 R16, P6, R11, R3, RZ ;  /* 0x000000030b107210 */ /* 0x008fca0007fde0ff */
[----:B------:R-:W-:-:S05]  /*75900*/  IMAD.X R17, R6, 0x1, R2, P6 ;  /* 0x0000000106117824 */ /* 0x000fca00030e0602 */
[----:B------:R0:W-:Y:S02]  /*75910*/  STL.64 [R1+0x1768], R16 ;  /* 0x0017681001007387 */ /* 0x0001e40000100a00 */
[----:B0-----:R-:W-:-:S05]  /*75920*/  IADD3 R16, P6, R11, R0, RZ ;  /* 0x000000000b107210 */ /* 0x001fca0007fde0ff */
[----:B------:R-:W-:Y:S01]  /*75930*/  IMAD.X R17, R6, 0x1, R12, P6 ;  /* 0x0000000106117824 */ /* 0x000fe200030e060c */
[----:B--2---:R-:W-:-:S04]  /*75940*/  IADD3 R8, P6, R11, R9, RZ ;  /* 0x000000090b087210 */ /* 0x004fc80007fde0ff */
[----:B------:R0:W-:Y:S04]  /*75950*/  STL.64 [R1+0x1760], R16 ;  /* 0x0017601001007387 */ /* 0x0001e80000100a00 */
[----:B0-----:R-:W2:Y:S04]  /*75960*/  LDL.LU.64 R16, [R1+0x33c8] ;  /* 0x0033c80001107983 */ /* 0x001ea80000300a00 */
[----:B------:R-:W3:Y:S01]  /*75970*/  LDL.LU R11, [R1+0x33c0] ;  /* 0x0033c000010b7983 */ /* 0x000ee20000300800 */
[----:B------:R-:W-:Y:S01]  /*75980*/  IMAD.X R9, R6, 0x1, R13, P6 ;  /* 0x0000000106097824 */ /* 0x000fe200030e060d */
[----:B----4-:R-:W-:-:S04]  /*75990*/  SHF.R.S32.HI R4, RZ, 0x1f, R7 ;  /* 0x0000001fff047819 */ /* 0x010fc80000011407 */
[----:B------:R3:W-:Y:S04]  /*759a0*/  STL.64 [R1+0x1750], R8 ;  /* 0x0017500801007387 */ /* 0x0007e80000100a00 */
[----:B------:R-:W-:Y:S01]  /*759b0*/  STL [R1+0x10], R4 ;  /* 0x0000100401007387 */ /* 0x000fe20000100800 */
[----:B---3--:R-:W-:-:S05]  /*759c0*/  IADD3 R8, P6, R7, R11, RZ ;  /* 0x0000000b07087210 */ /* 0x008fca0007fde0ff */
[----:B------:R-:W-:-:S05]  /*759d0*/  IMAD.X R9, R4, 0x1, R29, P6 ;  /* 0x0000000104097824 */ /* 0x000fca00030e061d */
[----:B------:R0:W-:Y:S04]  /*759e0*/  STL.64 [R1+0x1730], R8 ;  /* 0x0017300801007387 */ /* 0x0001e80000100a00 */
[----:B------:R1:W-:Y:S01]  /*759f0*/  STL [R1+0x3398], R10 ;  /* 0x0033980a01007387 */ /* 0x0003e20000100800 */
[----:B0-----:R-:W-:-:S03]  /*75a00*/  IADD3 R8, P6, R7, R10, RZ ;  /* 0x0000000a07087210 */ /* 0x001fc60007fde0ff */
[----:B-1----:R-:W2:Y:S02]  /*75a10*/  LDL.LU R10, [R1+0x10] ;  /* 0x00001000010a7983 */ /* 0x002ea40000300800 */
[----:B--2---:R-:W-:-:S05]  /*75a20*/  IMAD.X R9, R10, 0x1, R16, P6 ;  /* 0x000000010a097824 */ /* 0x004fca00030e0610 */
[----:B------:R0:W-:Y:S04]  /*75a30*/  STL.64 [R1+0x1728], R8 ;  /* 0x0017280801007387 */ /* 0x0001e80000100a00 */
[----:B0-----:R-:W2:Y:S02]  /*75a40*/  LDL.LU.64 R8, [R1+0x33b8] ;  /* 0x0033b80001087983 */ /* 0x001ea40000300a00 */
[----:B--2---:R-:W-:-:S05]  /*75a50*/  IADD3 R6, P6, R7, R9, RZ ;  /* 0x0000000907067210 */ /* 0x004fca0007fde0ff */
[----:B------:R-:W-:-:S05]  /*75a60*/  IMAD.X R7, R10, 0x1, R8, P6 ;  /* 0x000000010a077824 */ /* 0x000fca00030e0608 */
[----:B------:R0:W-:Y:S04]  /*75a70*/  STL.64 [R1+0x1720], R6 ;  /* 0x0017200601007387 */ /* 0x0001e80000100a00 */
[----:B0-----:R-:W2:Y:S04]  /*75a80*/  LDL.LU.64 R6, [R1+0x33b0] ;  /* 0x0033b00001067983 */ /* 0x001ea80000300a00 */
[----:B------:R-:W-:Y:S04]  /*75a90*/  STL.64 [R1+0x33a0], R28 ;  /* 0x0033a01c01007387 */ /* 0x000fe80000100a00 */
[----:B------:R0:W-:Y:S04]  /*75aa0*/  STL.64 [R1+0x3390], R8 ;  /* 0x0033900801007387 */ /* 0x0001e80000100a00 */
[----:B0-----:R-:W3:Y:S04]  /*75ab0*/  LDL R8, [R1] ;  /* 0x0000000001087983 */ /* 0x001ee80000100800 */
[----:B------:R-:W2:Y:S01]  /*75ac0*/  LDL.LU R9, [R1+0x388] ;  /* 0x0003880001097983 */ /* 0x000ea20000300800 */
[----:B------:R-:W-:Y:S01]  /*75ad0*/  IMAD.MOV.U32 R29, RZ, RZ, R5 ;  /* 0x000000ffff1d7224 */ /* 0x000fe200078e0005 */
[----:B--2---:R-:W-:-:S05]  /*75ae0*/  IADD3 R4, P6, R9, R7, RZ ;  /* 0x0000000709047210 */ /* 0x004fca0007fde0ff */
[----:B------:R-:W-:-:S05]  /*75af0*/  IMAD.X R5, R10, 0x1, R6, P6 ;  /* 0x000000010a057824 */ /* 0x000fca00030e0606 */
[----:B------:R0:W-:Y:S04]  /*75b00*/  STL.64 [R1+0x1718], R4 ;  /* 0x0017180401007387 */ /* 0x0001e80000100a00 */
[----:B0-----:R-:W2:Y:S04]  /*75b10*/  LDL.LU.64 R4, [R1+0x33a8] ;  /* 0x0033a80001047983 */ /* 0x001ea80000300a00 */
[----:B------:R0:W-:Y:S02]  /*75b20*/  STL.64 [R1+0x3388], R6 ;  /* 0x0033880601007387 */ /* 0x0001e40000100a00 */
[----:B0-----:R-:W-:-:S05]  /*75b30*/  IMAD.MOV.U32 R7, RZ, RZ, R29 ;  /* 0x000000ffff077224 */ /* 0x001fca00078e001d */
[----:B------:R-:W-:Y:S02]  /*75b40*/  SHF.R.S32.HI R6, RZ, 0x1f, R7 ;  /* 0x0000001fff067819 */ /* 0x000fe40000011407 */
[----:B--2---:R-:W-:-:S05]  /*75b50*/  IADD3 R28, P6, R9, R5, RZ ;  /* 0x00000005091c7210 */ /* 0x004fca0007fde0ff */
[----:B------:R-:W-:-:S05]  /*75b60*/  IMAD.X R29, R10, 0x1, R4, P6 ;  /* 0x000000010a1d7824 */ /* 0x000fca00030e0604 */
[----:B------:R0:W-:Y:S02]  /*75b70*/  STL.64 [R1+0x1710], R28 ;  /* 0x0017101c01007387 */ /* 0x0001e40000100a00 */
[----:B0-----:R-:W-:-:S05]  /*75b80*/  IADD3 R28, P6, R9, R3, RZ ;  /* 0x00000003091c7210 */ /* 0x001fca0007fde0ff */
[----:B------:R-:W-:-:S05]  /*75b90*/  IMAD.X R29, R10, 0x1, R2, P6 ;  /* 0x000000010a1d7824 */ /* 0x000fca00030e0602 */
[----:B------:R0:W-:Y:S02]  /*75ba0*/  STL.64 [R1+0x1708], R28 ;  /* 0x0017081c01007387 */ /* 0x0001e40000100a00 */
[----:B0-----:R-:W-:-:S05]  /*75bb0*/  IADD3 R28, P6, R9, R0, RZ ;  /* 0x00000000091c7210 */ /* 0x001fca0007fde0ff */
[----:B------:R-:W-:Y:S01]  /*75bc0*/  IMAD.X R29, R10, 0x1, R12, P6 ;  /* 0x000000010a1d7824 */ /* 0x000fe200030e060c */
[----:B---3--:R-:W-:-:S05]  /*75bd0*/  IADD3 R8, P6, R9, R8, RZ ;  /* 0x0000000809087210 */ /* 0x008fca0007fde0ff */
[----:B------:R-:W-:Y:S01]  /*75be0*/  IMAD.X R9, R10, 0x1, R13, P6 ;  /* 0x000000010a097824 */ /* 0x000fe200030e060d */
[----:B------:R0:W-:Y:S04]  /*75bf0*/  STL.64 [R1+0x1700], R28 ;  /* 0x0017001c01007387 */ /* 0x0001e80000100a00 */
[----:B0-----:R-:W2:Y:S04]  /*75c00*/  LDL.LU.64 R28, [R1+0x33a0] ;  /* 0x0033a000011c7983 */ /* 0x001ea80000300a00 */
[----:B------:R-:W3:Y:S04]  /*75c10*/  LDL.LU R10, [R1+0x3398] ;  /* 0x00339800010a7983 */ /* 0x000ee80000300800 */
[----:B------:R0:W-:Y:S04]  /*75c20*/  STL.64 [R1+0x16f0], R8 ;  /* 0x0016f00801007387 */ /* 0x0001e80000100a00 */
[----:B------:R1:W-:Y:S04]  /*75c30*/  STL [R1+0x3380], R11 ;  /* 0x0033800b01007387 */ /* 0x0003e80000100800 */
[----:B------:R-:W-:Y:S01]  /*75c40*/  STL [R1+0x10], R6 ;  /* 0x0000100601007387 */ /* 0x000fe20000100800 */
[----:B0-----:R-:W-:-:S03]  /*75c50*/  IADD3 R8, P6, R7, R11, RZ ;  /* 0x0000000b07087210 */ /* 0x001fc60007fde0ff */
[----:B-1----:R-:W2:Y:S02]  /*75c60*/  LDL.LU R11, [R1+0x10] ;  /* 0x00001000010b7983 */ /* 0x002ea40000300800 */
[----:B--2---:R-:W-:-:S05]  /*75c70*/  IMAD.X R9, R11, 0x1, R29, P6 ;  /* 0x000000010b097824 */ /* 0x004fca00030e061d */
[----:B------:R3:W-:Y:S02]  /*75c80*/  STL.64 [R1+0x16e0], R8 ;  /* 0x0016e00801007387 */ /* 0x0007e40000100a00 */
[----:B---3--:R-:W-:-:S05]  /*75c90*/  IADD3 R8, P6, R7, R10, RZ ;  /* 0x0000000a07087210 */ /* 0x008fca0007fde0ff */
[----:B------:R-:W-:-:S05]  /*75ca0*/  IMAD.X R9, R11, 0x1, R16, P6 ;  /* 0x000000010b097824 */ /* 0x000fca00030e0610 */
[----:B------:R0:W-:Y:S04]  /*75cb0*/  STL.64 [R1+0x16d8], R8 ;  /* 0x0016d80801007387 */ /* 0x0001e80000100a00 */
[----:B0-----:R-:W2:Y:S04]  /*75cc0*/  LDL.LU.64 R8, [R1+0x3390] ;  /* 0x0033900001087983 */ /* 0x001ea80000300a00 */
[----:B------:R0:W-:Y:S02]  /*75cd0*/  STL [R1+0x3374], R16 ;  /* 0x0033741001007387 */ /* 0x0001e40000100800 */
[----:B0-----:R-:W-:-:S05]  /*75ce0*/  IMAD.MOV.U32 R16, RZ, RZ, R7 ;  /* 0x000000ffff107224 */ /* 0x001fca00078e0007 */
[----:B--2---:R-:W-:-:S05]  /*75cf0*/  IADD3 R6, P6, R16, R9, RZ ;  /* 0x0000000910067210 */ /* 0x004fca0007fde0ff */
[----:B------:R-:W-:-:S05]  /*75d00*/  IMAD.X R7, R11, 0x1, R8, P6 ;  /* 0x000000010b077824 */ /* 0x000fca00030e0608 */
[----:B------:R0:W-:Y:S04]  /*75d10*/  STL.64 [R1+0x16d0], R6 ;  /* 0x0016d00601007387 */ /* 0x0001e80000100a00 */
[----:B0-----:R-:W2:Y:S04]  /*75d20*/  LDL.LU.64 R6, [R1+0x3388] ;  /* 0x0033880001067983 */ /* 0x001ea80000300a00 */
[----:B------:R2:W-:Y:S02]  /*75d30*/  STL.64 [R1+0x3378], R8 ;  /* 0x0033780801007387 */ /* 0x0005e40000100a00 */
[----:B--2---:R-:W-:-:S02]  /*75d40*/  IADD3 R8, P6, R16, R7, RZ ;  /* 0x0000000710087210 */ /* 0x004fc40007fde0ff */
[----:B------:R0:W-:Y:S04]  /*75d50*/  STL [R1+0x3370], R7 ;  /* 0x0033700701007387 */ /* 0x0001e80000100800 */
[----:B0-----:R-:W2:Y:S01]  /*75d60*/  LDL R7, [R1] ;  /* 0x0000000001077983 */ /* 0x001ea20000100800 */
        /* <DEDUP_REMOVED lines=11> */
[----:B--2---:R-:W-:-:S05]  /*75e20*/  IADD3 R8, P6, R16, R7, RZ ;  /* 0x0000000710087210 */ /* 0x004fca0007fde0ff */
[----:B------:R-:W-:Y:S02]  /*75e30*/  IMAD.X R9, R11, 0x1, R13, P6 ;  /* 0x000000010b097824 */ /* 0x000fe400030e060d */
[----:B------:R-:W2:Y:S04]  /*75e40*/  LDL.LU R11, [R1+0x3380] ;  /* 0x00338000010b7983 */ /* 0x000ea80000300800 */
[----:B------:R-:W-:Y:S04]  /*75e50*/  STL.64 [R1+0x16a0], R8 ;  /* 0x0016a00801007387 */ /* 0x000fe80000100a00 */
[----:B------:R0:W-:Y:S04]  /*75e60*/  STL.64 [R1+0x3368], R12 ;  /* 0x0033680c01007387 */ /* 0x0001e80000100a00 */
[----:B0-----:R-:W3:Y:S02]  /*75e70*/  LDL R13, [R1+0x380] ;  /* 0x00038000010d7983 */ /* 0x001ee40000100800 */
[----:B---3--:R-:W-:-:S02]  /*75e80*/  SHF.R.S32.HI R16, RZ, 0x1f, R13 ;  /* 0x0000001fff107819 */ /* 0x008fc4000001140d */
[----:B--2---:R-:W-:-:S05]  /*75e90*/  IADD3 R8, P6, R13, R11, RZ ;  /* 0x0000000b0d087210 */ /* 0x004fca0007fde0ff */
[----:B------:R-:W-:Y:S01]  /*75ea0*/  IMAD.X R9, R16, 0x1, R29, P6 ;  /* 0x0000000110097824 */ /* 0x000fe200030e061d */
[----:B------:R-:W-:Y:S01]  /*75eb0*/  STL [R1+0x10], R16 ;  /* 0x0000101001007387 */ /* 0x000fe20000100800 */
[----:B------:R-:W-:Y:S01]  /*75ec0*/  IADD3 R12, P6, R13, R10, RZ ;  /* 0x0000000a0d0c7210 */ /* 0x000fe20007fde0ff */
[----:B------:R-:W-:Y:S02]  /*75ed0*/  IMAD.MOV.U32 R13, RZ, RZ, R16 ;  /* 0x000000ffff0d7224 */ /* 0x000fe400078e0010 */
[----:B------:R0:W-:Y:S04]  /*75ee0*/  STL.64 [R1+0x1690], R8 ;  /* 0x0016900801007387 */ /* 0x0001e80000100a00 */
[----:B0-----:R-:W2:Y:S04]  /*75ef0*/  LDL.LU.64 R8, [R1+0x3378] ;  /* 0x0033780001087983 */ /* 0x001ea80000300a00 */
[----:B------:R-:W3:Y:S04]  /*75f00*/  LDL.LU R16, [R1+0x3374] ;  /* 0x0033740001107983 */ /* 0x000ee80000300800 */
[----:B------:R0:W-:Y:S02]  /*75f10*/  STL.64 [R1+0x3360], R26 ;  /* 0x0033601a01007387 */ /* 0x0001e40000100a00 */
[----:B0-----:R-:W-:-:S02]  /*75f20*/  IMAD.MOV.U32 R27, RZ, RZ, R7 ;  /* 0x000000ffff1b7224 */ /* 0x001fc400078e0007 */
[----:B------:R-:W4:Y:S04]  /*75f30*/  LDL.LU R7, [R1+0x3370] ;  /* 0x0033700001077983 */ /* 0x000f280000300800 */
[----:B------:R0:W-:Y:S04]  /*75f40*/  STL.64 [R1+0x3350], R10 ;  /* 0x0033500a01007387 */ /* 0x0001e80000100a00 */
[----:B0-----:R-:W2:Y:S01]  /*75f50*/  LDL.LU R11, [R1+0x380] ;  /* 0x00038000010b7983 */ /* 0x001ea20000300800 */
[----:B---3--:R-:W-:-:S03]  /*75f60*/  IMAD.X R13, R13, 0x1, R16, P6 ;  /* 0x000000010d0d7824 */ /* 0x008fc600030e0610 */
[----:B------:R0:W-:Y:S04]  /*75f70*/  STL [R1+0x3358], R16 ;  /* 0x0033581001007387 */ /* 0x0001e80000100800 */
[----:B0-----:R-:W3:Y:S04]  /*75f80*/  LDL.LU R16, [R1+0x10] ;  /* 0x0000100001107983 */ /* 0x001ee80000300800 */
[----:B------:R2:W-:Y:S02]  /*75f90*/  STL.64 [R1+0x1688], R12 ;  /* 0x0016880c01007387 */ /* 0x0005e40000100a00 */
[----:B--2---:R-:W-:-:S05]  /*75fa0*/  IADD3 R12, P6, R11, R9, RZ ;  /* 0x000000090b0c7210 */ /* 0x004fca0007fde0ff */
[----:B---3--:R-:W-:-:S05]  /*75fb0*/  IMAD.X R13, R16, 0x1, R8, P6 ;  /* 0x00000001100d7824 */ /* 0x008fca00030e0608 */
[----:B------:R0:W-:Y:S04]  /*75fc0*/  STL.64 [R1+0x1680], R12 ;  /* 0x0016800c01007387 */ /* 0x0001e80000100a00 */
[----:B----4-:R1:W-:Y:S01]  /*75fd0*/  STL.64 [R1+0x3348], R6 ;  /* 0x0033480601007387 */ /* 0x0103e20000100a00 */
[----:B0-----:R-:W-:-:S03]  /*75fe0*/  IADD3 R12, P6, R11, R7, RZ ;  /* 0x000000070b0c7210 */ /* 0x001fc60007fde0ff */
[----:B-1----:R-:W2:Y:S02]  /*75ff0*/  LDL R7, [R1+0x38c] ;  /* 0x00038c0001077983 */ /* 0x002ea40000100800 */
[----:B------:R-:W-:-:S05]  /*76000*/  IMAD.X R13, R16, 0x1, R6, P6 ;  /* 0x00000001100d7824 */ /* 0x000fca00030e0606 */
[----:B------:R0:W-:Y:S02]  /*76010*/  STL.64 [R1+0x1678], R12 ;  /* 0x0016780c01007387 */ /* 0x0001e40000100a00 */
[----:B0-----:R-:W-:-:S05]  /*76020*/  IADD3 R12, P6, R11, R5, RZ ;  /* 0x000000050b0c7210 */ /* 0x001fca0007fde0ff */
[----:B------:R-:W-:-:S05]  /*76030*/  IMAD.X R13, R16, 0x1, R4, P6 ;  /* 0x00000001100d7824 */ /* 0x000fca00030e0604 */
[----:B------:R0:W-:Y:S02]  /*76040*/  STL.64 [R1+0x1670], R12 ;  /* 0x0016700c01007387 */ /* 0x0001e40000100a00 */
[----:B0-----:R-:W-:-:S05]  /*76050*/  IADD3 R12, P6, R11, R3, RZ ;  /* 0x000000030b0c7210 */ /* 0x001fca0007fde0ff */
[----:B------:R-:W-:-:S05]  /*76060*/  IMAD.X R13, R16, 0x1, R2, P6 ;  /* 0x00000001100d7824 */ /* 0x000fca00030e0602 */
[----:B------:R0:W-:Y:S04]  /*76070*/  STL.64 [R1+0x1668], R12 ;  /* 0x0016680c01007387 */ /* 0x0001e80000100a00 */
[----:B0-----:R-:W3:Y:S04]  /*76080*/  LDL.LU.64 R12, [R1+0x3368] ;  /* 0x00336800010c7983 */ /* 0x001ee80000300a00 */
[----:B------:R0:W-:Y:S01]  /*76090*/  STL.64 [R1+0x3340], R2 ;  /* 0x0033400201007387 */ /* 0x0001e20000100a00 */
[----:B------:R-:W-:Y:S01]  /*760a0*/  IADD3 R26, P6, R11, R0, RZ ;  /* 0x000000000b1a7210 */ /* 0x000fe20007fde0ff */
[----:B0-----:R-:W-:-:S04]  /*760b0*/  IMAD.MOV.U32 R3, RZ, RZ, R27 ;  /* 0x000000ffff037224 */ /* 0x001fc800078e001b */
[----:B---3--:R-:W-:Y:S01]  /*760c0*/  IMAD.X R27, R16, 0x1, R12, P6 ;  /* 0x00000001101b7824 */ /* 0x008fe200030e060c */
[----:B------:R-:W-:-:S05]  /*760d0*/  IADD3 R10, P6, R11, R3, RZ ;  /* 0x000000030b0a7210 */ /* 0x000fca0007fde0ff */
[----:B------:R-:W-:Y:S01]  /*760e0*/  IMAD.X R11, R16, 0x1, R13, P6 ;  /* 0x00000001100b7824 */ /* 0x000fe200030e060d */
[----:B------:R0:W-:Y:S04]  /*760f0*/  STL.64 [R1+0x1660], R26 ;  /* 0x0016601a01007387 */ /* 0x0001e80000100a00 */
[----:B0-----:R-:W3:Y:S04]  /*76100*/  LDL.LU.64 R26, [R1+0x3360] ;  /* 0x00336000011a7983 */ /* 0x001ee80000300a00 */
[----:B------:R-:W4:Y:S04]  /*76110*/  LDL.LU R16, [R1+0x3358] ;  /* 0x0033580001107983 */ /* 0x000f280000300800 */
[----:B------:R0:W-:Y:S04]  /*76120*/  STL.64 [R1+0x1650], R10 ;  /* 0x0016500a01007387 */ /* 0x0001e80000100a00 */
[----:B0-----:R-:W3:Y:S01]  /*76130*/  LDL.LU.64 R10, [R1+0x3350] ;  /* 0x00335000010a7983 */ /* 0x001ee20000300a00 */
[----:B--2---:R-:W-:-:S02]  /*76140*/  SHF.R.S32.HI R2, RZ, 0x1f, R7 ;  /* 0x0000001fff027819 */ /* 0x004fc40000011407 */
[----:B---3--:R-:W-:Y:S01]  /*76150*/  IADD3 R6, P6, R7, R11, RZ ;  /* 0x0000000b07067210 */ /* 0x008fe20007fde0ff */
[----:B------:R0:W-:Y:S04]  /*76160*/  STL [R1+0x333c], R11 ;  /* 0x00333c0b01007387 */ /* 0x0001e80000100800 */
[----:B------:R-:W-:Y:S01]  /*76170*/  IMAD.X R7, R2, 0x1, R29, P6 ;  /* 0x0000000102077824 */ /* 0x000fe200030e061d */
[----:B0-----:R-:W2:Y:S04]  /*76180*/  LDL.LU R11, [R1+0x38c] ;  /* 0x00038c00010b7983 */ /* 0x001ea80000300800 */
[----:B------:R-:W-:Y:S04]  /*76190*/  STL [R1+0x10], R2 ;  /* 0x0000100201007387 */ /* 0x000fe80000100800 */
[----:B------:R0:W-:Y:S04]  /*761a0*/  STL [R1+0x3338], R29 ;  /* 0x0033381d01007387 */ /* 0x0001e80000100800 */
[----:B0-----:R-:W4:Y:S04]  /*761b0*/  LDL.LU R29, [R1+0x10] ;  /* 0x00001000011d7983 */ /* 0x001f280000300800 */
[----:B------:R2:W-:Y:S02]  /*761c0*/  STL.64 [R1+0x1638], R6 ;  /* 0x0016380601007387 */ /* 0x0005e40000100a00 */
[----:B--2---:R-:W-:-:S05]  /*761d0*/  IADD3 R6, P6, R11, R10, RZ ;  /* 0x0000000a0b067210 */ /* 0x004fca0007fde0ff */
[----:B----4-:R-:W-:-:S05]  /*761e0*/  IMAD.X R7, R29, 0x1, R16, P6 ;  /* 0x000000011d077824 */ /* 0x010fca00030e0610 */
[----:B------:R0:W-:Y:S02]  /*761f0*/  STL.64 [R1+0x1630], R6 ;  /* 0x0016300601007387 */ /* 0x0001e40000100a00 */
[----:B0-----:R-:W-:-:S05]  /*76200*/  IADD3 R6, P6, R11, R9, RZ ;  /* 0x000000090b067210 */ /* 0x001fca0007fde0ff */
[----:B------:R-:W-:-:S05]  /*76210*/  IMAD.X R7, R29, 0x1, R8, P6 ;  /* 0x000000011d077824 */ /* 0x000fca00030e0608 */
[----:B------:R0:W-:Y:S04]  /*76220*/  STL.64 [R1+0x1628], R6 ;  /* 0x0016280601007387 */ /* 0x0001e80000100a00 */
[----:B0-----:R-:W2:Y:S04]  /*76230*/  LDL.LU.64 R6, [R1+0x3348] ;  /* 0x0033480001067983 */ /* 0x001ea80000300a00 */
[----:B------:R0:W-:Y:S02]  /*76240*/  STL.64 [R1+0x3330], R8 ;  /* 0x0033300801007387 */ /* 0x0001e40000100a00 */
[----:B0-----:R-:W-:Y:S01]  /*76250*/  IMAD.MOV.U32 R9, RZ, RZ, R3 ;  /* 0x000000ffff097224 */ /* 0x001fe200078e0003 */
[----:B--2---:R-:W-:-:S05]  /*76260*/  IADD3 R2, P6, R11, R7, RZ ;  /* 0x000000070b027210 */ /* 0x004fca0007fde0ff */
[----:B------:R-:W-:-:S05]  /*76270*/  IMAD.X R3, R29, 0x1, R6, P6 ;  /* 0x000000011d037824 */ /* 0x000fca00030e0606 */
[----:B------:R0:W-:Y:S02]  /*76280*/  STL.64 [R1+0x1620], R2 ;  /* 0x0016200201007387 */ /* 0x0001e40000100a00 */
[----:B0-----:R-:W-:-:S05]  /*76290*/  IADD3 R2, P6, R11, R5, RZ ;  /* 0x000000050b027210 */ /* 0x001fca0007fde0ff */
[----:B------:R-:W-:-:S05]  /*762a0*/  IMAD.X R3, R29, 0x1, R4, P6 ;  /* 0x000000011d037824 */ /* 0x000fca00030e0604 */
[----:B------:R0:W-:Y:S04]  /*762b0*/  STL.64 [R1+0x1618], R2 ;  /* 0x0016180201007387 */ /* 0x0001e80000100a00 */
[----:B0-----:R-:W2:Y:S04]  /*762c0*/  LDL.LU.64 R2, [R1+0x3340] ;  /* 0x0033400001027983 */ /* 0x001ea80000300a00 */
[----:B------:R0:W-:Y:S02]  /*762d0*/  STL.64 [R1+0x3320], R4 ;  /* 0x0033200401007387 */ /* 0x0001e40000100a00 */
[----:B0-----:R-:W-:Y:S01]  /*762e0*/  IMAD.MOV.U32 R5, RZ, RZ, R9 ;  /* 0x000000ffff057224 */ /* 0x001fe200078e0009 */
[----:B--2---:R-:W-:Y:S01]  /*762f0*/  IADD3 R8, P6, R11, R3, RZ ;  /* 0x000000030b087210 */ /* 0x004fe20007fde0ff */
[----:B------:R0:W-:Y:S04]  /*76300*/  STL [R1+0x3328], R3 ;  /* 0x0033280301007387 */ /* 0x0001e80000100800 */
[----:B------:R-:W-:Y:S01]  /*76310*/  IMAD.X R9, R29, 0x1, R2, P6 ;  /* 0x000000011d097824 */ /* 0x000fe200030e0602 */
[----:B0-----:R-:W2:Y:S04]  /*76320*/  LDL.LU R3, [R1+0x394] ;  /* 0x0003940001037983 */ /* 0x001ea80000300800 */
[----:B------:R0:W-:Y:S02]  /*76330*/  STL.64 [R1+0x1610], R8 ;  /* 0x0016100801007387 */ /* 0x0001e40000100a00 */
[----:B0-----:R-:W-:-:S05]  /*76340*/  IADD3 R8, P6, R11, R0, RZ ;  /* 0x000000000b087210 */ /* 0x001fca0007fde0ff */
[----:B------:R-:W-:-:S05]  /*76350*/  IMAD.X R9, R29, 0x1, R12, P6 ;  /* 0x000000011d097824 */ /* 0x000fca00030e060c */
[----:B------:R0:W-:Y:S02]  /*76360*/  STL.64 [R1+0x1608], R8 ;  /* 0x0016080801007387 */ /* 0x0001e40000100a00 */
[----:B0-----:R-:W-:Y:S02]  /*76370*/  IADD3 R8, P6, R11, R5, RZ ;  /* 0x000000050b087210 */ /* 0x001fe40007fde0ff */
[----:B------:R-:W3:Y:S03]  /*76380*/  LDL.LU R11, [R1+0x333c] ;  /* 0x00333c00010b7983 */ /* 0x000ee60000300800 */
[----:B------:R-:W-:Y:S02]  /*76390*/  IMAD.X R9, R29, 0x1, R13, P6 ;  /* 0x000000011d097824 */ /* 0x000fe400030e060d */
[----:B------:R-:W4:Y:S04]  /*763a0*/  LDL.LU R29, [R1+0x3338] ;  /* 0x00333800011d7983 */ /* 0x000f280000300800 */
[----:B------:R3:W-:Y:S01]  /*763b0*/  STL.64 [R1+0x15f8], R8 ;  /* 0x0015f80801007387 */ /* 0x0007e20000100a00 */
[----:B--2---:R-:W-:-:S05]  /*763c0*/  SHF.R.S32.HI R4, RZ, 0x1f, R3 ;  /* 0x0000001fff047819 */ /* 0x004fca0000011403 */
[----:B------:R-:W-:Y:S01]  /*763d0*/  STL [R1+0x10], R4 ;  /* 0x0000100401007387 */ /* 0x000fe20000100800 */
[----:B---3--:R-:W-:-:S05]  /*763e0*/  IADD3 R8, P6, R3, R11, RZ ;  /* 0x0000000b03087210 */ /* 0x008fca0007fde0ff */
[----:B----4-:R-:W-:-:S05]  /*763f0*/  IMAD.X R9, R4, 0x1, R29, P6 ;  /* 0x0000000104097824 */ /* 0x010fca00030e061d */
[----:B------:R0:W-:Y:S04]  /*76400*/  STL.64 [R1+0x15e8], R8 ;  /* 0x0015e80801007387 */ /* 0x0001e80000100a00 */
[----:B0-----:R-:W2:Y:S04]  /*76410*/  LDL.LU.64 R8, [R1+0x3330] ;  /* 0x0033300001087983 */ /* 0x001ea80000300a00 */
[----:B------:R0:W-:Y:S04]  /*76420*/  STL.64 [R1+0x3318], R14 ;  /* 0x0033180e01007387 */ /* 0x0001e80000100a00 */
[----:B------:R1:W-:Y:S01]  /*76430*/  STL.64 [R1+0x3308], R10 ;  /* 0x0033080a01007387 */ /* 0x0003e20000100a00 */
[----:B0-----:R-:W-:Y:S01]  /*76440*/  IMAD.MOV.U32 R14, RZ, RZ, R4 ;  /* 0x000000ffff0e7224 */ /* 0x001fe200078e0004 */
[----:B------:R-:W-:Y:S01]  /*76450*/  IADD3 R4, P6, R3, R10, RZ ;  /* 0x0000000a03047210 */ /* 0x000fe20007fde0ff */
[----:B-1----:R-:W-:-:S02]  /*76460*/  IMAD.MOV.U32 R11, RZ, RZ, R3 ;  /* 0x000000ffff0b7224 */ /* 0x002fc400078e0003 */
[----:B------:R-:W-:Y:S01]  /*76470*/  IMAD.MOV.U32 R15, RZ, RZ, R5 ;  /* 0x000000ffff0f7224 */ /* 0x000fe200078e0005 */
[----:B------:R-:W3:Y:S04]  /*76480*/  LDL.LU R3, [R1+0x3328] ;  /* 0x0033280001037983 */ /* 0x000ee80000300800 */
[----:B------:R0:W-:Y:S01]  /*76490*/  STL [R1+0x3310], R16 ;  /* 0x0033101001007387 */ /* 0x0001e20000100800 */
[----:B------:R-:W-:-:S03]  /*764a0*/  IMAD.X R5, R14, 0x1, R16, P6 ;  /* 0x000000010e057824 */ /* 0x000fc600030e0610 */
        /* <DEDUP_REMOVED lines=10> */
[----:B0-----:R-:W-:-:S02]  /*76550*/  IMAD.MOV.U32 R6, RZ, RZ, R15 ;  /* 0x000000ffff067224 */ /* 0x001fc400078e000f */
[----:B------:R-:W4:Y:S01]  /*76560*/  LDL R7, [R1+0x390] ;  /* 0x0003900001077983 */ /* 0x000f220000100800 */
[----:B--2---:R-:W-:-:S05]  /*76570*/  IADD3 R14, P6, R11, R5, RZ ;  /* 0x000000050b0e7210 */ /* 0x004fca0007fde0ff */
[----:B------:R-:W-:-:S05]  /*76580*/  IMAD.X R15, R16, 0x1, R4, P6 ;  /* 0x00000001100f7824 */ /* 0x000fca00030e0604 */
[----:B------:R3:W-:Y:S02]  /*76590*/  STL.64 [R1+0x15c8], R14 ;  /* 0x0015c80e01007387 */ /* 0x0007e40000100a00 */
[----:B---3--:R-:W-:-:S05]  /*765a0*/  IADD3 R14, P6, R11, R3, RZ ;  /* 0x000000030b0e7210 */ /* 0x008fca0007fde0ff */
[----:B------:R-:W-:-:S05]  /*765b0*/  IMAD.X R15, R16, 0x1, R2, P6 ;  /* 0x00000001100f7824 */ /* 0x000fca00030e0602 */
[----:B------:R0:W-:Y:S02]  /*765c0*/  STL.64 [R1+0x15c0], R14 ;  /* 0x0015c00e01007387 */ /* 0x0001e40000100a00 */
[----:B0-----:R-:W-:-:S05]  /*765d0*/  IADD3 R14, P6, R11, R0, RZ ;  /* 0x000000000b0e7210 */ /* 0x001fca0007fde0ff */
[----:B------:R-:W-:Y:S01]  /*765e0*/  IMAD.X R15, R16, 0x1, R12, P6 ;  /* 0x00000001100f7824 */ /* 0x000fe200030e060c */
[----:B------:R-:W-:-:S05]  /*765f0*/  IADD3 R10, P6, R11, R6, RZ ;  /* 0x000000060b0a7210 */ /* 0x000fca0007fde0ff */
[----:B------:R-:W-:Y:S01]  /*76600*/  IMAD.X R11, R16, 0x1, R13, P6 ;  /* 0x00000001100b7824 */ /* 0x000fe200030e060d */
[----:B------:R0:W-:Y:S04]  /*76610*/  STL.64 [R1+0x15b8], R14 ;  /* 0x0015b80e01007387 */ /* 0x0001e80000100a00 */
[----:B0-----:R-:W2:Y:S04]  /*76620*/  LDL.LU.64 R14, [R1+0x3318] ;  /* 0x00331800010e7983 */ /* 0x001ea80000300a00 */
[----:B------:R-:W3:Y:S04]  /*76630*/  LDL.LU R16, [R1+0x3310] ;  /* 0x0033100001107983 */ /* 0x000ee80000300800 */
[----:B------:R0:W-:Y:S04]  /*76640*/  STL.64 [R1+0x15a8], R10 ;  /* 0x0015a80a01007387 */ /* 0x0001e80000100a00 */
[----:B0-----:R-:W2:Y:S04]  /*76650*/  LDL.LU.64 R10, [R1+0x3308] ;  /* 0x00330800010a7983 */ /* 0x001ea80000300a00 */
[----:B------:R0:W-:Y:S02]  /*76660*/  STL.64 [R1+0x32f8], R12 ;  /* 0x0032f80c01007387 */ /* 0x0001e40000100a00 */
[----:B0-----:R-:W-:Y:S01]  /*76670*/  IMAD.MOV.U32 R13, RZ, RZ, R6 ;  /* 0x000000ffff0d7224 */ /* 0x001fe200078e0006 */
[----:B----4-:R-:W-:-:S02]  /*76680*/  SHF.R.S32.HI R12, RZ, 0x1f, R7 ;  /* 0x0000001fff0c7819 */ /* 0x010fc40000011407 */
[----:B--2---:R-:W-:Y:S01]  /*76690*/  IADD3 R6, P6, R7, R11, RZ ;  /* 0x0000000b07067210 */ /* 0x004fe20007fde0ff */
[----:B------:R0:W-:Y:S04]  /*766a0*/  STL [R1+0x32f4], R11 ;  /* 0x0032f40b01007387 */ /* 0x0001e80000100800 */
[----:B------:R-:W-:Y:S01]  /*766b0*/  IMAD.X R7, R12, 0x1, R29, P6 ;  /* 0x000000010c077824 */ /* 0x000fe200030e061d */
[----:B0-----:R-:W2:Y:S04]  /*766c0*/  LDL.LU R11, [R1+0x390] ;  /* 0x00039000010b7983 */ /* 0x001ea80000300800 */
[----:B------:R-:W-:Y:S04]  /*766d0*/  STL [R1+0x10], R12 ;  /* 0x0000100c01007387 */ /* 0x000fe80000100800 */
[----:B------:R0:W-:Y:S04]  /*766e0*/  STL [R1+0x32f0], R29 ;  /* 0x0032f01d01007387 */ /* 0x0001e80000100800 */
[----:B0-----:R-:W3:Y:S04]  /*766f0*/  LDL.LU R29, [R1+0x10] ;  /* 0x00001000011d7983 */ /* 0x001ee80000300800 */
[----:B------:R2:W-:Y:S02]  /*76700*/  STL.64 [R1+0x1598], R6 ;  /* 0x0015980601007387 */ /* 0x0005e40000100a00 */
[----:B--2---:R-:W-:-:S05]  /*76710*/  IADD3 R6, P6, R11, R10, RZ ;  /* 0x0000000a0b067210 */ /* 0x004fca0007fde0ff */
[----:B---3--:R-:W-:-:S05]  /*76720*/  IMAD.X R7, R29, 0x1, R16, P6 ;  /* 0x000000011d077824 */ /* 0x008fca00030e0610 */
        /* <DEDUP_REMOVED lines=9> */
[----:B------:R0:W-:Y:S04]  /*767c0*/  STL.64 [R1+0x1580], R12 ;  /* 0x0015800c01007387 */ /* 0x0001e80000100a00 */
[----:B------:R1:W-:Y:S01]  /*767d0*/  STL.64 [R1+0x32e0], R6 ;  /* 0x0032e00601007387 */ /* 0x0003e20000100a00 */
[----:B0-----:R-:W-:-:S03]  /*767e0*/  IADD3 R12, P6, R11, R5, RZ ;  /* 0x000000050b0c7210 */ /* 0x001fc60007fde0ff */
[----:B-1----:R-:W2:Y:S02]  /*767f0*/  LDL R7, [R1+0x39c] ;  /* 0x00039c0001077983 */ /* 0x002ea40000100800 */
[----:B------:R-:W-:-:S05]  /*76800*/  IMAD.X R13, R29, 0x1, R4, P6 ;  /* 0x000000011d0d7824 */ /* 0x000fca00030e0604 */
[----:B------:R0:W-:Y:S02]  /*76810*/  STL.64 [R1+0x1578], R12 ;  /* 0x0015780c01007387 */ /* 0x0001e40000100a00 */
[----:B0-----:R-:W-:-:S05]  /*76820*/  IADD3 R12, P6, R11, R3, RZ ;  /* 0x000000030b0c7210 */ /* 0x001fca0007fde0ff */
[----:B------:R-:W-:-:S05]  /*76830*/  IMAD.X R13, R29, 0x1, R2, P6 ;  /* 0x000000011d0d7824 */ /* 0x000fca00030e0602 */
[----:B------:R0:W-:Y:S04]  /*76840*/  STL.64 [R1+0x1570], R12 ;  /* 0x0015700c01007387 */ /* 0x0001e80000100a00 */
[----:B0-----:R-:W3:Y:S01]  /*76850*/  LDL.LU.64 R12, [R1+0x32f8] ;  /* 0x0032f800010c7983 */ /* 0x001ee20000300a00 */
[----:B------:R-:W-:-:S03]  /*76860*/  IADD3 R8, P6, R11, R0, RZ ;  /* 0x000000000b087210 */ /* 0x000fc60007fde0ff */
[----:B------:R0:W-:Y:S02]  /*76870*/  STL.64 [R1+0x32d8], R2 ;  /* 0x0032d80201007387 */ /* 0x0001e40000100a00 */
[----:B0-----:R-:W-:Y:S02]  /*76880*/  IMAD.MOV.U32 R3, RZ, RZ, R9 ;  /* 0x000000ffff037224 */ /* 0x001fe400078e0009 */
[----:B---3--:R-:W-:-:S05]  /*76890*/  IMAD.X R9, R29, 0x1, R12, P6 ;  /* 0x000000011d097824 */ /* 0x008fca00030e060c */
        /* <DEDUP_REMOVED lines=9> */
[----:B----4-:R-:W-:Y:S01]  /*76930*/  IMAD.X R9, R2, 0x1, R29, P6 ;  /* 0x0000000102097824 */ /* 0x010fe200030e061d */
[----:B------:R-:W-:-:S04]  /*76940*/  IADD3 R6, P6, R7, R10, RZ ;  /* 0x0000000a07067210 */ /* 0x000fc80007fde0ff */
[----:B------:R0:W-:Y:S04]  /*76950*/  STL.64 [R1+0x1538], R8 ;  /* 0x0015380801007387 */ /* 0x0001e80000100a00 */
[----:B0-----:R-:W2:Y:S04]  /*76960*/  LDL.LU.64 R8, [R1+0x32e8] ;  /* 0x0032e80001087983 */ /* 0x001ea80000300a00 */
[----:B------:R-:W3:Y:S04]  /*76970*/  LDL.LU R7, [R1+0x3b0] ;  /* 0x0003b00001077983 */ /* 0x000ee80000300800 */
[----:B------:R0:W-:Y:S04]  /*76980*/  STL [R1+0x32c0], R10 ;  /* 0x0032c00a01007387 */ /* 0x0001e80000100800 */
[----:B0-----:R-:W2:Y:S04]  /*76990*/  LDL.LU R10, [R1+0x39c] ;  /* 0x00039c00010a7983 */ /* 0x001ea80000300800 */
[----:B------:R3:W-:Y:S04]  /*769a0*/  STL [R1+0x32c4], R11 ;  /* 0x0032c40b01007387 */ /* 0x0007e80000100800 */
[----:B------:R0:W-:Y:S01]  /*769b0*/  STL [R1+0x32c8], R16 ;  /* 0x0032c81001007387 */ /* 0x0001e20000100800 */
[----:B---3--:R-:W-:-:S02]  /*769c0*/  IMAD.MOV.U32 R11, RZ, RZ, R7 ;  /* 0x000000ffff0b7224 */ /* 0x008fc400078e0007 */
[----:B------:R-:W-:Y:S02]  /*769d0*/  IMAD.X R7, R2, 0x1, R16, P6 ;  /* 0x0000000102077824 */ /* 0x000fe400030e0610 */
[----:B0-----:R-:W3:Y:S04]  /*769e0*/  LDL.LU R16, [R1+0x10] ;  /* 0x0000100001107983 */ /* 0x001ee80000300800 */
[----:B------:R2:W-:Y:S02]  /*769f0*/  STL.64 [R1+0x1530], R6 ;  /* 0x0015300601007387 */ /* 0x0005e40000100a00 */
[----:B--2---:R-:W-:-:S05]  /*76a00*/  IADD3 R6, P6, R10, R9, RZ ;  /* 0x000000090a067210 */ /* 0x004fca0007fde0ff */
[----:B---3--:R-:W-:-:S05]  /*76a10*/  IMAD.X R7, R16, 0x1, R8, P6 ;  /* 0x0000000110077824 */ /* 0x008fca00030e0608 */
        /* <DEDUP_REMOVED lines=24> */
[----:B0-----:R-:W3:Y:S04]  /*76ba0*/  LDL.LU.64 R8, [R1+0x32d0] ;  /* 0x0032d00001087983 */ /* 0x001ee80000300a00 */
[----:B------:R-:W4:Y:S04]  /*76bb0*/  LDL.LU R16, [R1+0x32c8] ;  /* 0x0032c80001107983 */ /* 0x000f280000300800 */
[----:B------:R0:W-:Y:S04]  /*76bc0*/  STL.64 [R1+0x14f8], R10 ;  /* 0x0014f80a01007387 */ /* 0x0001e80000100a00 */
[----:B0-----:R-:W3:Y:S01]  /*76bd0*/  LDL.LU R11, [R1+0x32c4] ;  /* 0x0032c400010b7983 */ /* 0x001ee20000300800 */
[----:B--2---:R-:W-:-:S05]  /*76be0*/  SHF.R.S32.HI R10, RZ, 0x1f, R7 ;  /* 0x0000001fff0a7819 */ /* 0x004fca0000011407 */
[----:B------:R0:W-:Y:S01]  /*76bf0*/  STL [R1+0x10], R10 ;  /* 0x0000100a01007387 */ /* 0x0001e20000100800 */
[----:B---3--:R-:W-:Y:S01]  /*76c00*/  IADD3 R6, P6, R7, R11, RZ ;  /* 0x0000000b07067210 */ /* 0x008fe20007fde0ff */
[----:B------:R-:W-:Y:S02]  /*76c10*/  IMAD.MOV.U32 R7, RZ, RZ, R10 ;  /* 0x000000ffff077224 */ /* 0x000fe400078e000a */
[----:B0-----:R-:W2:Y:S04]  /*76c20*/  LDL.LU R10, [R1+0x32c0] ;  /* 0x0032c000010a7983 */ /* 0x001ea80000300800 */
[----:B------:R0:W-:Y:S01]  /*76c30*/  STL [R1+0x32a8], R11 ;  /* 0x0032a80b01007387 */ /* 0x0001e20000100800 */
[----:B------:R-:W-:-:S03]  /*76c40*/  IMAD.X R7, R7, 0x1, R29, P6 ;  /* 0x0000000107077824 */ /* 0x000fc600030e061d */
[----:B0-----:R-:W2:Y:S04]  /*76c50*/  LDL.LU R11, [R1+0x3a8] ;  /* 0x0003a800010b7983 */ /* 0x001ea80000300800 */
[----:B------:R-:W-:Y:S04]  /*76c60*/  STL.64 [R1+0x14e8], R6 ;  /* 0x0014e80601007387 */ /* 0x000fe80000100a00 */
[----:B------:R0:W-:Y:S04]  /*76c70*/  STL [R1+0x32a4], R29 ;  /* 0x0032a41d01007387 */ /* 0x0001e80000100800 */
[----:B0-----:R-:W4:Y:S01]  /*76c80*/  LDL.LU R29, [R1+0x10] ;  /* 0x00001000011d7983 */ /* 0x001f220000300800 */
        /* <DEDUP_REMOVED lines=16> */
[----:B------:R-:W-:-:S05]  /*76d90*/  IMAD.MOV.U32 R7, RZ, RZ, R9 ;  /* 0x000000ffff077224 */ /* 0x000fca00078e0009 */
[----:B------:R-:W-:Y:S01]  /*76da0*/  STL [R1+0x32a0], R7 ;  /* 0x0032a00701007387 */ /* 0x000fe20000100800 */
[----:B--2---:R-:W-:-:S03]  /*76db0*/  IADD3 R8, P6, R11, R5, RZ ;  /* 0x000000050b087210 */ /* 0x004fc60007fde0ff */
[----:B------:R0:W-:Y:S02]  /*76dc0*/  STL [R1+0x3288], R5 ;  /* 0x0032880501007387 */ /* 0x0001e40000100800 */
[----:B------:R-:W-:Y:S02]  /*76dd0*/  IMAD.X R9, R29, 0x1, R4, P6 ;  /* 0x000000011d097824 */ /* 0x000fe400030e0604 */
[----:B0-----:R-:W2:Y:S04]  /*76de0*/  LDL.LU R5, [R1+0x3a4] ;  /* 0x0003a40001057983 */ /* 0x001ea80000300800 */
[----:B------:R0:W-:Y:S02]  /*76df0*/  STL.64 [R1+0x14c8], R8 ;  /* 0x0014c80801007387 */ /* 0x0001e40000100a00 */
[----:B0-----:R-:W-:-:S05]  /*76e00*/  IADD3 R8, P6, R11, R3, RZ ;  /* 0x000000030b087210 */ /* 0x001fca0007fde0ff */
[----:B------:R-:W-:-:S05]  /*76e10*/  IMAD.X R9, R29, 0x1, R2, P6 ;  /* 0x000000011d097824 */ /* 0x000fca00030e0602 */
        /* <DEDUP_REMOVED lines=10> */
[----:B------:R0:W-:Y:S01]  /*76ec0*/  STL [R1+0x10], R7 ;  /* 0x0000100701007387 */ /* 0x0001e20000100800 */
[----:B---3--:R-:W-:-:S05]  /*76ed0*/  IADD3 R8, P6, R5, R11, RZ ;  /* 0x0000000b05087210 */ /* 0x008fca0007fde0ff */
[----:B----4-:R-:W-:Y:S02]  /*76ee0*/  IMAD.X R9, R7, 0x1, R29, P6 ;  /* 0x0000000107097824 */ /* 0x010fe400030e061d */
[----:B0-----:R-:W2:Y:S04]  /*76ef0*/  LDL.LU R7, [R1+0x32a0] ;  /* 0x0032a00001077983 */ /* 0x001ea80000300800 */
[----:B------:R0:W-:Y:S04]  /*76f00*/  STL.64 [R1+0x1498], R8 ;  /* 0x0014980801007387 */ /* 0x0001e80000100a00 */
[----:B------:R1:W-:Y:S01]  /*76f10*/  STL [R1+0x3278], R10 ;  /* 0x0032780a01007387 */ /* 0x0003e20000100800 */
[----:B0-----:R-:W-:-:S03]  /*76f20*/  IADD3 R8, P6, R5, R10, RZ ;  /* 0x0000000a05087210 */ /* 0x001fc60007fde0ff */
[----:B-1----:R-:W3:Y:S02]  /*76f30*/  LDL.LU R10, [R1+0x10] ;  /* 0x00001000010a7983 */ /* 0x002ee40000300800 */
[----:B---3--:R-:W-:-:S05]  /*76f40*/  IMAD.X R9, R10, 0x1, R16, P6 ;  /* 0x000000010a097824 */ /* 0x008fca00030e0610 */
[----:B------:R0:W-:Y:S04]  /*76f50*/  STL.64 [R1+0x1490], R8 ;  /* 0x0014900801007387 */ /* 0x0001e80000100a00 */
[----:B0-----:R-:W3:Y:S04]  /*76f60*/  LDL.LU.64 R8, [R1+0x3298] ;  /* 0x0032980001087983 */ /* 0x001ee80000300a00 */
[----:B------:R0:W-:Y:S02]  /*76f70*/  STL.64 [R1+0x3280], R16 ;  /* 0x0032801001007387 */ /* 0x0001e40000100a00 */
[----:B0-----:R-:W-:-:S02]  /*76f80*/  IMAD.MOV.U32 R16, RZ, RZ, R6 ;  /* 0x000000ffff107224 */ /* 0x001fc400078e0006 */
[----:B--2---:R-:W-:Y:S01]  /*76f90*/  IMAD.MOV.U32 R17, RZ, RZ, R7 ;  /* 0x000000ffff117224 */ /* 0x004fe200078e0007 */
[----:B---3--:R-:W-:-:S05]  /*76fa0*/  IADD3 R6, P6, R5, R9, RZ ;  /* 0x0000000905067210 */ /* 0x008fca0007fde0ff */
[----:B------:R-:W-:-:S05]  /*76fb0*/  IMAD.X R7, R10, 0x1, R8, P6 ;  /* 0x000000010a077824 */ /* 0x000fca00030e0608 */
[----:B------:R0:W-:Y:S04]  /*76fc0*/  STL.64 [R1+0x1488], R6 ;  /* 0x0014880601007387 */ /* 0x0001e80000100a00 */
[----:B0-----:R-:W2:Y:S04]  /*76fd0*/  LDL.LU.64 R6, [R1+0x3290] ;  /* 0x0032900001067983 */ /* 0x001ea80000300a00 */
[----:B------:R0:W-:Y:S02]  /*76fe0*/  STL.64 [R1+0x3270], R22 ;  /* 0x0032701601007387 */ /* 0x0001e40000100a00 */
[----:B0-----:R-:W-:-:S02]  /*76ff0*/  IMAD.MOV.U32 R23, RZ, RZ, R5 ;  /* 0x000000ffff177224 */ /* 0x001fc400078e0005 */
[----:B------:R-:W3:Y:S04]  /*77000*/  LDL.LU R5, [R1+0x3288] ;  /* 0x0032880001057983 */ /* 0x000ee80000300800 */
[----:B------:R0:W-:Y:S02]  /*77010*/  STL.64 [R1+0x3268], R8 ;  /* 0x0032680801007387 */ /* 0x0001e40000100a00 */
[----:B0-----:R-:W-:Y:S02]  /*77020*/  IMAD.MOV.U32 R8, RZ, RZ, R16 ;  /* 0x000000ffff087224 */ /* 0x001fe400078e0010 */
[----:B------:R-:W-:Y:S01]  /*77030*/  IMAD.MOV.U32 R9, RZ, RZ, R17 ;  /* 0x000000ffff097224 */ /* 0x000fe200078e0011 */
[----:B--2---:R-:W-:-:S05]  /*77040*/  IADD3 R16, P6, R23, R7, RZ ;  /* 0x0000000717107210 */ /* 0x004fca0007fde0ff */
[----:B------:R-:W-:-:S05]  /*77050*/  IMAD.X R17, R10, 0x1, R6, P6 ;  /* 0x000000010a117824 */ /* 0x000fca00030e0606 */
[----:B------:R3:W-:Y:S02]  /*77060*/  STL.64 [R1+0x1480], R16 ;  /* 0x0014801001007387 */ /* 0x0007e40000100a00 */
[----:B---3--:R-:W-:-:S05]  /*77070*/  IADD3 R16, P6, R23, R5, RZ ;  /* 0x0000000517107210 */ /* 0x008fca0007fde0ff */
[----:B------:R-:W-:-:S05]  /*77080*/  IMAD.X R17, R10, 0x1, R4, P6 ;  /* 0x000000010a117824 */ /* 0x000fca00030e0604 */
[----:B------:R0:W-:Y:S02]  /*77090*/  STL.64 [R1+0x1478], R16 ;  /* 0x0014781001007387 */ /* 0x0001e40000100a00 */
[----:B0-----:R-:W-:-:S05]  /*770a0*/  IADD3 R16, P6, R23, R3, RZ ;  /* 0x0000000317107210 */ /* 0x001fca0007fde0ff */
[----:B------:R-:W-:-:S05]  /*770b0*/  IMAD.X R17, R10, 0x1, R2, P6 ;  /* 0x000000010a117824 */ /* 0x000fca00030e0602 */
[----:B------:R0:W-:Y:S02]  /*770c0*/  STL.64 [R1+0x1470], R16 ;  /* 0x0014701001007387 */ /* 0x0001e40000100a00 */
[----:B0-----:R-:W-:-:S05]  /*770d0*/  IADD3 R16, P6, R23, R0, RZ ;  /* 0x0000000017107210 */ /* 0x001fca0007fde0ff */
[----:B------:R-:W-:Y:S01]  /*770e0*/  IMAD.X R17, R10, 0x1, R12, P6 ;  /* 0x000000010a117824 */ /* 0x000fe200030e060c */
[----:B------:R-:W-:-:S05]  /*770f0*/  IADD3 R22, P6, R23, R8, RZ ;  /* 0x0000000817167210 */ /* 0x000fca0007fde0ff */
[----:B------:R-:W-:Y:S01]  /*77100*/  IMAD.X R23, R10, 0x1, R13, P6 ;  /* 0x000000010a177824 */ /* 0x000fe200030e060d */
[----:B------:R0:W-:Y:S01]  /*77110*/  STL.64 [R1+0x1468], R16 ;  /* 0x0014681001007387 */ /* 0x0001e20000100a00 */
[----:B------:R-:W-:-:S03]  /*77120*/  SHF.R.S32.HI R10, RZ, 0x1f, R9 ;  /* 0x0000001fff0a7819 */ /* 0x000fc60000011409 */
[----:B0-----:R-:W2:Y:S04]  /*77130*/  LDL.LU.64 R16, [R1+0x3280] ;  /* 0x0032800001107983 */ /* 0x001ea80000300a00 */
[----:B------:R0:W-:Y:S04]  /*77140*/  STL.64 [R1+0x1458], R22 ;  /* 0x0014581601007387 */ /* 0x0001e80000100a00 */
[----:B------:R1:W-:Y:S01]  /*77150*/  STL [R1+0x10], R10 ;  /* 0x0000100a01007387 */ /* 0x0003e20000100800 */
[----:B0-----:R-:W-:-:S05]  /*77160*/  IADD3 R22, P6, R9, R11, RZ ;  /* 0x0000000b09167210 */ /* 0x001fca0007fde0ff */
[----:B------:R-:W-:Y:S02]  /*77170*/  IMAD.X R23, R10, 0x1, R29, P6 ;  /* 0x000000010a177824 */ /* 0x000fe400030e061d */
[----:B-1----:R-:W3:Y:S04]  /*77180*/  LDL.LU R10, [R1+0x3278] ;  /* 0x00327800010a7983 */ /* 0x002ee80000300800 */
[----:B------:R0:W-:Y:S04]  /*77190*/  STL.64 [R1+0x1440], R22 ;  /* 0x0014401601007387 */ /* 0x0001e80000100a00 */
[----:B0-----:R-:W4:Y:S04]  /*771a0*/  LDL.LU.64 R22, [R1+0x3270] ;  /* 0x0032700001167983 */ /* 0x001f280000300a00 */
[----:B------:R0:W-:Y:S04]  /*771b0*/  STL [R1+0x3258], R29 ;  /* 0x0032581d01007387 */ /* 0x0001e80000100800 */
[----:B0-----:R-:W2:Y:S04]  /*771c0*/  LDL.LU R29, [R1+0x10] ;  /* 0x00001000011d7983 */ /* 0x001ea80000300800 */
[----:B----4-:R0:W-:Y:S02]  /*771d0*/  STL.64 [R1+0x3260], R22 ;  /* 0x0032601601007387 */ /* 0x0101e40000100a00 */
[----:B0-----:R-:W-:-:S02]  /*771e0*/  IMAD.MOV.U32 R23, RZ, RZ, R9 ;  /* 0x000000ffff177224 */ /* 0x001fc400078e0009 */
[----:B------:R-:W-:-:S03]  /*771f0*/  IMAD.MOV.U32 R22, RZ, RZ, R8 ;  /* 0x000000ffff167224 */ /* 0x000fc600078e0008 */
[----:B---3--:R-:W-:-:S05]  /*77200*/  IADD3 R8, P6, R23, R10, RZ ;  /* 0x0000000a17087210 */ /* 0x008fca0007fde0ff */
[----:B--2---:R-:W-:-:S05]  /*77210*/  IMAD.X R9, R29, 0x1, R16, P6 ;  /* 0x000000011d097824 */ /* 0x004fca00030e0610 */
[----:B------:R0:W-:Y:S04]  /*77220*/  STL.64 [R1+0x1438], R8 ;  /* 0x0014380801007387 */ /* 0x0001e80000100a00 */
[----:B0-----:R-:W2:Y:S04]  /*77230*/  LDL.LU.64 R8, [R1+0x3268] ;  /* 0x0032680001087983 */ /* 0x001ea80000300a00 */
[----:B------:R0:W-:Y:S02]  /*77240*/  STL.64 [R1+0x3250], R26 ;  /* 0x0032501a01007387 */ /* 0x0001e40000100a00 */
[----:B0-----:R-:W-:-:S02]  /*77250*/  IMAD.MOV.U32 R27, RZ, RZ, R23 ;  /* 0x000000ffff1b7224 */ /* 0x001fc400078e0017 */
[----:B------:R-:W-:-:S03]  /*77260*/  IMAD.MOV.U32 R26, RZ, RZ, R22 ;  /* 0x000000ffff1a7224 */ /* 0x000fc600078e0016 */
[----:B--2---:R-:W-:-:S05]  /*77270*/  IADD3 R22, P6, R27, R9, RZ ;  /* 0x000000091b167210 */ /* 0x004fca0007fde0ff */
[----:B------:R-:W-:-:S05]  /*77280*/  IMAD.X R23, R29, 0x1, R8, P6 ;  /* 0x000000011d177824 */ /* 0x000fca00030e0608 */
[----:B------:R0:W-:Y:S04]  /*77290*/  STL.64 [R1+0x1430], R22 ;  /* 0x0014301601007387 */ /* 0x0001e80000100a00 */
[----:B------:R1:W-:Y:S01]  /*772a0*/  STL.64 [R1+0x3248], R6 ;  /* 0x0032480601007387 */ /* 0x0003e20000100a00 */
[----:B0-----:R-:W-:-:S05]  /*772b0*/  IADD3 R22, P6, R27, R7, RZ ;  /* 0x000000071b167210 */ /* 0x001fca0007fde0ff */
[----:B------:R-:W-:-:S05]  /*772c0*/  IMAD.X R23, R29, 0x1, R6, P6 ;  /* 0x000000011d177824 */ /* 0x000fca00030e0606 */
[----:B------:R0:W-:Y:S04]  /*772d0*/  STL.64 [R1+0x1428], R22 ;  /* 0x0014281601007387 */ /* 0x0001e80000100a00 */
[----:B-1----:R-:W2:Y:S01]  /*772e0*/  LDL R7, [R1+0x3ac] ;  /* 0x0003ac0001077983 */ /* 0x002ea20000100800 */
        /* <DEDUP_REMOVED lines=8> */
[----:B------:R-:W-:-:S04]  /*77370*/  IADD3 R26, P6, R27, R26, RZ ;  /* 0x0000001a1b1a7210 */ /* 0x000fc80007fde0ff */
[----:B------:R0:W-:Y:S01]  /*77380*/  STL.64 [R1+0x1410], R22 ;  /* 0x0014101601007387 */ /* 0x0001e20000100a00 */
[----:B------:R-:W-:-:S03]  /*77390*/  IMAD.X R27, R29, 0x1, R13, P6 ;  /* 0x000000011d1b7824 */ /* 0x000fc600030e060d */
[----:B0-----:R-:W3:Y:S04]  /*773a0*/  LDL.LU.64 R22, [R1+0x3260] ;  /* 0x0032600001167983 */ /* 0x001ee80000300a00 */
[----:B------:R-:W4:Y:S04]  /*773b0*/  LDL.LU R29, [R1+0x3258] ;  /* 0x00325800011d7983 */ /* 0x000f280000300800 */
[----:B------:R0:W-:Y:S01]  /*773c0*/  STL.64 [R1+0x1400], R26 ;  /* 0x0014001a01007387 */ /* 0x0001e20000100a00 */
[----:B--2---:R-:W-:Y:S02]  /*773d0*/  SHF.R.S32.HI R6, RZ, 0x1f, R7 ;  /* 0x0000001fff067819 */ /* 0x004fe40000011407 */
[----:B0-----:R-:W-:-:S03]  /*773e0*/  IADD3 R26, P6, R7, R11, RZ ;  /* 0x0000000b071a7210 */ /* 0x001fc60007fde0ff */
[----:B------:R0:W-:Y:S02]  /*773f0*/  STL [R1+0x10], R6 ;  /* 0x0000100601007387 */ /* 0x0001e40000100800 */
[----:B----4-:R-:W-:Y:S01]  /*77400*/  IMAD.X R27, R6, 0x1, R29, P6 ;  /* 0x00000001061b7824 */ /* 0x010fe200030e061d */
[----:B0-----:R-:W-:-:S04]  /*77410*/  IADD3 R6, P6, R7, R10, RZ ;  /* 0x0000000a07067210 */ /* 0x001fc80007fde0ff */
[----:B------:R0:W-:Y:S04]  /*77420*/  STL.64 [R1+0x13f0], R26 ;  /* 0x0013f01a01007387 */ /* 0x0001e80000100a00 */
[----:B0-----:R-:W2:Y:S04]  /*77430*/  LDL.LU.64 R26, [R1+0x3250] ;  /* 0x00325000011a7983 */ /* 0x001ea80000300a00 */
[----:B------:R0:W-:Y:S04]  /*77440*/  STL [R1+0x323c], R10 ;  /* 0x00323c0a01007387 */ /* 0x0001e80000100800 */
[----:B0-----:R-:W4:Y:S04]  /*77450*/  LDL.LU R10, [R1+0x10] ;  /* 0x00001000010a7983 */ /* 0x001f280000300800 */
[----:B------:R0:W-:Y:S01]  /*77460*/  STL [R1+0x3240], R16 ;  /* 0x0032401001007387 */ /* 0x0001e20000100800 */
[----:B----4-:R-:W-:-:S03]  /*77470*/  IMAD.X R7, R10, 0x1, R16, P6 ;  /* 0x000000010a077824 */ /* 0x010fc600030e0610 */
[----:B0-----:R-:W4:Y:S04]  /*77480*/  LDL.LU R16, [R1+0x3ac] ;  /* 0x0003ac0001107983 */ /* 0x001f280000300800 */
[----:B------:R4:W-:Y:S02]  /*77490*/  STL.64 [R1+0x13e8], R6 ;  /* 0x0013e80601007387 */ /* 0x0009e40000100a00 */
[----:B----4-:R-:W-:-:S05]  /*774a0*/  IADD3 R6, P6, R16, R9, RZ ;  /* 0x0000000910067210 */ /* 0x010fca0007fde0ff */
[----:B------:R-:W-:-:S05]  /*774b0*/  IMAD.X R7, R10, 0x1, R8, P6 ;  /* 0x000000010a077824 */ /* 0x000fca00030e0608 */
[----:B------:R0:W-:Y:S04]  /*774c0*/  STL.64 [R1+0x13d0], R6 ;  /* 0x0013d00601007387 */ /* 0x0001e80000100a00 */
[----:B0-----:R-:W4:Y:S04]  /*774d0*/  LDL.LU.64 R6, [R1+0x3248] ;  /* 0x0032480001067983 */ /* 0x001f280000300a00 */
[----:B------:R0:W-:Y:S04]  /*774e0*/  STL.64 [R1+0x3230], R8 ;  /* 0x0032300801007387 */ /* 0x0001e80000100a00 */
[----:B0-----:R-:W3:Y:S01]  /*774f0*/  LDL R9, [R1] ;  /* 0x0000000001097983 */ /* 0x001ee20000100800 */
[----:B----4-:R-:W-:-:S03]  /*77500*/  IADD3 R8, P6, R16, R7, RZ ;  /* 0x0000000710087210 */ /* 0x010fc60007fde0ff */
[----:B---3--:R0:W-:Y:S04]  /*77510*/  STL [R1+0x3244], R9 ;  /* 0x0032440901007387 */ /* 0x0081e80000100800 */
[----:B------:R1:W-:Y:S01]  /*77520*/  STL [R1+0x3228], R7 ;  /* 0x0032280701007387 */ /* 0x0003e20000100800 */
[----:B0-----:R-:W-:-:S03]  /*77530*/  IMAD.X R9, R10, 0x1, R6, P6 ;  /* 0x000000010a097824 */ /* 0x001fc600030e0606 */
[----:B-1----:R-:W3:Y:S04]  /*77540*/  LDL R7, [R1+0x3b8] ;  /* 0x0003b80001077983 */ /* 0x002ee80000100800 */
[----:B------:R-:W-:Y:S04]  /*77550*/  STL [R1+0x3238], R6 ;  /* 0x0032380601007387 */ /* 0x000fe80000100800 */
        /* <DEDUP_REMOVED lines=10> */
[----:B0-----:R-:W4:Y:S02]  /*77600*/  LDL.LU R9, [R1+0x3244] ;  /* 0x0032440001097983 */ /* 0x001f240000300800 */
[----:B----4-:R-:W-:Y:S02]  /*77610*/  IADD3 R8, P6, R16, R9, RZ ;  /* 0x0000000910087210 */ /* 0x010fe40007fde0ff */
[----:B------:R-:W4:Y:S03]  /*77620*/  LDL.LU R16, [R1+0x3240] ;  /* 0x0032400001107983 */ /* 0x000f260000300800 */
[----:B------:R-:W-:-:S02]  /*77630*/  IMAD.X R9, R10, 0x1, R13, P6 ;  /* 0x000000010a097824 */ /* 0x000fc400030e060d */
[----:B------:R-:W2:Y:S04]  /*77640*/  LDL.LU R10, [R1+0x323c] ;  /* 0x00323c00010a7983 */ /* 0x000ea80000300800 */
[----:B------:R0:W-:Y:S01]  /*77650*/  STL.64 [R1+0x1398], R8 ;  /* 0x0013980801007387 */ /* 0x0001e20000100a00 */
[----:B---3--:R-:W-:Y:S02]  /*77660*/  SHF.R.S32.HI R6, RZ, 0x1f, R7 ;  /* 0x0000001fff067819 */ /* 0x008fe40000011407 */
[----:B0-----:R-:W-:-:S03]  /*77670*/  IADD3 R8, P6, R7, R11, RZ ;  /* 0x0000000b07087210 */ /* 0x001fc60007fde0ff */
[----:B------:R0:W-:Y:S02]  /*77680*/  STL [R1+0x10], R6 ;  /* 0x0000100601007387 */ /* 0x0001e40000100800 */
[----:B------:R-:W-:Y:S02]  /*77690*/  IMAD.X R9, R6, 0x1, R29, P6 ;  /* 0x0000000106097824 */ /* 0x000fe400030e061d */
[----:B0-----:R-:W3:Y:S04]  /*776a0*/  LDL.LU R6, [R1+0x3238] ;  /* 0x0032380001067983 */ /* 0x001ee80000300800 */
[----:B------:R2:W-:Y:S02]  /*776b0*/  STL.64 [R1+0x1388], R8 ;  /* 0x0013880801007387 */ /* 0x0005e40000100a00 */
[----:B--2---:R-:W-:-:S02]  /*776c0*/  IADD3 R8, P6, R7, R10, RZ ;  /* 0x0000000a07087210 */ /* 0x004fc40007fde0ff */
[----:B------:R0:W-:Y:S04]  /*776d0*/  STL [R1+0x3218], R10 ;  /* 0x0032180a01007387 */ /* 0x0001e80000100800 */
[----:B0-----:R-:W4:Y:S02]  /*776e0*/  LDL.LU R10, [R1+0x10] ;  /* 0x00001000010a7983 */ /* 0x001f240000300800 */
[----:B----4-:R-:W-:-:S05]  /*776f0*/  IMAD.X R9, R10, 0x1, R16, P6 ;  /* 0x000000010a097824 */ /* 0x010fca00030e0610 */
[----:B------:R0:W-:Y:S04]  /*77700*/  STL.64 [R1+0x1380], R8 ;  /* 0x0013800801007387 */ /* 0x0001e80000100a00 */
[----:B0-----:R-:W2:Y:S04]  /*77710*/  LDL.LU.64 R8, [R1+0x3230] ;  /* 0x0032300001087983 */ /* 0x001ea80000300a00 */
[----:B------:R2:W-:Y:S02]  /*77720*/  STL.64 [R1+0x3220], R16 ;  /* 0x0032201001007387 */ /* 0x0005e40000100a00 */
[----:B--2---:R-:W-:-:S02]  /*77730*/  IADD3 R16, P6, R7, R9, RZ ;  /* 0x0000000907107210 */ /* 0x004fc40007fde0ff */
[----:B------:R-:W2:Y:S03]  /*77740*/  LDL.LU R7, [R1+0x3228] ;  /* 0x0032280001077983 */ /* 0x000ea60000300800 */
[----:B------:R-:W-:-:S05]  /*77750*/  IMAD.X R17, R10, 0x1, R8, P6 ;  /* 0x000000010a117824 */ /* 0x000fca00030e0608 */
[----:B------:R-:W-:Y:S04]  /*77760*/  STL.64 [R1+0x1378], R16 ;  /* 0x0013781001007387 */ /* 0x000fe80000100a00 */
[----:B------:R0:W-:Y:S04]  /*77770*/  STL.64 [R1+0x3210], R8 ;  /* 0x0032100801007387 */ /* 0x0001e80000100a00 */
[----:B0-----:R-:W4:Y:S04]  /*77780*/  LDL R8, [R1] ;  /* 0x0000000001087983 */ /* 0x001f280000100800 */
[----:B------:R-:W2:Y:S02]  /*77790*/  LDL.LU R9, [R1+0x3b8] ;  /* 0x0003b80001097983 */ /* 0x000ea40000300800 */
[----:B--2---:R-:W-:-:S05]  /*777a0*/  IADD3 R16, P6, R9, R7, RZ ;  /* 0x0000000709107210 */ /* 0x004fca0007fde0ff */
[----:B---3--:R-:W-:-:S05]  /*777b0*/  IMAD.X R17, R10, 0x1, R6, P6 ;  /* 0x000000010a117824 */ /* 0x008fca00030e0606 */
[----:B------:R0:W-:Y:S02]  /*777c0*/  STL.64 [R1+0x1370], R16 ;  /* 0x0013701001007387 */ /* 0x0001e40000100a00 */
[----:B0-----:R-:W-:-:S05]  /*777d0*/  IADD3 R16, P6, R9, R5, RZ ;  /* 0x0000000509107210 */ /* 0x001fca0007fde0ff */
        /* <DEDUP_REMOVED lines=8> */
[----:B------:R-:W-:Y:S01]  /*77860*/  IMAD.X R17, R10, 0x1, R12, P6 ;  /* 0x000000010a117824 */ /* 0x000fe200030e060c */
[----:B----4-:R-:W-:-:S04]  /*77870*/  IADD3 R8, P6, R9, R8, RZ ;  /* 0x0000000809087210 */ /* 0x010fc80007fde0ff */
[----:B------:R0:W-:Y:S01]  /*77880*/  STL.64 [R1+0x1358], R16 ;  /* 0x0013581001007387 */ /* 0x0001e20000100a00 */
[----:B------:R-:W-:-:S03]  /*77890*/  IMAD.X R9, R10, 0x1, R13, P6 ;  /* 0x000000010a097824 */ /* 0x000fc600030e060d */
[----:B0-----:R-:W3:Y:S04]  /*778a0*/  LDL.LU.64 R16, [R1+0x3220] ;  /* 0x0032200001107983 */ /* 0x001ee80000300a00 */
[----:B------:R-:W4:Y:S04]  /*778b0*/  LDL.LU R10, [R1+0x3218] ;  /* 0x00321800010a7983 */ /* 0x000f280000300800 */
[----:B------:R0:W-:Y:S01]  /*778c0*/  STL.64 [R1+0x1348], R8 ;  /* 0x0013480801007387 */ /* 0x0001e20000100a00 */
[----:B--2---:R-:W-:Y:S02]  /*778d0*/  SHF.R.S32.HI R2, RZ, 0x1f, R3 ;  /* 0x0000001fff027819 */ /* 0x004fe40000011403 */
[----:B0-----:R-:W-:-:S05]  /*778e0*/  IADD3 R8, P6, R3, R11, RZ ;  /* 0x0000000b03087210 */ /* 0x001fca0007fde0ff */
[----:B------:R-:W-:Y:S01]  /*778f0*/  IMAD.X R9, R2, 0x1, R29, P6 ;  /* 0x0000000102097824 */ /* 0x000fe200030e061d */
[----:B------:R-:W-:Y:S04]  /*77900*/  STL [R1+0x10], R2 ;  /* 0x0000100201007387 */ /* 0x000fe80000100800 */
[----:B------:R4:W-:Y:S02]  /*77910*/  STL.64 [R1+0x1328], R8 ;  /* 0x0013280801007387 */ /* 0x0009e40000100a00 */
[----:B----4-:R-:W-:-:S05]  /*77920*/  IADD3 R8, P6, R3, R10, RZ ;  /* 0x0000000a03087210 */ /* 0x010fca0007fde0ff */
[----:B---3--:R-:W-:-:S05]  /*77930*/  IMAD.X R9, R2, 0x1, R16, P6 ;  /* 0x0000000102097824 */ /* 0x008fca00030e0610 */
[----:B------:R0:W-:Y:S04]  /*77940*/  STL.64 [R1+0x1320], R8 ;  /* 0x0013200801007387 */ /* 0x0001e80000100a00 */
[----:B0-----:R-:W2:Y:S04]  /*77950*/  LDL.LU.64 R8, [R1+0x3210] ;  /* 0x0032100001087983 */ /* 0x001ea80000300a00 */
[----:B------:R0:W-:Y:S04]  /*77960*/  STL [R1+0x3200], R16 ;  /* 0x0032001001007387 */ /* 0x0001e80000100800 */
[----:B0-----:R-:W3:Y:S01]  /*77970*/  LDL.LU R16, [R1+0x10] ;  /* 0x0000100001107983 */ /* 0x001ee20000300800 */
[----:B--2---:R-:W-:-:S03]  /*77980*/  IADD3 R2, P6, R3, R9, RZ ;  /* 0x0000000903027210 */ /* 0x004fc60007fde0ff */
[----:B------:R0:W-:Y:S04]  /*77990*/  STL [R1+0x3204], R9 ;  /* 0x0032040901007387 */ /* 0x0001e80000100800 */
[----:B0-----:R-:W2:Y:S01]  /*779a0*/  LDL.LU R9, [R1+0x3c0] ;  /* 0x0003c00001097983 */ /* 0x001ea20000300800 */
[----:B---3--:R-:W-:-:S05]  /*779b0*/  IMAD.X R3, R16, 0x1, R8, P6 ;  /* 0x0000000110037824 */ /* 0x008fca00030e0608 */
[----:B------:R2:W-:Y:S04]  /*779c0*/  STL.64 [R1+0x1318], R2 ;  /* 0x0013180201007387 */ /* 0x0005e80000100a00 */
[----:B------:R0:W-:Y:S01]  /*779d0*/  STL [R1+0x31e8], R7 ;  /* 0x0031e80701007387 */ /* 0x0001e20000100800 */
[----:B--2---:R-:W-:-:S03]  /*779e0*/  IADD3 R2, P6, R9, R7, RZ ;  /* 0x0000000709027210 */ /* 0x004fc60007fde0ff */
[----:B0-----:R-:W2:Y:S02]  /*779f0*/  LDL R7, [R1] ;  /* 0x0000000001077983 */ /* 0x001ea40000100800 */
[----:B------:R-:W-:Y:S02]  /*77a00*/  IMAD.X R3, R16, 0x1, R6, P6 ;  /* 0x0000000110037824 */ /* 0x000fe400030e0606 */
[----:B------:R-:W-:Y:S04]  /*77a10*/  STL [R1+0x31f8], R6 ;  /* 0x0031f80601007387 */ /* 0x000fe80000100800 */
[----:B------:R0:W-:Y:S02]  /*77a20*/  STL.64 [R1+0x1310], R2 ;  /* 0x0013100201007387 */ /* 0x0001e40000100a00 */
[----:B0-----:R-:W-:-:S05]  /*77a30*/  IADD3 R2, P6, R9, R5, RZ ;  /* 0x0000000509027210 */ /* 0x001fca0007fde0ff */
[----:B------:R-:W-:-:S05]  /*77a40*/  IMAD.X R3, R16, 0x1, R4, P6 ;  /* 0x0000000110037824 */ /* 0x000fca00030e0604 */
[----:B------:R0:W-:Y:S04]  /*77a50*/  STL.64 [R1+0x1308], R2 ;  /* 0x0013080201007387 */ /* 0x0001e80000100a00 */
[----:B0-----:R-:W3:Y:S04]  /*77a60*/  LDL.LU.64 R2, [R1+0x3208] ;  /* 0x0032080001027983 */ /* 0x001ee80000300a00 */
[----:B------:R-:W-:Y:S04]  /*77a70*/  STL.64 [R1+0x31f0], R4 ;  /* 0x0031f00401007387 */ /* 0x000fe80000100a00 */
[----:B------:R0:W-:Y:S04]  /*77a80*/  STL [R1+0x31fc], R24 ;  /* 0x0031fc1801007387 */ /* 0x0001e80000100800 */
[----:B0-----:R-:W4:Y:S01]  /*77a90*/  LDL.LU R24, [R1+0x3bc] ;  /* 0x0003bc0001187983 */ /* 0x001f220000300800 */
[----:B---3--:R-:W-:-:S05]  /*77aa0*/  IADD3 R4, P6, R9, R3, RZ ;  /* 0x0000000309047210 */ /* 0x008fca0007fde0ff */
[----:B------:R-:W-:-:S05]  /*77ab0*/  IMAD.X R5, R16, 0x1, R2, P6 ;  /* 0x0000000110057824 */ /* 0x000fca00030e0602 */
[----:B------:R0:W-:Y:S02]  /*77ac0*/  STL.64 [R1+0x1300], R4 ;  /* 0x0013000401007387 */ /* 0x0001e40000100a00 */
[----:B0-----:R-:W-:-:S05]  /*77ad0*/  IADD3 R4, P6, R9, R0, RZ ;  /* 0x0000000009047210 */ /* 0x001fca0007fde0ff */
[----:B------:R-:W-:-:S05]  /*77ae0*/  IMAD.X R5, R16, 0x1, R12, P6 ;  /* 0x0000000110057824 */ /* 0x000fca00030e060c */
[----:B------:R2:W-:Y:S02]  /*77af0*/  STL.64 [R1+0x12f8], R4 ;  /* 0x0012f80401007387 */ /* 0x0005e40000100a00 */
[----:B--2---:R-:W-:Y:S02]  /*77b00*/  IADD3 R4, P6, R9, R7, RZ ;  /* 0x0000000709047210 */ /* 0x004fe40007fde0ff */
[----:B------:R-:W2:Y:S03]  /*77b10*/  LDL.LU R9, [R1+0x3204] ;  /* 0x0032040001097983 */ /* 0x000ea60000300800 */
[----:B------:R-:W-:Y:S02]  /*77b20*/  IMAD.X R5, R16, 0x1, R13, P6 ;  /* 0x0000000110057824 */ /* 0x000fe400030e060d */
[----:B------:R-:W3:Y:S04]  /*77b30*/  LDL.LU R16, [R1+0x3200] ;  /* 0x0032000001107983 */ /* 0x000ee80000300800 */
[----:B------:R0:W-:Y:S01]  /*77b40*/  STL.64 [R1+0x12e8], R4 ;  /* 0x0012e80401007387 */ /* 0x0001e20000100a00 */
[----:B----4-:R-:W-:-:S02]  /*77b50*/  SHF.R.S32.HI R6, RZ, 0x1f, R24 ;  /* 0x0000001fff067819 */ /* 0x010fc40000011418 */
[----:B0-----:R-:W-:-:S05]  /*77b60*/  IADD3 R4, P6, R24, R11, RZ ;  /* 0x0000000b18047210 */ /* 0x001fca0007fde0ff */
[----:B------:R-:W-:-:S05]  /*77b70*/  IMAD.X R5, R6, 0x1, R29, P6 ;  /* 0x0000000106057824 */ /* 0x000fca00030e061d */
[----:B------:R0:W-:Y:S04]  /*77b80*/  STL.64 [R1+0x12d8], R4 ;  /* 0x0012d80401007387 */ /* 0x0001e80000100a00 */
[----:B------:R1:W-:Y:S01]  /*77b90*/  STL.64 [R1+0x31e0], R10 ;  /* 0x0031e00a01007387 */ /* 0x0003e20000100a00 */
[----:B0-----:R-:W-:Y:S01]  /*77ba0*/  IADD3 R4, P6, R24, R10, RZ ;  /* 0x0000000a18047210 */ /* 0x001fe20007fde0ff */
[----:B-1----:R-:W-:Y:S02]  /*77bb0*/  IMAD.MOV.U32 R11, RZ, RZ, R6 ;  /* 0x000000ffff0b7224 */ /* 0x002fe400078e0006 */
[----:B------:R-:W-:Y:S02]  /*77bc0*/  IMAD.MOV.U32 R10, RZ, RZ, R24 ;  /* 0x000000ffff0a7224 */ /* 0x000fe400078e0018 */
[----:B------:R-:W4:Y:S04]  /*77bd0*/  LDL.LU R24, [R1+0x31fc] ;  /* 0x0031fc0001187983 */ /* 0x000f280000300800 */
[----:B------:R-:W4:Y:S01]  /*77be0*/  LDL.LU R6, [R1+0x31f8] ;  /* 0x0031f80001067983 */ /* 0x000f220000300800 */
[----:B---3--:R-:W-:-:S05]  /*77bf0*/  IMAD.X R5, R11, 0x1, R16, P6 ;  /* 0x000000010b057824 */ /* 0x008fca00030e0610 */
[----:B------:R2:W-:Y:S02]  /*77c00*/  STL.64 [R1+0x12d0], R4 ;  /* 0x0012d00401007387 */ /* 0x0005e40000100a00 */
[----:B--2---:R-:W-:-:S05]  /*77c10*/  IADD3 R4, P6, R10, R9, RZ ;  /* 0x000000090a047210 */ /* 0x004fca0007fde0ff */
[----:B------:R-:W-:-:S05]  /*77c20*/  IMAD.X R5, R11, 0x1, R8, P6 ;  /* 0x000000010b057824 */ /* 0x000fca00030e0608 */
[----:B------:R0:W-:Y:S04]  /*77c30*/  STL.64 [R1+0x12c8], R4 ;  /* 0x0012c80401007387 */ /* 0x0001e80000100a00 */
[----:B0-----:R-:W2:Y:S04]  /*77c40*/  LDL.LU.64 R4, [R1+0x31f0] ;  /* 0x0031f00001047983 */ /* 0x001ea80000300a00 */
[----:B------:R0:W-:Y:S02]  /*77c50*/  STL.64 [R1+0x31d8], R16 ;  /* 0x0031d81001007387 */ /* 0x0001e40000100a00 */
[----:B0-----:R-:W-:-:S02]  /*77c60*/  IMAD.MOV.U32 R16, RZ, RZ, R7 ;  /* 0x000000ffff107224 */ /* 0x001fc400078e0007 */
[----:B------:R-:W3:Y:S01]  /*77c70*/  LDL.LU R7, [R1+0x31e8] ;  /* 0x0031e80001077983 */ /* 0x000ee20000300800 */
[----:B------:R-:W-:-:S03]  /*77c80*/  IMAD.MOV.U32 R17, RZ, RZ, R10 ;  /* 0x000000ffff117224 */ /* 0x000fc600078e000a */
[----:B------:R0:W-:Y:S02]  /*77c90*/  STL.64 [R1+0x31c8], R8 ;  /* 0x0031c80801007387 */ /* 0x0001e40000100a00 */
[----:B0-----:R-:W-:Y:S02]  /*77ca0*/  IMAD.MOV.U32 R8, RZ, RZ, R11 ;  /* 0x000000ffff087224 */ /* 0x001fe400078e000b */
[----:B------:R-:W2:Y:S04]  /*77cb0*/  LDL R9, [R1+0x3cc] ;  /* 0x0003cc0001097983 */ /* 0x000ea80000100800 */
[----:B------:R-:W-:Y:S01]  /*77cc0*/  STL [R1+0x31d0], R14 ;  /* 0x0031d00e01007387 */ /* 0x000fe20000100800 */
[----:B---3--:R-:W-:-:S05]  /*77cd0*/  IADD3 R10, P6, R17, R7, RZ ;  /* 0x00000007110a7210 */ /* 0x008fca0007fde0ff */
[----:B----4-:R-:W-:-:S05]  /*77ce0*/  IMAD.X R11, R8, 0x1, R6, P6 ;  /* 0x00000001080b7824 */ /* 0x010fca00030e0606 */
[----:B------:R2:W-:Y:S02]  /*77cf0*/  STL.64 [R1+0x12c0], R10 ;  /* 0x0012c00a01007387 */ /* 0x0005e40000100a00 */
[----:B--2---:R-:W-:-:S05]  /*77d00*/  IADD3 R10, P6, R17, R5, RZ ;  /* 0x00000005110a7210 */ /* 0x004fca0007fde0ff */
        /* <DEDUP_REMOVED lines=8> */
[----:B0-----:R-:W2:Y:S01]  /*77d90*/  LDL.LU.64 R10, [R1+0x31e0] ;  /* 0x0031e000010a7983 */ /* 0x001ea20000300a00 */
[----:B------:R-:W-:-:S05]  /*77da0*/  IADD3 R16, P6, R17, R16, RZ ;  /* 0x0000001011107210 */ /* 0x000fca0007fde0ff */
[----:B------:R-:W-:Y:S01]  /*77db0*/  IMAD.X R17, R8, 0x1, R13, P6 ;  /* 0x0000000108117824 */ /* 0x000fe200030e060d */
[----:B------:R-:W-:-:S04]  /*77dc0*/  SHF.R.S32.HI R14, RZ, 0x1f, R9 ;  /* 0x0000001fff0e7819 */ /* 0x000fc80000011409 */
[----:B------:R2:W-:Y:S04]  /*77dd0*/  STL.64 [R1+0x1290], R16 ;  /* 0x0012901001007387 */ /* 0x0005e80000100a00 */
[----:B------:R-:W-:Y:S01]  /*77de0*/  STL [R1+0x10], R14 ;  /* 0x0000100e01007387 */ /* 0x000fe20000100800 */
[----:B--2---:R-:W-:-:S05]  /*77df0*/  IADD3 R16, P6, R9, R11, RZ ;  /* 0x0000000b09107210 */ /* 0x004fca0007fde0ff */
[----:B------:R-:W-:-:S05]  /*77e00*/  IMAD.X R17, R14, 0x1, R29, P6 ;  /* 0x000000010e117824 */ /* 0x000fca00030e061d */
[----:B------:R0:W-:Y:S04]  /*77e10*/  STL.64 [R1+0x1280], R16 ;  /* 0x0012801001007387 */ /* 0x0001e80000100a00 */
[----:B0-----:R-:W2:Y:S01]  /*77e20*/  LDL.LU.64 R16, [R1+0x31d8] ;  /* 0x0031d80001107983 */ /* 0x001ea20000300a00 */
[----:B------:R-:W-:Y:S01]  /*77e30*/  IADD3 R8, P6, R9, R10, RZ ;  /* 0x0000000a09087210 */ /* 0x000fe20007fde0ff */
[----:B------:R-:W-:Y:S02]  /*77e40*/  IMAD.MOV.U32 R9, RZ, RZ, R14 ;  /* 0x000000ffff097224 */ /* 0x000fe400078e000e */
[----:B------:R-:W3:Y:S04]  /*77e50*/  LDL.LU R14, [R1+0x31d0] ;  /* 0x0031d000010e7983 */ /* 0x000ee80000300800 */
[----:B------:R0:W-:Y:S04]  /*77e60*/  STL [R1+0x31bc], R10 ;  /* 0x0031bc0a01007387 */ /* 0x0001e80000100800 */
[----:B0-----:R-:W4:Y:S01]  /*77e70*/  LDL.LU R10, [R1+0x3cc] ;  /* 0x0003cc00010a7983 */ /* 0x001f220000300800 */
[----:B--2---:R-:W-:-:S05]  /*77e80*/  IMAD.X R9, R9, 0x1, R16, P6 ;  /* 0x0000000109097824 */ /* 0x004fca00030e0610 */
[----:B------:R0:W-:Y:S04]  /*77e90*/  STL.64 [R1+0x1278], R8 ;  /* 0x0012780801007387 */ /* 0x0001e80000100a00 */
[----:B0-----:R-:W4:Y:S04]  /*77ea0*/  LDL.LU.64 R8, [R1+0x31c8] ;  /* 0x0031c80001087983 */ /* 0x001f280000300a00 */
[----:B------:R4:W-:Y:S02]  /*77eb0*/  STL.64 [R1+0x31c0], R20 ;  /* 0x0031c01401007387 */ /* 0x0009e40000100a00 */
[----:B----4-:R-:W-:-:S02]  /*77ec0*/  IADD3 R20, P6, R10, R9, RZ ;  /* 0x000000090a147210 */ /* 0x010fc40007fde0ff */
[----:B------:R0:W-:Y:S04]  /*77ed0*/  STL [R1+0x31b8], R9 ;  /* 0x0031b80901007387 */ /* 0x0001e80000100800 */
[----:B0-----:R-:W2:Y:S02]  /*77ee0*/  LDL.LU R9, [R1+0x10] ;  /* 0x0000100001097983 */ /* 0x001ea40000300800 */
[----:B--2---:R-:W-:-:S05]  /*77ef0*/  IMAD.X R21, R9, 0x1, R8, P6 ;  /* 0x0000000109157824 */ /* 0x004fca00030e0608 */
[----:B------:R0:W-:Y:S04]  /*77f00*/  STL.64 [R1+0x1270], R20 ;  /* 0x0012701401007387 */ /* 0x0001e80000100a00 */
[----:B------:R1:W-:Y:S01]  /*77f10*/  STL.64 [R1+0x31b0], R6 ;  /* 0x0031b00601007387 */ /* 0x0003e20000100a00 */
[----:B0-----:R-:W-:-:S03]  /*77f20*/  IADD3 R20, P6, R10, R7, RZ ;  /* 0x000000070a147210 */ /* 0x001fc60007fde0ff */
[----:B-1----:R-:W2:Y:S02]  /*77f30*/  LDL R7, [R1] ;  /* 0x0000000001077983 */ /* 0x002ea40000100800 */
[----:B------:R-:W-:-:S05]  /*77f40*/  IMAD.X R21, R9, 0x1, R6, P6 ;  /* 0x0000000109157824 */ /* 0x000fca00030e0606 */
[----:B------:R0:W-:Y:S04]  /*77f50*/  STL.64 [R1+0x1268], R20 ;  /* 0x0012681401007387 */ /* 0x0001e80000100a00 */
[----:B------:R1:W-:Y:S01]  /*77f60*/  STL [R1+0x31a8], R5 ;  /* 0x0031a80501007387 */ /* 0x0003e20000100800 */
[----:B0-----:R-:W-:-:S03]  /*77f70*/  IADD3 R20, P6, R10, R5, RZ ;  /* 0x000000050a147210 */ /* 0x001fc60007fde0ff */
[----:B-1----:R-:W4:Y:S02]  /*77f80*/  LDL.LU R5, [R1+0x3c8] ;  /* 0x0003c80001057983 */ /* 0x002f240000300800 */
        /* <DEDUP_REMOVED lines=8> */
[----:B0-----:R-:W3:Y:S01]  /*78010*/  LDL.LU.64 R20, [R1+0x31c0] ;  /* 0x0031c00001147983 */ /* 0x001ee20000300a00 */
[----:B--2---:R-:W-:-:S03]  /*78020*/  IADD3 R6, P6, R10, R7, RZ ;  /* 0x000000070a067210 */ /* 0x004fc60007fde0ff */
[----:B------:R-:W2:Y:S02]  /*78030*/  LDL.LU R10, [R1+0x31bc] ;  /* 0x0031bc00010a7983 */ /* 0x000ea40000300800 */
[----:B------:R-:W-:-:S05]  /*78040*/  IMAD.X R7, R9, 0x1, R13, P6 ;  /* 0x0000000109077824 */ /* 0x000fca00030e060d */
[----:B------:R0:W-:Y:S01]  /*78050*/  STL.64 [R1+0x1240], R6 ;  /* 0x0012400601007387 */ /* 0x0001e20000100a00 */
[----:B----4-:R-:W-:Y:S02]  /*78060*/  SHF.R.S32.HI R9, RZ, 0x1f, R5 ;  /* 0x0000001fff097819 */ /* 0x010fe40000011405 */
[----:B0-----:R-:W-:-:S05]  /*78070*/  IADD3 R6, P6, R5, R11, RZ ;  /* 0x0000000b05067210 */ /* 0x001fca0007fde0ff */
[----:B------:R-:W-:Y:S01]  /*78080*/  IMAD.X R7, R9, 0x1, R29, P6 ;  /* 0x0000000109077824 */ /* 0x000fe200030e061d */
[----:B------:R0:W-:Y:S04]  /*78090*/  STL [R1+0x10], R9 ;  /* 0x0000100901007387 */ /* 0x0001e80000100800 */
[----:B0-----:R-:W4:Y:S04]  /*780a0*/  LDL.LU R9, [R1+0x31b8] ;  /* 0x0031b80001097983 */ /* 0x001f280000300800 */
[----:B------:R2:W-:Y:S02]  /*780b0*/  STL.64 [R1+0x1228], R6 ;  /* 0x0012280601007387 */ /* 0x0005e40000100a00 */
[----:B--2---:R-:W-:-:S02]  /*780c0*/  IADD3 R6, P6, R5, R10, RZ ;  /* 0x0000000a05067210 */ /* 0x004fc40007fde0ff */
[----:B------:R0:W-:Y:S04]  /*780d0*/  STL [R1+0x3198], R10 ;  /* 0x0031980a01007387 */ /* 0x0001e80000100800 */
[----:B0-----:R-:W2:Y:S02]  /*780e0*/  LDL.LU R10, [R1+0x10] ;  /* 0x00001000010a7983 */ /* 0x001ea40000300800 */
[----:B--2---:R-:W-:-:S05]  /*780f0*/  IMAD.X R7, R10, 0x1, R16, P6 ;  /* 0x000000010a077824 */ /* 0x004fca00030e0610 */
[----:B------:R0:W-:Y:S04]  /*78100*/  STL.64 [R1+0x1220], R6 ;  /* 0x0012200601007387 */ /* 0x0001e80000100a00 */
[----:B----4-:R1:W-:Y:S01]  /*78110*/  STL [R1+0x3188], R9 ;  /* 0x0031880901007387 */ /* 0x0103e20000100800 */
[----:B0-----:R-:W-:-:S03]  /*78120*/  IADD3 R6, P6, R5, R9, RZ ;  /* 0x0000000905067210 */ /* 0x001fc60007fde0ff */
[----:B-1----:R-:W2:Y:S02]  /*78130*/  LDL.LU R9, [R1+0x3d4] ;  /* 0x0003d40001097983 */ /* 0x002ea40000300800 */
[----:B------:R-:W-:-:S05]  /*78140*/  IMAD.X R7, R10, 0x1, R8, P6 ;  /* 0x000000010a077824 */ /* 0x000fca00030e0608 */
[----:B------:R0:W-:Y:S04]  /*78150*/  STL.64 [R1+0x1218], R6 ;  /* 0x0012180601007387 */ /* 0x0001e80000100a00 */
[----:B0-----:R-:W4:Y:S04]  /*78160*/  LDL.LU.64 R6, [R1+0x31b0] ;  /* 0x0031b00001067983 */ /* 0x001f280000300a00 */
[----:B------:R0:W-:Y:S02]  /*78170*/  STL.64 [R1+0x3190], R16 ;  /* 0x0031901001007387 */ /* 0x0001e40000100a00 */
[----:B0-----:R-:W-:-:S02]  /*78180*/  IMAD.MOV.U32 R17, RZ, RZ, R5 ;  /* 0x000000ffff117224 */ /* 0x001fc400078e0005 */
[----:B------:R-:W3:Y:S04]  /*78190*/  LDL.LU R5, [R1+0x31a8] ;  /* 0x0031a80001057983 */ /* 0x000ee80000300800 */
[----:B------:R-:W-:Y:S04]  /*781a0*/  STL.64 [R1+0x31a0], R28 ;  /* 0x0031a01c01007387 */ /* 0x000fe80000100a00 */
[----:B------:R0:W-:Y:S04]  /*781b0*/  STL [R1+0x318c], R8 ;  /* 0x00318c0801007387 */ /* 0x0001e80000100800 */
[----:B0-----:R-:W2:Y:S01]  /*781c0*/  LDL R8, [R1] ;  /* 0x0000000001087983 */ /* 0x001ea20000100800 */
[----:B----4-:R-:W-:-:S05]  /*781d0*/  IADD3 R28, P6, R17, R7, RZ ;  /* 0x00000007111c7210 */ /* 0x010fca0007fde0ff */
        /* <DEDUP_REMOVED lines=10> */
[----:B--2---:R-:W-:-:S05]  /*78280*/  IADD3 R16, P6, R17, R8, RZ ;  /* 0x0000000811107210 */ /* 0x004fca0007fde0ff */
[----:B------:R-:W-:Y:S01]  /*78290*/  IMAD.X R17, R10, 0x1, R13, P6 ;  /* 0x000000010a117824 */ /* 0x000fe200030e060d */
[----:B------:R0:W-:Y:S04]  /*782a0*/  STL.64 [R1+0x11e8], R28 ;  /* 0x0011e81c01007387 */ /* 0x0001e80000100a00 */
[----:B0-----:R-:W2:Y:S04]  /*782b0*/  LDL.LU.64 R28, [R1+0x31a0] ;  /* 0x0031a000011c7983 */ /* 0x001ea80000300a00 */
[----:B------:R-:W3:Y:S04]  /*782c0*/  LDL.LU R10, [R1+0x3198] ;  /* 0x00319800010a7983 */ /* 0x000ee80000300800 */
[----:B------:R0:W-:Y:S02]  /*782d0*/  STL.64 [R1+0x11d8], R16 ;  /* 0x0011d81001007387 */ /* 0x0001e40000100a00 */
[----:B0-----:R-:W-:-:S02]  /*782e0*/  SHF.R.S32.HI R17, RZ, 0x1f, R9 ;  /* 0x0000001fff117819 */ /* 0x001fc40000011409 */
[----:B------:R-:W-:-:S03]  /*782f0*/  IADD3 R16, P6, R9, R11, RZ ;  /* 0x0000000b09107210 */ /* 0x000fc60007fde0ff */
[----:B------:R-:W-:Y:S04]  /*78300*/  STL [R1+0x10], R17 ;  /* 0x0000101101007387 */ /* 0x000fe80000100800 */
[----:B------:R0:W-:Y:S04]  /*78310*/  STL [R1+0x3178], R11 ;  /* 0x0031780b01007387 */ /* 0x0001e80000100800 */
[----:B0-----:R-:W2:Y:S02]  /*78320*/  LDL.LU R11, [R1+0x10] ;  /* 0x00001000010b7983 */ /* 0x001ea40000300800 */
[----:B--2---:R-:W-:-:S05]  /*78330*/  IMAD.X R17, R11, 0x1, R29, P6 ;  /* 0x000000010b117824 */ /* 0x004fca00030e061d */
[----:B------:R0:W-:Y:S04]  /*78340*/  STL.64 [R1+0x11c8], R16 ;  /* 0x0011c81001007387 */ /* 0x0001e80000100a00 */
[----:B0-----:R-:W2:Y:S04]  /*78350*/  LDL.LU.64 R16, [R1+0x3190] ;  /* 0x0031900001107983 */ /* 0x001ea80000300a00 */
[----:B------:R0:W-:Y:S02]  /*78360*/  STL.64 [R1+0x3170], R28 ;  /* 0x0031701c01007387 */ /* 0x0001e40000100a00 */
[----:B0-----:R-:W-:-:S02]  /*78370*/  IMAD.MOV.U32 R28, RZ, RZ, R8 ;  /* 0x000000ffff1c7224 */ /* 0x001fc400078e0008 */
[----:B------:R-:W-:Y:S01]  /*78380*/  IMAD.MOV.U32 R29, RZ, RZ, R9 ;  /* 0x000000ffff1d7224 */ /* 0x000fe200078e0009 */
[----:B------:R-:W4:Y:S04]  /*78390*/  LDL.LU R8, [R1+0x318c] ;  /* 0x00318c0001087983 */ /* 0x000f280000300800 */
[----:B------:R-:W4:Y:S04]  /*783a0*/  LDL.LU R9, [R1+0x3188] ;  /* 0x0031880001097983 */ /* 0x000f280000300800 */
[----:B------:R3:W-:Y:S02]  /*783b0*/  STL.64 [R1+0x3180], R22 ;  /* 0x0031801601007387 */ /* 0x0007e40000100a00 */
[----:B---3--:R-:W-:-:S05]  /*783c0*/  IADD3 R22, P6, R29, R10, RZ ;  /* 0x0000000a1d167210 */ /* 0x008fca0007fde0ff */
[----:B--2---:R-:W-:-:S05]  /*783d0*/  IMAD.X R23, R11, 0x1, R16, P6 ;  /* 0x000000010b177824 */ /* 0x004fca00030e0610 */
[----:B------:R4:W-:Y:S02]  /*783e0*/  STL.64 [R1+0x11c0], R22 ;  /* 0x0011c01601007387 */ /* 0x0009e40000100a00 */
[----:B----4-:R-:W-:-:S05]  /*783f0*/  IADD3 R22, P6, R29, R9, RZ ;  /* 0x000000091d167210 */ /* 0x010fca0007fde0ff */
[----:B------:R-:W-:-:S05]  /*78400*/  IMAD.X R23, R11, 0x1, R8, P6 ;  /* 0x000000010b177824 */ /* 0x000fca00030e0608 */
[----:B------:R0:W-:Y:S04]  /*78410*/  STL.64 [R1+0x11b8], R22 ;  /* 0x0011b81601007387 */ /* 0x0001e80000100a00 */
[----:B------:R1:W-:Y:S01]  /*78420*/  STL.64 [R1+0x3160], R6 ;  /* 0x0031600601007387 */ /* 0x0003e20000100a00 */
[----:B0-----:R-:W-:-:S05]  /*78430*/  IADD3 R22, P6, R29, R7, RZ ;  /* 0x000000071d167210 */ /* 0x001fca0007fde0ff */
[----:B------:R-:W-:Y:S02]  /*78440*/  IMAD.X R23, R11, 0x1, R6, P6 ;  /* 0x000000010b177824 */ /* 0x000fe400030e0606 */
[----:B-1----:R-:W-:-:S03]  /*78450*/  IMAD.MOV.U32 R7, RZ, RZ, R14 ;  /* 0x000000ffff077224 */ /* 0x002fc600078e000e */
[----:B------:R0:W-:Y:S04]  /*78460*/  STL.64 [R1+0x11b0], R22 ;  /* 0x0011b01601007387 */ /* 0x0001e80000100a00 */
[----:B------:R-:W2:Y:S01]  /*78470*/  LDL.LU R14, [R1+0x3d8] ;  /* 0x0003d800010e7983 */ /* 0x000ea20000300800 */
[----:B0-----:R-:W-:-:S05]  /*78480*/  IADD3 R22, P6, R29, R5, RZ ;  /* 0x000000051d167210 */ /* 0x001fca0007fde0ff */
[----:B------:R-:W-:Y:S02]  /*78490*/  IMAD.X R23, R11, 0x1, R4, P6 ;  /* 0x000000010b177824 */ /* 0x000fe400030e0604 */
[----:B------:R-:W-:Y:S01]  /*784a0*/  IMAD.MOV.U32 R6, RZ, RZ, R28 ;  /* 0x000000ffff067224 */ /* 0x000fe200078e001c */
[----:B--2---:R-:W-:Y:S04]  /*784b0*/  STL [R1+0x3168], R14 ;  /* 0x0031680e01007387 */ /* 0x004fe80000100800 */
        /* <DEDUP_REMOVED lines=9> */
[----:B0-----:R-:W2:Y:S04]  /*78550*/  LDL.LU.64 R22, [R1+0x3180] ;  /* 0x0031800001167983 */ /* 0x001ea80000300a00 */
[----:B------:R-:W3:Y:S04]  /*78560*/  LDL.LU R11, [R1+0x3178] ;  /* 0x00317800010b7983 */ /* 0x000ee80000300800 */
[----:B------:R0:W-:Y:S04]  /*78570*/  STL.64 [R1+0x1188], R28 ;  /* 0x0011881c01007387 */ /* 0x0001e80000100a00 */
[----:B0-----:R-:W4:Y:S04]  /*78580*/  LDL.LU.64 R28, [R1+0x3170] ;  /* 0x00317000011c7983 */ /* 0x001f280000300a00 */
[----:B------:R0:W-:Y:S02]  /*78590*/  STL.64 [R1+0x3158], R24 ;  /* 0x0031581801007387 */ /* 0x0001e40000100a00 */
[----:B0-----:R-:W-:-:S02]  /*785a0*/  IMAD.MOV.U32 R25, RZ, RZ, R7 ;  /* 0x000000ffff197224 */ /* 0x001fc400078e0007 */
[----:B------:R-:W-:-:S03]  /*785b0*/  IMAD.MOV.U32 R24, RZ, RZ, R6 ;  /* 0x000000ffff187224 */ /* 0x000fc600078e0006 */
[----:B------:R-:W-:-:S05]  /*785c0*/  SHF.R.S32.HI R14, RZ, 0x1f, R25 ;  /* 0x0000001fff0e7819 */ /* 0x000fca0000011419 */
[----:B------:R0:W-:Y:S01]  /*785d0*/  STL [R1+0x10], R14 ;  /* 0x0000100e01007387 */ /* 0x0001e20000100800 */
[----:B---3--:R-:W-:-:S05]  /*785e0*/  IADD3 R6, P6, R25, R11, RZ ;  /* 0x0000000b19067210 */ /* 0x008fca0007fde0ff */
[----:B----4-:R-:W-:Y:S02]  /*785f0*/  IMAD.X R7, R14, 0x1, R29, P6 ;  /* 0x000000010e077824 */ /* 0x010fe400030e061d */
[----:B0-----:R-:W3:Y:S04]  /*78600*/  LDL.LU R14, [R1+0x3168] ;  /* 0x00316800010e7983 */ /* 0x001ee80000300800 */
[----:B------:R0:W-:Y:S04]  /*78610*/  STL [R1+0x3150], R29 ;  /* 0x0031501d01007387 */ /* 0x0001e80000100800 */
[----:B0-----:R-:W4:Y:S04]  /*78620*/  LDL.LU R29, [R1+0x10] ;  /* 0x00001000011d7983 */ /* 0x001f280000300800 */
[----:B------:R0:W-:Y:S02]  /*78630*/  STL.64 [R1+0x1178], R6 ;  /* 0x0011780601007387 */ /* 0x0001e40000100a00 */
[----:B0-----:R-:W-:-:S05]  /*78640*/  IADD3 R6, P6, R25, R10, RZ ;  /* 0x0000000a19067210 */ /* 0x001fca0007fde0ff */
[----:B----4-:R-:W-:-:S05]  /*78650*/  IMAD.X R7, R29, 0x1, R16, P6 ;  /* 0x000000011d077824 */ /* 0x010fca00030e0610 */
[----:B------:R0:W-:Y:S02]  /*78660*/  STL.64 [R1+0x1170], R6 ;  /* 0x0011700601007387 */ /* 0x0001e40000100a00 */
[----:B0-----:R-:W-:-:S05]  /*78670*/  IADD3 R6, P6, R25, R9, RZ ;  /* 0x0000000919067210 */ /* 0x001fca0007fde0ff */
[----:B------:R-:W-:-:S05]  /*78680*/  IMAD.X R7, R29, 0x1, R8, P6 ;  /* 0x000000011d077824 */ /* 0x000fca00030e0608 */
[----:B------:R0:W-:Y:S04]  /*78690*/  STL.64 [R1+0x1168], R6 ;  /* 0x0011680601007387 */ /* 0x0001e80000100a00 */
[----:B0-----:R-:W4:Y:S04]  /*786a0*/  LDL.LU.64 R6, [R1+0x3160] ;  /* 0x0031600001067983 */ /* 0x001f280000300a00 */
[----:B------:R0:W-:Y:S02]  /*786b0*/  STL.64 [R1+0x3148], R8 ;  /* 0x0031480801007387 */ /* 0x0001e40000100a00 */
[----:B0-----:R-:W-:-:S02]  /*786c0*/  IMAD.MOV.U32 R9, RZ, RZ, R25 ;  /* 0x000000ffff097224 */ /* 0x001fc400078e0019 */
[----:B------:R-:W-:-:S03]  /*786d0*/  IMAD.MOV.U32 R8, RZ, RZ, R24 ;  /* 0x000000ffff087224 */ /* 0x000fc600078e0018 */
[----:B----4-:R-:W-:-:S05]  /*786e0*/  IADD3 R24, P6, R9, R7, RZ ;  /* 0x0000000709187210 */ /* 0x010fca0007fde0ff */
        /* <DEDUP_REMOVED lines=13> */
[----:B0-----:R-:W4:Y:S04]  /*787c0*/  LDL.LU.64 R24, [R1+0x3158] ;  /* 0x0031580001187983 */ /* 0x001f280000300a00 */
[----:B------:R-:W2:Y:S04]  /*787d0*/  LDL.LU R29, [R1+0x3150] ;  /* 0x00315000011d7983 */ /* 0x000ea80000300800 */
[----:B------:R0:W-:Y:S04]  /*787e0*/  STL [R1+0x3138], R15 ;  /* 0x0031380f01007387 */ /* 0x0001e80000100800 */
[----:B------:R3:W-:Y:S04]  /*787f0*/  STL.64 [R1+0x1130], R8 ;  /* 0x0011300801007387 */ /* 0x0007e80000100a00 */
[----:B0-----:R-:W4:Y:S01]  /*78800*/  LDL R15, [R1] ;  /* 0x00000000010f7983 */ /* 0x001f220000100800 */
[----:B---3--:R-:W-:-:S02]  /*78810*/  SHF.R.S32.HI R9, RZ, 0x1f, R14 ;  /* 0x0000001fff097819 */ /* 0x008fc4000001140e */
        /* <DEDUP_REMOVED lines=8> */
[----:B0-----:R-:W-:-:S05]  /*788a0*/  IADD3 R26, P6, R14, R10, RZ ;  /* 0x0000000a0e1a7210 */ /* 0x001fca0007fde0ff */
[----:B------:R-:W-:-:S05]  /*788b0*/  IMAD.X R27, R11, 0x1, R16, P6 ;  /* 0x000000010b1b7824 */ /* 0x000fca00030e0610 */
        /* <DEDUP_REMOVED lines=15> */
[----:B----4-:R-:W-:-:S04]  /*789b0*/  IADD3 R14, P6, R14, R15, RZ ;  /* 0x0000000f0e0e7210 */ /* 0x010fc80007fde0ff */
[----:B------:R0:W-:Y:S01]  /*789c0*/  STL.64 [R1+0x10d8], R26 ;  /* 0x0010d81a01007387 */ /* 0x0001e20000100a00 */
[----:B------:R-:W-:-:S03]  /*789d0*/  IMAD.X R15, R11, 0x1, R13, P6 ;  /* 0x000000010b0f7824 */ /* 0x000fc600030e060d */
[----:B0-----:R-:W2:Y:S04]  /*789e0*/  LDL.LU.64 R26, [R1+0x3140] ;  /* 0x00314000011a7983 */ /* 0x001ea80000300a00 */
[----:B------:R-:W3:Y:S04]  /*789f0*/  LDL.LU R11, [R1+0x313c] ;  /* 0x00313c00010b7983 */ /* 0x000ee80000300800 */
[----:B------:R0:W-:Y:S04]  /*78a00*/  STL.64 [R1+0x10c8], R14 ;  /* 0x0010c80e01007387 */ /* 0x0001e80000100a00 */
[----:B0-----:R-:W4:Y:S04]  /*78a10*/  LDL.LU R15, [R1+0x3138] ;  /* 0x00313800010f7983 */ /* 0x001f280000300800 */
[----:B------:R-:W-:Y:S01]  /*78a20*/  STL [R1+0x3128], R19 ;  /* 0x0031281301007387 */ /* 0x000fe20000100800 */
[----:B--2---:R-:W-:-:S05]  /*78a30*/  IMAD.MOV.U32 R14, RZ, RZ, R27 ;  /* 0x000000ffff0e7224 */ /* 0x004fca00078e001b */
[----:B----4-:R0:W-:Y:S04]  /*78a40*/  STL.64 [R1+0x3120], R14 ;  /* 0x0031200e01007387 */ /* 0x0101e80000100a00 */
[----:B0-----:R-:W2:Y:S04]  /*78a50*/  LDL R14, [R1] ;  /* 0x00000000010e7983 */ /* 0x001ea80000100800 */
[----:B------:R-:W4:Y:S01]  /*78a60*/  LDL.LU R15, [R1+0x3e4] ;  /* 0x0003e400010f7983 */ /* 0x000f220000300800 */
[----:B------:R-:W-:Y:S02]  /*78a70*/  IMAD.MOV.U32 R27, RZ, RZ, R26 ;  /* 0x000000ffff1b7224 */ /* 0x000fe400078e001a */
[----:B------:R-:W-:-:S05]  /*78a80*/  IMAD.MOV.U32 R26, RZ, RZ, R18 ;  /* 0x000000ffff1a7224 */ /* 0x000fca00078e0012 */
[----:B------:R0:W-:Y:S01]  /*78a90*/  STL.64 [R1+0x3130], R26 ;  /* 0x0031301a01007387 */ /* 0x0001e20000100a00 */
[----:B------:R-:W-:Y:S02]  /*78aa0*/  IMAD.MOV.U32 R18, RZ, RZ, R17 ;  /* 0x000000ffff127224 */ /* 0x000fe400078e0011 */
[----:B0-----:R-:W-:Y:S01]  /*78ab0*/  IMAD.MOV.U32 R27, RZ, RZ, R16 ;  /* 0x000000ffff1b7224 */ /* 0x001fe200078e0010 */
[----:B----4-:R-:W-:Y:S02]  /*78ac0*/  SHF.R.S32.HI R19, RZ, 0x1f, R15 ;  /* 0x0000001fff137819 */ /* 0x010fe4000001140f */
[----:B---3--:R-:W-:-:S05]  /*78ad0*/  IADD3 R16, P6, R15, R11, RZ ;  /* 0x0000000b0f107210 */ /* 0x008fca0007fde0ff */
[----:B------:R-:W-:Y:S01]  /*78ae0*/  IMAD.X R17, R19, 0x1, R29, P6 ;  /* 0x0000000113117824 */ /* 0x000fe200030e061d */
[----:B------:R-:W-:-:S04]  /*78af0*/  IADD3 R26, P6, R15, R10, RZ ;  /* 0x0000000a0f1a7210 */ /* 0x000fc80007fde0ff */
[----:B------:R0:W-:Y:S02]  /*78b00*/  STL.64 [R1+0x27a8], R16 ;  /* 0x0027a81001007387 */ /* 0x0001e40000100a00 */
[----:B0-----:R-:W-:-:S04]  /*78b10*/  IMAD.MOV.U32 R16, RZ, RZ, R27 ;  /* 0x000000ffff107224 */ /* 0x001fc800078e001b */
        /* <DEDUP_REMOVED lines=18> */
[----:B--2---:R-:W-:-:S05]  /*78c40*/  IADD3 R14, P6, R15, R14, RZ ;  /* 0x0000000e0f0e7210 */ /* 0x004fca0007fde0ff */
[----:B------:R-:W-:Y:S02]  /*78c50*/  IMAD.X R15, R19, 0x1, R13, P6 ;  /* 0x00000001130f7824 */ /* 0x000fe400030e060d */
[----:B------:R-:W2:Y:S04]  /*78c60*/  LDL.LU R19, [R1+0x3128] ;  /* 0x0031280001137983 */ /* 0x000ea80000300800 */
[----:B------:R0:W-:Y:S04]  /*78c70*/  STL.64 [R1+0x1078], R14 ;  /* 0x0010780e01007387 */ /* 0x0001e80000100a00 */
[----:B0-----:R-:W4:Y:S04]  /*78c80*/  LDL.LU.64 R14, [R1+0x3120] ;  /* 0x00312000010e7983 */ /* 0x001f280000300a00 */
[----:B---3--:R0:W-:Y:S04]  /*78c90*/  STL.64 [R1+0x3110], R26 ;  /* 0x0031101a01007387 */ /* 0x0081e80000100a00 */
[----:B0-----:R-:W3:Y:S04]  /*78ca0*/  LDL R26, [R1] ;  /* 0x00000000011a7983 */ /* 0x001ee80000100800 */
[----:B------:R-:W4:Y:S04]  /*78cb0*/  LDL.LU R27, [R1+0x3e0] ;  /* 0x0003e000011b7983 */ /* 0x000f280000300800 */
[----:B--2---:R0:W-:Y:S01]  /*78cc0*/  STL.64 [R1+0x3118], R18 ;  /* 0x0031181201007387 */ /* 0x0041e20000100a00 */
[----:B----4-:R-:W-:-:S02]  /*78cd0*/  SHF.R.S32.HI R17, RZ, 0x1f, R27 ;  /* 0x0000001fff117819 */ /* 0x010fc4000001141b */
        /* <DEDUP_REMOVED lines=25> */
[----:B0-----:R-:W3:Y:S04]  /*78e70*/  LDL.LU.64 R18, [R1+0x3118] ;  /* 0x0031180001127983 */ /* 0x001ee80000300a00 */
[----:B------:R0:W-:Y:S04]  /*78e80*/  STL.64 [R1+0x1028], R26 ;  /* 0x0010281a01007387 */ /* 0x0001e80000100a00 */
[----:B0-----:R-:W4:Y:S04]  /*78e90*/  LDL.LU.64 R26, [R1+0x3110] ;  /* 0x00311000011a7983 */ /* 0x001f280000300a00 */
[----:B------:R0:W-:Y:S01]  /*78ea0*/  STL [R1+0x3104], R11 ;  /* 0x0031040b01007387 */ /* 0x0001e20000100800 */
[----:B--2---:R-:W-:-:S03]  /*78eb0*/  IADD3 R4, P6, R5, R11, RZ ;  /* 0x0000000b05047210 */ /* 0x004fc60007fde0ff */
[----:B0-----:R-:W2:Y:S01]  /*78ec0*/  LDL.LU R11, [R1+0x3dc] ;  /* 0x0003dc00010b7983 */ /* 0x001ea20000300800 */
[----:B------:R-:W-:-:S05]  /*78ed0*/  SHF.R.S32.HI R17, RZ, 0x1f, R5 ;  /* 0x0000001fff117819 */ /* 0x000fca0000011405 */
[----:B------:R-:W-:-:S05]  /*78ee0*/  IMAD.X R5, R17, 0x1, R29, P6 ;  /* 0x0000000111057824 */ /* 0x000fca00030e061d */
[----:B------:R2:W-:Y:S04]  /*78ef0*/  STL.64 [R1+0x1010], R4 ;  /* 0x0010100401007387 */ /* 0x0005e80000100a00 */
[----:B------:R0:W-:Y:S01]  /*78f00*/  STL [R1+0x3100], R10 ;  /* 0x0031000a01007387 */ /* 0x0001e20000100800 */
[----:B--2---:R-:W-:-:S03]  /*78f10*/  IADD3 R4, P6, R11, R10, RZ ;  /* 0x0000000a0b047210 */ /* 0x004fc60007fde0ff */
[----:B0-----:R-:W2:Y:S02]  /*78f20*/  LDL R10, [R1] ;  /* 0x00000000010a7983 */ /* 0x001ea40000100800 */
        /* <DEDUP_REMOVED lines=19> */
[----:B--2---:R-:W-:Y:S02]  /*79060*/  IADD3 R6, P6, R11, R10, RZ ;  /* 0x0000000a0b067210 */ /* 0x004fe40007fde0ff */
[----:B------:R-:W2:Y:S04]  /*79070*/  LDL.LU R11, [R1+0x3104] ;  /* 0x00310400010b7983 */ /* 0x000ea80000300800 */
[----:B------:R0:W-:Y:S02]  /*79080*/  STL.64 [R1+0x30f0], R22 ;  /* 0x0030f01601007387 */ /* 0x0001e40000100a00 */
[----:B0-----:R-:W-:-:S02]  /*79090*/  IMAD.MOV.U32 R22, RZ, RZ, R10 ;  /* 0x000000ffff167224 */ /* 0x001fc400078e000a */
[----:B------:R-:W3:Y:S04]  /*790a0*/  LDL.LU R10, [R1+0x3100] ;  /* 0x00310000010a7983 */ /* 0x000ee80000300800 */
[----:B------:R-:W4:Y:S01]  /*790b0*/  LDL.LU R23, [R1+0x3e8] ;  /* 0x0003e80001177983 */ /* 0x000f220000300800 */
[----:B------:R-:W-:-:S05]  /*790c0*/  IMAD.X R7, R17, 0x1, R13, P6 ;  /* 0x0000000111077824 */ /* 0x000fca00030e060d */
[----:B------:R2:W-:Y:S01]  /*790d0*/  STL.64 [R1+0xfd0], R6 ;  /* 0x000fd00601007387 */ /* 0x0005e20000100a00 */
[----:B----4-:R-:W-:Y:S02]  /*790e0*/  SHF.R.S32.HI R17, RZ, 0x1f, R23 ;  /* 0x0000001fff117819 */ /* 0x010fe40000011417 */
        /* <DEDUP_REMOVED lines=8> */
[----:B------:R0:W-:Y:S04]  /*79170*/  STL.64 [R1+0xfb0], R6 ;  /* 0x000fb00601007387 */ /* 0x0001e80000100a00 */
[----:B0-----:R-:W2:Y:S04]  /*79180*/  LDL.LU.64 R6, [R1+0x30f8] ;  /* 0x0030f80001067983 */ /* 0x001ea80000300a00 */
[----:B------:R0:W-:Y:S02]  /*79190*/  STL.64 [R1+0x30e8], R8 ;  /* 0x0030e80801007387 */ /* 0x0001e40000100a00 */
[----:B0-----:R-:W-:-:S02]  /*791a0*/  IMAD.MOV.U32 R9, RZ, RZ, R23 ;  /* 0x000000ffff097224 */ /* 0x001fc400078e0017 */
[----:B------:R-:W-:-:S03]  /*791b0*/  IMAD.MOV.U32 R8, RZ, RZ, R22 ;  /* 0x000000ffff087224 */ /* 0x000fc600078e0016 */
        /* <DEDUP_REMOVED lines=15> */
[----:B--2---:R-:W-:Y:S04]  /*792b0*/  STL.64 [R1+0x30e0], R22 ;  /* 0x0030e01601007387 */ /* 0x004fe80000100a00 */
[----:B------:R0:W-:Y:S04]  /*792c0*/  STL.64 [R1+0xf80], R8 ;  /* 0x000f800801007387 */ /* 0x0001e80000100a00 */
[----:B0-----:R-:W2:Y:S04]  /*792d0*/  LDL.LU.64 R8, [R1+0x30e8] ;  /* 0x0030e80001087983 */ /* 0x001ea80000300a00 */
[----:B------:R0:W-:Y:S04]  /*792e0*/  STL.64 [R1+0x30d8], R24 ;  /* 0x0030d81801007387 */ /* 0x0001e80000100a00 */
[----:B0-----:R-:W3:Y:S04]  /*792f0*/  LDL R24, [R1] ;  /* 0x0000000001187983 */ /* 0x001ee80000100800 */
[----:B------:R-:W4:Y:S02]  /*79300*/  LDL.LU R25, [R1+0x3ec] ;  /* 0x0003ec0001197983 */ /* 0x000f240000300800 */
[----:B----4-:R-:W-:-:S02]  /*79310*/  SHF.R.S32.HI R17, RZ, 0x1f, R25 ;  /* 0x0000001fff117819 */ /* 0x010fc40000011419 */
[----:B------:R-:W-:-:S05]  /*79320*/  IADD3 R22, P6, R25, R11, RZ ;  /* 0x0000000b19167210 */ /* 0x000fca0007fde0ff */
[----:B------:R-:W-:-:S05]  /*79330*/  IMAD.X R23, R17, 0x1, R29, P6 ;  /* 0x0000000111177824 */ /* 0x000fca00030e061d */
        /* <DEDUP_REMOVED lines=20> */
[----:B---3--:R-:W-:-:S05]  /*79480*/  IADD3 R24, P6, R25, R24, RZ ;  /* 0x0000001819187210 */ /* 0x008fca0007fde0ff */
[----:B------:R-:W-:Y:S01]  /*79490*/  IMAD.X R25, R17, 0x1, R13, P6 ;  /* 0x0000000111197824 */ /* 0x000fe200030e060d */
[----:B--2---:R0:W-:Y:S04]  /*794a0*/  STL.64 [R1+0x30c8], R22 ;  /* 0x0030c81601007387 */ /* 0x0041e80000100a00 */
[----:B0-----:R-:W2:Y:S04]  /*794b0*/  LDL R22, [R1] ;  /* 0x0000000001167983 */ /* 0x001ea80000100800 */
[----:B------:R-:W3:Y:S04]  /*794c0*/  LDL.LU R23, [R1+0x3f0] ;  /* 0x0003f00001177983 */ /* 0x000ee80000300800 */
[----:B------:R0:W-:Y:S04]  /*794d0*/  STL.64 [R1+0xf30], R24 ;  /* 0x000f301801007387 */ /* 0x0001e80000100a00 */
[----:B0-----:R-:W4:Y:S01]  /*794e0*/  LDL.LU.64 R24, [R1+0x30d8] ;  /* 0x0030d80001187983 */ /* 0x001f220000300a00 */
[----:B---3--:R-:W-:-:S03]  /*794f0*/  SHF.R.S32.HI R17, RZ, 0x1f, R23 ;  /* 0x0000001fff117819 */ /* 0x008fc60000011417 */
[----:B----4-:R0:W-:Y:S02]  /*79500*/  STL.64 [R1+0x30d0], R24 ;  /* 0x0030d01801007387 */ /* 0x0101e40000100a00 */
        /* <DEDUP_REMOVED lines=24> */
[----:B------:R0:W-:Y:S04]  /*79690*/  STL.64 [R1+0xed0], R22 ;  /* 0x000ed01601007387 */ /* 0x0001e80000100a00 */
[----:B0-----:R-:W3:Y:S04]  /*796a0*/  LDL.LU.64 R22, [R1+0x30c8] ;  /* 0x0030c80001167983 */ /* 0x001ee80000300a00 */
[----:B---3--:R0:W-:Y:S04]  /*796b0*/  STL.64 [R1+0x30b0], R22 ;  /* 0x0030b01601007387 */ /* 0x0081e80000100a00 */
[----:B0-----:R-:W3:Y:S04]  /*796c0*/  LDL R22, [R1] ;  /* 0x0000000001167983 */ /* 0x001ee80000100800 */
[----:B------:R-:W4:Y:S01]  /*796d0*/  LDL.LU R23, [R1+0x3f4] ;  /* 0x0003f40001177983 */ /* 0x000f220000300800 */
[----:B------:R-:W-:-:S03]  /*796e0*/  IMAD.MOV.U32 R17, RZ, RZ, R14 ;  /* 0x000000ffff117224 */ /* 0x000fc600078e000e */
[----:B--2---:R0:W-:Y:S04]  /*796f0*/  STL.64 [R1+0x30c0], R24 ;  /* 0x0030c01801007387 */ /* 0x0041e80000100a00 */
[----:B------:R1:W-:Y:S01]  /*79700*/  STL [R1+0x30b8], R11 ;  /* 0x0030b80b01007387 */ /* 0x0003e20000100800 */
[----:B----4-:R-:W-:Y:S02]  /*79710*/  SHF.R.S32.HI R14, RZ, 0x1f, R23 ;  /* 0x0000001fff0e7819 */ /* 0x010fe40000011417 */
[----:B0-----:R-:W-:-:S03]  /*79720*/  IADD3 R24, P6, R23, R11, RZ ;  /* 0x0000000b17187210 */ /* 0x001fc60007fde0ff */
[----:B------:R0:W-:Y:S04]  /*79730*/  STL [R1+0x10], R14 ;  /* 0x0000100e01007387 */ /* 0x0001e80000100800 */
[----:B-1----:R-:W2:Y:S01]  /*79740*/  LDL.LU R11, [R1+0x10] ;  /* 0x00001000010b7983 */ /* 0x002ea20000300800 */
[----:B0-----:R-:W-:Y:S02]  /*79750*/  IMAD.MOV.U32 R14, RZ, RZ, R28 ;  /* 0x000000ffff0e7224 */ /* 0x001fe400078e001c */
[----:B------:R-:W-:Y:S02]  /*79760*/  IMAD.MOV.U32 R28, RZ, RZ, R27 ;  /* 0x000000ffff1c7224 */ /* 0x000fe400078e001b */
[----:B------:R-:W-:Y:S02]  /*79770*/  IMAD.MOV.U32 R27, RZ, RZ, R26 ;  /* 0x000000ffff1b7224 */ /* 0x000fe400078e001a */
[----:B------:R-:W-:-:S02]  /*79780*/  IMAD.MOV.U32 R26, RZ, RZ, R18 ;  /* 0x000000ffff1a7224 */ /* 0x000fc400078e0012 */
[----:B------:R-:W-:Y:S02]  /*79790*/  IMAD.MOV.U32 R18, RZ, RZ, R19 ;  /* 0x000000ffff127224 */ /* 0x000fe400078e0013 */
[----:B--2---:R-:W-:-:S05]  /*797a0*/  IMAD.X R25, R11, 0x1, R29, P6 ;  /* 0x000000010b197824 */ /* 0x004fca00030e061d */
[----:B------:R0:W-:Y:S04]  /*797b0*/  STL.64 [R1+0xec0], R24 ;  /* 0x000ec01801007387 */ /* 0x0001e80000100a00 */
[----:B------:R-:W2:Y:S01]  /*797c0*/  LDL R19, [R1+0x3f8] ;  /* 0x0003f80001137983 */ /* 0x000ea20000100800 */
        /* <DEDUP_REMOVED lines=17> */
[----:B---3--:R-:W-:-:S04]  /*798e0*/  IADD3 R22, P6, R23, R22, RZ ;  /* 0x0000001617167210 */ /* 0x008fc80007fde0ff */
[----:B------:R0:W-:Y:S01]  /*798f0*/  STL.64 [R1+0xe90], R24 ;  /* 0x000e901801007387 */ /* 0x0001e20000100a00 */
[----:B------:R-:W-:-:S03]  /*79900*/  IMAD.X R23, R11, 0x1, R13, P6 ;  /* 0x000000010b177824 */ /* 0x000fc600030e060d */
[----:B0-----:R-:W3:Y:S04]  /*79910*/  LDL.LU.64 R24, [R1+0x30c0] ;  /* 0x0030c00001187983 */ /* 0x001ee80000300a00 */
[----:B------:R-:W4:Y:S04]  /*79920*/  LDL.LU R11, [R1+0x30b8] ;  /* 0x0030b800010b7983 */ /* 0x000f280000300800 */
[----:B------:R0:W-:Y:S04]  /*79930*/  STL.64 [R1+0xe80], R22 ;  /* 0x000e801601007387 */ /* 0x0001e80000100a00 */
[----:B0-----:R-:W2:Y:S04]  /*79940*/  LDL.LU.64 R22, [R1+0x30b0] ;  /* 0x0030b00001167983 */ /* 0x001ea80000300a00 */
[----:B------:R-:W-:Y:S04]  /*79950*/  STL.64 [R1+0x30a8], R12 ;  /* 0x0030a80c01007387 */ /* 0x000fe80000100a00 */
[----:B---3--:R0:W-:Y:S04]  /*79960*/  STL.64 [R1+0x30a0], R24 ;  /* 0x0030a01801007387 */ /* 0x0081e80000100a00 */
[----:B----4-:R1:W-:Y:S01]  /*79970*/  STL [R1+0x3098], R11 ;  /* 0x0030980b01007387 */ /* 0x0103e20000100800 */
[----:B0-----:R-:W-:-:S02]  /*79980*/  IMAD.MOV.U32 R25, RZ, RZ, R14 ;  /* 0x000000ffff197224 */ /* 0x001fc400078e000e */
[----:B------:R-:W-:Y:S02]  /*79990*/  IMAD.MOV.U32 R14, RZ, RZ, R28 ;  /* 0x000000ffff0e7224 */ /* 0x000fe400078e001c */
[----:B------:R-:W-:Y:S02]  /*799a0*/  IMAD.MOV.U32 R28, RZ, RZ, R27 ;  /* 0x000000ffff1c7224 */ /* 0x000fe400078e001b */
[----:B------:R-:W-:Y:S02]  /*799b0*/  IMAD.MOV.U32 R27, RZ, RZ, R26 ;  /* 0x000000ffff1b7224 */ /* 0x000fe400078e001a */
[----:B------:R-:W-:Y:S01]  /*799c0*/  IMAD.MOV.U32 R26, RZ, RZ, R18 ;  /* 0x000000ffff1a7224 */ /* 0x000fe200078e0012 */
[----:B--2---:R-:W-:Y:S02]  /*799d0*/  IADD3 R18, P6, R19, R11, RZ ;  /* 0x0000000b13127210 */ /* 0x004fe40007fde0ff */
[----:B-1----:R-:W2:Y:S01]  /*799e0*/  LDL.LU R11, [R1+0x3f8] ;  /* 0x0003f800010b7983 */ /* 0x002ea20000300800 */
[----:B------:R-:W-:-:S02]  /*799f0*/  IMAD.MOV.U32 R13, RZ, RZ, R16 ;  /* 0x000000ffff0d7224 */ /* 0x000fc400078e0010 */
[----:B------:R-:W-:Y:S01]  /*79a00*/  IMAD.MOV.U32 R16, RZ, RZ, R17 ;  /* 0x000000ffff107224 */ /* 0x000fe200078e0011 */
[----:B------:R-:W-:-:S05]  /*79a10*/  SHF.R.S32.HI R17, RZ, 0x1f, R19 ;  /* 0x0000001fff117819 */ /* 0x000fca0000011413 */
[----:B------:R-:W-:-:S05]  /*79a20*/  IMAD.X R19, R17, 0x1, R29, P6 ;  /* 0x0000000111137824 */ /* 0x000fca00030e061d */
[----:B------:R0:W-:Y:S02]  /*79a30*/  STL.64 [R1+0x2778], R18 ;  /* 0x0027781201007387 */ /* 0x0001e40000100a00 */
[----:B0-----:R-:W-:Y:S01]  /*79a40*/  IMAD.MOV.U32 R19, RZ, RZ, R13 ;  /* 0x000000ffff137224 */ /* 0x001fe200078e000d */
[----:B--2---:R-:W-:-:S05]  /*79a50*/  IADD3 R12, P6, R11, R10, RZ ;  /* 0x0000000a0b0c7210 */ /* 0x004fca0007fde0ff */
[----:B------:R-:W-:-:S05]  /*79a60*/  IMAD.X R13, R17, 0x1, R19, P6 ;  /* 0x00000001110d7824 */ /* 0x000fca00030e0613 */
[----:B------:R0:W-:Y:S04]  /*79a70*/  STL.64 [R1+0xe68], R12 ;  /* 0x000e680c01007387 */ /* 0x0001e80000100a00 */
[----:B------:R1:W-:Y:S01]  /*79a80*/  STL.64 [R1+0x3090], R8 ;  /* 0x0030900801007387 */ /* 0x0003e20000100a00 */
[----:B0-----:R-:W-:-:S03]  /*79a90*/  IADD3 R12, P6, R11, R9, RZ ;  /* 0x000000090b0c7210 */ /* 0x001fc60007fde0ff */
[----:B-1----:R-:W2:Y:S02]  /*79aa0*/  LDL R9, [R1] ;  /* 0x0000000001097983 */ /* 0x002ea40000100800 */
[----:B------:R-:W-:-:S05]  /*79ab0*/  IMAD.X R13, R17, 0x1, R8, P6 ;  /* 0x00000001110d7824 */ /* 0x000fca00030e0608 */
[----:B------:R0:W-:Y:S02]  /*79ac0*/  STL.64 [R1+0xe60], R12 ;  /* 0x000e600c01007387 */ /* 0x0001e40000100a00 */
[----:B0-----:R-:W-:-:S05]  /*79ad0*/  IADD3 R12, P6, R11, R7, RZ ;  /* 0x000000070b0c7210 */ /* 0x001fca0007fde0ff */
[----:B------:R-:W-:-:S05]  /*79ae0*/  IMAD.X R13, R17, 0x1, R6, P6 ;  /* 0x00000001110d7824 */ /* 0x000fca00030e0606 */
[----:B------:R0:W-:Y:S04]  /*79af0*/  STL.64 [R1+0xe58], R12 ;  /* 0x000e580c01007387 */ /* 0x0001e80000100a00 */
[----:B------:R1:W-:Y:S01]  /*79b00*/  STL.64 [R1+0x3088], R4 ;  /* 0x0030880401007387 */ /* 0x0003e20000100a00 */
[----:B0-----:R-:W-:-:S03]  /*79b10*/  IADD3 R12, P6, R11, R5, RZ ;  /* 0x000000050b0c7210 */ /* 0x001fc60007fde0ff */
[----:B-1----:R-:W3:Y:S02]  /*79b20*/  LDL R5, [R1+0x3fc] ;  /* 0x0003fc0001057983 */ /* 0x002ee40000100800 */
[----:B------:R-:W-:-:S05]  /*79b30*/  IMAD.X R13, R17, 0x1, R4, P6 ;  /* 0x00000001110d7824 */ /* 0x000fca00030e0604 */
[----:B------:R0:W-:Y:S02]  /*79b40*/  STL.64 [R1+0xe50], R12 ;  /* 0x000e500c01007387 */ /* 0x0001e40000100a00 */
[----:B0-----:R-:W-:-:S05]  /*79b50*/  IADD3 R12, P6, R11, R3, RZ ;  /* 0x000000030b0c7210 */ /* 0x001fca0007fde0ff */
[----:B------:R-:W-:-:S05]  /*79b60*/  IMAD.X R13, R17, 0x1, R2, P6 ;  /* 0x00000001110d7824 */ /* 0x000fca00030e0602 */
[----:B------:R0:W-:Y:S04]  /*79b70*/  STL.64 [R1+0xe48], R12 ;  /* 0x000e480c01007387 */ /* 0x0001e80000100a00 */
[----:B0-----:R-:W4:Y:S01]  /*79b80*/  LDL.LU.64 R12, [R1+0x30a8] ;  /* 0x0030a800010c7983 */ /* 0x001f220000300a00 */
[----:B------:R-:W-:Y:S01]  /*79b90*/  IADD3 R24, P6, R11, R0, RZ ;  /* 0x000000000b187210 */ /* 0x000fe20007fde0ff */
[----:B------:R-:W-:-:S04]  /*79ba0*/  IMAD.MOV.U32 R18, RZ, RZ, R25 ;  /* 0x000000ffff127224 */ /* 0x000fc800078e0019 */
[----:B----4-:R-:W-:Y:S01]  /*79bb0*/  IMAD.X R25, R17, 0x1, R12, P6 ;  /* 0x0000000111197824 */ /* 0x010fe200030e060c */
[----:B--2---:R-:W-:-:S04]  /*79bc0*/  IADD3 R8, P6, R11, R9, RZ ;  /* 0x000000090b087210 */ /* 0x004fc80007fde0ff */
[----:B------:R0:W-:Y:S04]  /*79bd0*/  STL.64 [R1+0xe40], R24 ;  /* 0x000e401801007387 */ /* 0x0001e80000100a00 */
[----:B0-----:R-:W2:Y:S04]  /*79be0*/  LDL.LU.64 R24, [R1+0x30a0] ;  /* 0x0030a00001187983 */ /* 0x001ea80000300a00 */
[----:B------:R-:W4:Y:S01]  /*79bf0*/  LDL.LU R11, [R1+0x3098] ;  /* 0x00309800010b7983 */ /* 0x000f220000300800 */
[----:B------:R-:W-:Y:S02]  /*79c00*/  IMAD.X R9, R17, 0x1, R13, P6 ;  /* 0x0000000111097824 */ /* 0x000fe400030e060d */
[----:B------:R-:W-:-:S02]  /*79c10*/  IMAD.MOV.U32 R17, RZ, RZ, R14 ;  /* 0x000000ffff117224 */ /* 0x000fc400078e000e */
[----:B------:R-:W-:Y:S02]  /*79c20*/  IMAD.MOV.U32 R14, RZ, RZ, R28 ;  /* 0x000000ffff0e7224 */ /* 0x000fe400078e001c */
[----:B------:R-:W-:Y:S01]  /*79c30*/  IMAD.MOV.U32 R28, RZ, RZ, R27 ;  /* 0x000000ffff1c7224 */ /* 0x000fe200078e001b */
[----:B---3--:R-:W-:Y:S01]  /*79c40*/  SHF.R.S32.HI R27, RZ, 0x1f, R5 ;  /* 0x0000001fff1b7819 */ /* 0x008fe20000011405 */
[----:B------:R4:W-:Y:S02]  /*79c50*/  STL.64 [R1+0xe30], R8 ;  /* 0x000e300801007387 */ /* 0x0009e40000100a00 */
[----:B----4-:R-:W-:-:S05]  /*79c60*/  IADD3 R8, P6, R5, R11, RZ ;  /* 0x0000000b05087210 */ /* 0x010fca0007fde0ff */
[----:B------:R-:W-:Y:S01]  /*79c70*/  IMAD.X R9, R27, 0x1, R29, P6 ;  /* 0x000000011b097824 */ /* 0x000fe200030e061d */
[----:B------:R-:W-:-:S04]  /*79c80*/  IADD3 R4, P6, R5, R10, RZ ;  /* 0x0000000a05047210 */ /* 0x000fc80007fde0ff */
[----:B------:R0:W-:Y:S01]  /*79c90*/  STL.64 [R1+0xe18], R8 ;  /* 0x000e180801007387 */ /* 0x0001e20000100a00 */
[----:B------:R-:W-:-:S03]  /*79ca0*/  IMAD.X R5, R27, 0x1, R19, P6 ;  /* 0x000000011b057824 */ /* 0x000fc600030e0613 */
[----:B0-----:R-:W3:Y:S04]  /*79cb0*/  LDL.LU.64 R8, [R1+0x3090] ;  /* 0x0030900001087983 */ /* 0x001ee80000300a00 */
[----:B------:R0:W-:Y:S04]  /*79cc0*/  STL [R1+0x3084], R19 ;  /* 0x0030841301007387 */ /* 0x0001e80000100800 */
[----:B0-----:R-:W4:Y:S04]  /*79cd0*/  LDL.LU R19, [R1+0x3fc] ;  /* 0x0003fc0001137983 */ /* 0x001f280000300800 */
[----:B------:R4:W-:Y:S04]  /*79ce0*/  STL.64 [R1+0xe10], R4 ;  /* 0x000e100401007387 */ /* 0x0009e80000100a00 */
[----:B---3--:R0:W-:Y:S01]  /*79cf0*/  STL [R1+0x307c], R9 ;  /* 0x00307c0901007387 */ /* 0x0081e20000100800 */
[----:B----4-:R-:W-:-:S03]  /*79d00*/  IADD3 R4, P6, R19, R9, RZ ;  /* 0x0000000913047210 */ /* 0x010fc60007fde0ff */
[----:B0-----:R-:W3:Y:S02]  /*79d10*/  LDL R9, [R1] ;  /* 0x0000000001097983 */ /* 0x001ee40000100800 */
[----:B------:R-:W-:Y:S02]  /*79d20*/  IMAD.X R5, R27, 0x1, R8, P6 ;  /* 0x000000011b057824 */ /* 0x000fe400030e0608 */
[----:B------:R0:W-:Y:S04]  /*79d30*/  STL [R1+0x3080], R8 ;  /* 0x0030800801007387 */ /* 0x0001e80000100800 */
[----:B0-----:R-:W4:Y:S04]  /*79d40*/  LDL.LU R8, [R1+0x400] ;  /* 0x0004000001087983 */ /* 0x001f280000300800 */
[----:B------:R0:W-:Y:S02]  /*79d50*/  STL.64 [R1+0xe08], R4 ;  /* 0x000e080401007387 */ /* 0x0001e40000100a00 */
[----:B0-----:R-:W-:-:S05]  /*79d60*/  IADD3 R4, P6, R19, R7, RZ ;  /* 0x0000000713047210 */ /* 0x001fca0007fde0ff */
[----:B------:R-:W-:-:S05]  /*79d70*/  IMAD.X R5, R27, 0x1, R6, P6 ;  /* 0x000000011b057824 */ /* 0x000fca00030e0606 */
[----:B------:R0:W-:Y:S04]  /*79d80*/  STL.64 [R1+0xe00], R4 ;  /* 0x000e000401007387 */ /* 0x0001e80000100a00 */
[----:B0-----:R-:W2:Y:S04]  /*79d90*/  LDL.LU.64 R4, [R1+0x3088] ;  /* 0x0030880001047983 */ /* 0x001ea80000300a00 */
        /* <DEDUP_REMOVED lines=10> */
[----:B---3--:R-:W-:Y:S02]  /*79e40*/  IADD3 R6, P6, R19, R9, RZ ;  /* 0x0000000913067210 */ /* 0x008fe40007fde0ff */
[----:B------:R-:W2:Y:S03]  /*79e50*/  LDL.LU R19, [R1+0x3084] ;  /* 0x0030840001137983 */ /* 0x000ea60000300800 */
[----:B------:R-:W-:Y:S01]  /*79e60*/  IMAD.X R7, R27, 0x1, R13, P6 ;  /* 0x000000011b077824 */ /* 0x000fe200030e060d */
[----:B----4-:R-:W-:-:S04]  /*79e70*/  SHF.R.S32.HI R27, RZ, 0x1f, R8 ;  /* 0x0000001fff1b7819 */ /* 0x010fc80000011408 */
[----:B------:R0:W-:Y:S04]  /*79e80*/  STL.64 [R1+0xdd8], R6 ;  /* 0x000dd80601007387 */ /* 0x0001e80000100a00 */
[----:B------:R-:W-:Y:S01]  /*79e90*/  STL [R1+0x10], R27 ;  /* 0x0000101b01007387 */ /* 0x000fe20000100800 */
[----:B0-----:R-:W-:-:S05]  /*79ea0*/  IADD3 R6, P6, R8, R11, RZ ;  /* 0x0000000b08067210 */ /* 0x001fca0007fde0ff */
[----:B------:R-:W-:-:S05]  /*79eb0*/  IMAD.X R7, R27, 0x1, R29, P6 ;  /* 0x000000011b077824 */ /* 0x000fca00030e061d */
[----:B------:R0:W-:Y:S04]  /*79ec0*/  STL.64 [R1+0xdc8], R6 ;  /* 0x000dc80601007387 */ /* 0x0001e80000100a00 */
[----:B------:R1:W-:Y:S01]  /*79ed0*/  STL [R1+0x3058], R10 ;  /* 0x0030580a01007387 */ /* 0x0003e20000100800 */
[----:B0-----:R-:W-:Y:S01]  /*79ee0*/  IADD3 R6, P6, R8, R10, RZ ;  /* 0x0000000a08067210 */ /* 0x001fe20007fde0ff */
[----:B-1----:R-:W-:Y:S02]  /*79ef0*/  IMAD.MOV.U32 R10, RZ, RZ, R8 ;  /* 0x000000ffff0a7224 */ /* 0x002fe400078e0008 */
[----:B------:R-:W3:Y:S04]  /*79f00*/  LDL.LU R8, [R1+0x3080] ;  /* 0x0030800001087983 */ /* 0x000ee80000300800 */
[----:B------:R0:W-:Y:S02]  /*79f10*/  STL [R1+0x305c], R11 ;  /* 0x00305c0b01007387 */ /* 0x0001e40000100800 */
[----:B0-----:R-:W-:-:S02]  /*79f20*/  IMAD.MOV.U32 R11, RZ, RZ, R9 ;  /* 0x000000ffff0b7224 */ /* 0x001fc400078e0009 */
[----:B------:R-:W4:Y:S01]  /*79f30*/  LDL.LU R9, [R1+0x307c] ;  /* 0x00307c0001097983 */ /* 0x000f220000300800 */
[----:B--2---:R-:W-:-:S03]  /*79f40*/  IMAD.X R7, R27, 0x1, R19, P6 ;  /* 0x000000011b077824 */ /* 0x004fc600030e0613 */
[----:B------:R-:W2:Y:S04]  /*79f50*/  LDL.LU R27, [R1+0x3078] ;  /* 0x00307800011b7983 */ /* 0x000ea80000300800 */
[----:B------:R0:W-:Y:S04]  /*79f60*/  STL [R1+0x3060], R19 ;  /* 0x0030601301007387 */ /* 0x0001e80000100800 */
[----:B0-----:R-:W3:Y:S04]  /*79f70*/  LDL.LU R19, [R1+0x10] ;  /* 0x0000100001137983 */ /* 0x001ee80000300800 */
[----:B------:R4:W-:Y:S04]  /*79f80*/  STL.64 [R1+0xdc0], R6 ;  /* 0x000dc00601007387 */ /* 0x0009e80000100a00 */
[----:B------:R-:W-:Y:S01]  /*79f90*/  STL.64 [R1+0x3068], R22 ;  /* 0x0030681601007387 */ /* 0x000fe20000100a00 */
[----:B----4-:R-:W-:-:S05]  /*79fa0*/  IADD3 R6, P6, R10, R9, RZ ;  /* 0x000000090a067210 */ /* 0x010fca0007fde0ff */
[----:B---3--:R-:W-:-:S05]  /*79fb0*/  IMAD.X R7, R19, 0x1, R8, P6 ;  /* 0x0000000113077824 */ /* 0x008fca00030e0608 */
[----:B------:R0:W-:Y:S04]  /*79fc0*/  STL.64 [R1+0xdb8], R6 ;  /* 0x000db80601007387 */ /* 0x0001e80000100a00 */
[----:B0-----:R-:W3:Y:S01]  /*79fd0*/  LDL.LU.64 R6, [R1+0x3070] ;  /* 0x0030700001067983 */ /* 0x001ee20000300a00 */
[----:B------:R-:W-:Y:S02]  /*79fe0*/  IMAD.MOV.U32 R23, RZ, RZ, R14 ;  /* 0x000000ffff177224 */ /* 0x000fe400078e000e */
[----:B------:R-:W-:Y:S02]  /*79ff0*/  IMAD.MOV.U32 R14, RZ, RZ, R28 ;  /* 0x000000ffff0e7224 */ /* 0x000fe400078e001c */
[----:B------:R-:W-:Y:S02]  /*7a000*/  IMAD.MOV.U32 R28, RZ, RZ, R20 ;  /* 0x000000ffff1c7224 */ /* 0x000fe400078e0014 */
[----:B------:R-:W-:-:S02]  /*7a010*/  IMAD.MOV.U32 R22, RZ, RZ, R17 ;  /* 0x000000ffff167224 */ /* 0x000fc400078e0011 */
[----:B--2---:R-:W-:Y:S02]  /*7a020*/  IMAD.MOV.U32 R17, RZ, RZ, R27 ;  /* 0x000000ffff117224 */ /* 0x004fe400078e001b */
[----:B------:R-:W-:Y:S01]  /*7a030*/  IMAD.MOV.U32 R27, RZ, RZ, R21 ;  /* 0x000000ffff1b7224 */ /* 0x000fe200078e0015 */
[C---:B---3--:R-:W-:Y:S01]  /*7a040*/  IADD3 R20, P6, R10.reuse, R7, RZ ;  /* 0x000000070a147210 */ /* 0x048fe20007fde0ff */
[----:B------:R0:W-:Y:S04]  /*7a050*/  STL.64 [R1+0x3050], R6 ;  /* 0x0030500601007387 */ /* 0x0001e80000100a00 */
[C---:B------:R-:W-:Y:S02]  /*7a060*/  IMAD.X R21, R19.reuse, 0x1, R6, P6 ;  /* 0x0000000113157824 */ /* 0x040fe400030e0606 */
[----:B0-----:R-:W-:Y:S01]  /*7a070*/  IMAD.MOV.U32 R6, RZ, RZ, R22 ;  /* 0x000000ffff067224 */ /* 0x001fe200078e0016 */
[C---:B------:R-:W-:Y:S01]  /*7a080*/  IADD3 R22, P6, R10.reuse, R5, RZ ;  /* 0x000000050a167210 */ /* 0x040fe20007fde0ff */
[----:B------:R-:W-:Y:S01]  /*7a090*/  IMAD.MOV.U32 R7, RZ, RZ, R23 ;  /* 0x000000ffff077224 */ /* 0x000fe200078e0017 */
[----:B------:R0:W-:Y:S03]  /*7a0a0*/  STL.64 [R1+0x2758], R20 ;  /* 0x0027581401007387 */ /* 0x0001e60000100a00 */
[----:B------:R-:W-:Y:S01]  /*7a0b0*/  IMAD.X R23, R19, 0x1, R4, P6 ;  /* 0x0000000113177824 */ /* 0x000fe200030e0604 */
[----:B0-----:R-:W2:Y:S04]  /*7a0c0*/  LDL R21, [R1+0x404] ;  /* 0x0004040001157983 */ /* 0x001ea80000100800 */
        /* <DEDUP_REMOVED lines=15> */
[----:B---3--:R-:W-:-:S05]  /*7a1c0*/  IADD3 R20, P6, R21, R11, RZ ;  /* 0x0000000b15147210 */ /* 0x008fca0007fde0ff */
[----:B------:R-:W-:Y:S02]  /*7a1d0*/  IMAD.X R21, R10, 0x1, R29, P6 ;  /* 0x000000010a157824 */ /* 0x000fe400030e061d */
[----:B0-----:R-:W2:Y:S04]  /*7a1e0*/  LDL.LU R10, [R1+0x3058] ;  /* 0x00305800010a7983 */ /* 0x001ea80000300800 */
[----:B------:R-:W-:Y:S04]  /*7a1f0*/  STL.64 [R1+0xd78], R20 ;  /* 0x000d781401007387 */ /* 0x000fe80000100a00 */
[----:B------:R0:W-:Y:S04]  /*7a200*/  STL [R1+0x304c], R29 ;  /* 0x00304c1d01007387 */ /* 0x0001e80000100800 */
[----:B0-----:R-:W3:Y:S01]  /*7a210*/  LDL.LU R29, [R1+0x404] ;  /* 0x00040400011d7983 */ /* 0x001ee20000300800 */
[----:B------:R-:W-:-:S03]  /*7a220*/  IMAD.MOV.U32 R21, RZ, RZ, R6 ;  /* 0x000000ffff157224 */ /* 0x000fc600078e0006 */
[----:B--2---:R0:W-:Y:S01]  /*7a230*/  STL [R1+0x3048], R10 ;  /* 0x0030480a01007387 */ /* 0x0041e20000100800 */
[----:B---3--:R-:W-:-:S03]  /*7a240*/  IADD3 R6, P6, R29, R10, RZ ;  /* 0x0000000a1d067210 */ /* 0x008fc60007fde0ff */
[----:B0-----:R-:W4:Y:S01]  /*7a250*/  LDL.LU R10, [R1+0x10] ;  /* 0x00001000010a7983 */ /* 0x001f220000300800 */
[----:B------:R-:W-:Y:S02]  /*7a260*/  IMAD.MOV.U32 R20, RZ, RZ, R7 ;  /* 0x000000ffff147224 */ /* 0x000fe400078e0007 */
[----:B----4-:R-:W-:-:S05]  /*7a270*/  IMAD.X R7, R10, 0x1, R19, P6 ;  /* 0x000000010a077824 */ /* 0x010fca00030e0613 */
[----:B------:R0:W-:Y:S02]  /*7a280*/  STL.64 [R1+0xd70], R6 ;  /* 0x000d700601007387 */ /* 0x0001e40000100a00 */
[----:B0-----:R-:W-:-:S05]  /*7a290*/  IADD3 R6, P6, R29, R9, RZ ;  /* 0x000000091d067210 */ /* 0x001fca0007fde0ff */
[----:B------:R-:W-:-:S05]  /*7a2a0*/  IMAD.X R7, R10, 0x1, R8, P6 ;  /* 0x000000010a077824 */ /* 0x000fca00030e0608 */
[----:B------:R0:W-:Y:S04]  /*7a2b0*/  STL.64 [R1+0xd68], R6 ;  /* 0x000d680601007387 */ /* 0x0001e80000100a00 */
[----:B0-----:R-:W2:Y:S04]  /*7a2c0*/  LDL.LU.64 R6, [R1+0x3050] ;  /* 0x0030500001067983 */ /* 0x001ea80000300a00 */
[----:B------:R2:W-:Y:S02]  /*7a2d0*/  STL.64 [R1+0x3040], R8 ;  /* 0x0030400801007387 */ /* 0x0005e40000100a00 */
[----:B--2---:R-:W-:-:S02]  /*7a2e0*/  IADD3 R8, P6, R29, R7, RZ ;  /* 0x000000071d087210 */ /* 0x004fc40007fde0ff */
[----:B------:R0:W-:Y:S03]  /*7a2f0*/  STL.64 [R1+0x3038], R6 ;  /* 0x0030380601007387 */ /* 0x0001e60000100a00 */
[----:B------:R-:W-:Y:S01]  /*7a300*/  IMAD.X R9, R10, 0x1, R6, P6 ;  /* 0x000000010a097824 */ /* 0x000fe200030e0606 */
[----:B0-----:R-:W2:Y:S04]  /*7a310*/  LDL R7, [R1+0x408] ;  /* 0x0004080001077983 */ /* 0x001ea80000100800 */
[----:B------:R0:W-:Y:S04]  /*7a320*/  STL.64 [R1+0xd60], R8 ;  /* 0x000d600801007387 */ /* 0x0001e80000100a00 */
[----:B------:R1:W-:Y:S01]  /*7a330*/  STL [R1+0x3030], R5 ;  /* 0x0030300501007387 */ /* 0x0003e20000100800 */
[----:B0-----:R-:W-:-:S03]  /*7a340*/  IADD3 R8, P6, R29, R5, RZ ;  /* 0x000000051d087210 */ /* 0x001fc60007fde0ff */
[----:B-1----:R-:W3:Y:S02]  /*7a350*/  LDL R5, [R1] ;  /* 0x0000000001057983 */ /* 0x002ee40000100800 */
        /* <DEDUP_REMOVED lines=9> */
[----:B------:R-:W3:Y:S03]  /*7a3f0*/  LDL.LU R29, [R1+0x304c] ;  /* 0x00304c00011d7983 */ /* 0x000ee60000300800 */
[----:B------:R-:W-:Y:S02]  /*7a400*/  IMAD.X R9, R10, 0x1, R13, P6 ;  /* 0x000000010a097824 */ /* 0x000fe400030e060d */
[----:B------:R-:W4:Y:S04]  /*7a410*/  LDL.LU R10, [R1+0x3048] ;  /* 0x00304800010a7983 */ /* 0x000f280000300800 */
[----:B------:R0:W-:Y:S01]  /*7a420*/  STL.64 [R1+0xd38], R8 ;  /* 0x000d380801007387 */ /* 0x0001e20000100a00 */
[----:B--2---:R-:W-:-:S02]  /*7a430*/  SHF.R.S32.HI R6, RZ, 0x1f, R7 ;  /* 0x0000001fff067819 */ /* 0x004fc40000011407 */
[----:B0-----:R-:W-:-:S03]  /*7a440*/  IADD3 R8, P6, R7, R11, RZ ;  /* 0x0000000b07087210 */ /* 0x001fc60007fde0ff */
[----:B------:R-:W-:Y:S02]  /*7a450*/  STL [R1+0x10], R6 ;  /* 0x0000100601007387 */ /* 0x000fe40000100800 */
[----:B---3--:R-:W-:-:S05]  /*7a460*/  IMAD.X R9, R6, 0x1, R29, P6 ;  /* 0x0000000106097824 */ /* 0x008fca00030e061d */
[----:B------:R0:W-:Y:S04]  /*7a470*/  STL.64 [R1+0xd18], R8 ;  /* 0x000d180801007387 */ /* 0x0001e80000100a00 */
[----:B0-----:R-:W2:Y:S04]  /*7a480*/  LDL.LU.64 R8, [R1+0x3040] ;  /* 0x0030400001087983 */ /* 0x001ea80000300a00 */
[----:B------:R-:W3:Y:S01]  /*7a490*/  LDL.LU R29, [R1+0x410] ;  /* 0x00041000011d7983 */ /* 0x000ee20000300800 */
[----:B----4-:R-:W-:-:S03]  /*7a4a0*/  IADD3 R6, P6, R7, R10, RZ ;  /* 0x0000000a07067210 */ /* 0x010fc60007fde0ff */
[----:B---3--:R0:W-:Y:S04]  /*7a4b0*/  STL [R1+0x3020], R29 ;  /* 0x0030201d01007387 */ /* 0x0081e80000100800 */
[----:B0-----:R-:W3:Y:S04]  /*7a4c0*/  LDL.LU R29, [R1+0x10] ;  /* 0x00001000011d7983 */ /* 0x001ee80000300800 */
[----:B------:R0:W-:Y:S04]  /*7a4d0*/  STL.64 [R1+0x3018], R10 ;  /* 0x0030180a01007387 */ /* 0x0001e80000100a00 */
[----:B0-----:R-:W4:Y:S04]  /*7a4e0*/  LDL.LU R10, [R1+0x430] ;  /* 0x00043000010a7983 */ /* 0x001f280000300800 */
[----:B------:R-:W2:Y:S01]  /*7a4f0*/  LDL.LU R11, [R1+0x408] ;  /* 0x00040800010b7983 */ /* 0x000ea20000300800 */
[----:B---3--:R-:W-:-:S05]  /*7a500*/  IMAD.X R7, R29, 0x1, R19, P6 ;  /* 0x000000011d077824 */ /* 0x008fca00030e0613 */
[----:B------:R2:W-:Y:S02]  /*7a510*/  STL.64 [R1+0xd10], R6 ;  /* 0x000d100601007387 */ /* 0x0005e40000100a00 */
[----:B--2---:R-:W-:-:S05]  /*7a520*/  IADD3 R6, P6, R11, R9, RZ ;  /* 0x000000090b067210 */ /* 0x004fca0007fde0ff */
[----:B------:R-:W-:-:S05]  /*7a530*/  IMAD.X R7, R29, 0x1, R8, P6 ;  /* 0x000000011d077824 */ /* 0x000fca00030e0608 */
[----:B------:R0:W-:Y:S04]  /*7a540*/  STL.64 [R1+0xd08], R6 ;  /* 0x000d080601007387 */ /* 0x0001e80000100a00 */
[----:B0-----:R-:W2:Y:S04]  /*7a550*/  LDL.LU.64 R6, [R1+0x3038] ;  /* 0x0030380001067983 */ /* 0x001ea80000300a00 */
[----:B------:R-:W-:Y:S04]  /*7a560*/  STL.64 [R1+0x3028], R22 ;  /* 0x0030281601007387 */ /* 0x000fe80000100a00 */
[----:B------:R0:W-:Y:S02]  /*7a570*/  STL.64 [R1+0x3010], R8 ;  /* 0x0030100801007387 */ /* 0x0001e40000100a00 */
[----:B0-----:R-:W-:-:S02]  /*7a580*/  IMAD.MOV.U32 R9, RZ, RZ, R5 ;  /* 0x000000ffff097224 */ /* 0x001fc400078e0005 */
[----:B------:R-:W3:Y:S04]  /*7a590*/  LDL.LU R5, [R1+0x3030] ;  /* 0x0030300001057983 */ /* 0x000ee80000300800 */
[----:B------:R-:W4:Y:S01]  /*7a5a0*/  LDL.LU R8, [R1+0x4bc] ;  /* 0x0004bc0001087983 */ /* 0x000f220000300800 */
[----:B--2---:R-:W-:-:S05]  /*7a5b0*/  IADD3 R22, P6, R11, R7, RZ ;  /* 0x000000070b167210 */ /* 0x004fca0007fde0ff */
[----:B------:R-:W-:-:S05]  /*7a5c0*/  IMAD.X R23, R29, 0x1, R6, P6 ;  /* 0x000000011d177824 */ /* 0x000fca00030e0606 */
[----:B------:R3:W-:Y:S04]  /*7a5d0*/  STL.64 [R1+0xd00], R22 ;  /* 0x000d001601007387 */ /* 0x0007e80000100a00 */
[----:B------:R0:W-:Y:S01]  /*7a5e0*/  STL.64 [R1+0x3008], R6 ;  /* 0x0030080601007387 */ /* 0x0001e20000100a00 */
[----:B---3--:R-:W-:-:S03]  /*7a5f0*/  IADD3 R22, P6, R11, R5, RZ ;  /* 0x000000050b167210 */ /* 0x008fc60007fde0ff */
[----:B0-----:R-:W2:Y:S04]  /*7a600*/  LDL R6, [R1+0x8] ;  /* 0x0000080001067983 */ /* 0x001ea80000100800 */
[----:B------:R-:W3:Y:S01]  /*7a610*/  LDL R7, [R1+0x40c] ;  /* 0x00040c0001077983 */ /* 0x000ee20000100800 */
[----:B------:R-:W-:-:S03]  /*7a620*/  IMAD.X R23, R29, 0x1, R4, P6 ;  /* 0x000000011d177824 */ /* 0x000fc600030e0604 */
[----:B------:R-:W-:Y:S04]  /*7a630*/  STL.64 [R1+0x3000], R4 ;  /* 0x0030000401007387 */ /* 0x000fe80000100a00 */
[----:B------:R0:W-:Y:S02]  /*7a640*/  STL.64 [R1+0xcf8], R22 ;  /* 0x000cf81601007387 */ /* 0x0001e40000100a00 */
[----:B0-----:R-:W-:-:S05]  /*7a650*/  IADD3 R22, P6, R11, R3, RZ ;  /* 0x000000030b167210 */ /* 0x001fca0007fde0ff */
[----:B------:R-:W-:-:S05]  /*7a660*/  IMAD.X R23, R29, 0x1, R2, P6 ;  /* 0x000000011d177824 */ /* 0x000fca00030e0602 */
[----:B------:R0:W-:Y:S01]  /*7a670*/  STL.64 [R1+0xcf0], R22 ;  /* 0x000cf01601007387 */ /* 0x0001e20000100a00 */
[----:B----4-:R-:W-:Y:S01]  /*7a680*/  IMAD.MOV.U32 R5, RZ, RZ, R10 ;  /* 0x000000ffff057224 */ /* 0x010fe200078e000a */
[----:B0-----:R-:W-:-:S05]  /*7a690*/  IADD3 R22, P6, R11, R0, RZ ;  /* 0x000000000b167210 */ /* 0x001fca0007fde0ff */
[----:B------:R-:W-:Y:S01]  /*7a6a0*/  IMAD.X R23, R29, 0x1, R12, P6 ;  /* 0x000000011d177824 */ /* 0x000fe200030e060c */
[----:B------:R-:W-:-:S05]  /*7a6b0*/  IADD3 R10, P6, R11, R9, RZ ;  /* 0x000000090b0a7210 */ /* 0x000fca0007fde0ff */
[----:B------:R-:W-:Y:S01]  /*7a6c0*/  IMAD.X R11, R29, 0x1, R13, P6 ;  /* 0x000000011d0b7824 */ /* 0x000fe200030e060d */
[----:B------:R0:W-:Y:S04]  /*7a6d0*/  STL.64 [R1+0xce8], R22 ;  /* 0x000ce81601007387 */ /* 0x0001e80000100a00 */
[----:B0-----:R-:W4:Y:S04]  /*7a6e0*/  LDL.LU.64 R22, [R1+0x3028] ;  /* 0x0030280001167983 */ /* 0x001f280000300a00 */
[----:B------:R-:W4:Y:S04]  /*7a6f0*/  LDL.LU R29, [R1+0x3020] ;  /* 0x00302000011d7983 */ /* 0x000f280000300800 */
[----:B------:R0:W-:Y:S04]  /*7a700*/  STL.64 [R1+0xcd8], R10 ;  /* 0x000cd80a01007387 */ /* 0x0001e80000100a00 */
[----:B0-----:R-:W2:Y:S04]  /*7a710*/  LDL.LU.64 R10, [R1+0x3018] ;  /* 0x00301800010a7983 */ /* 0x001ea80000300a00 */
[----:B------:R0:W-:Y:S02]  /*7a720*/  STL.64 [R1+0x2ff8], R12 ;  /* 0x002ff80c01007387 */ /* 0x0001e40000100a00 */
[----:B0-----:R-:W-:-:S02]  /*7a730*/  IMAD.MOV.U32 R12, RZ, RZ, R8 ;  /* 0x000000ffff0c7224 */ /* 0x001fc400078e0008 */
[----:B------:R-:W-:Y:S01]  /*7a740*/  IMAD.MOV.U32 R13, RZ, RZ, R9 ;  /* 0x000000ffff0d7224 */ /* 0x000fe200078e0009 */
[----:B---3--:R-:W-:-:S05]  /*7a750*/  SHF.R.S32.HI R4, RZ, 0x1f, R7 ;  /* 0x0000001fff047819 */ /* 0x008fca0000011407 */
[----:B------:R-:W-:Y:S01]  /*7a760*/  STL [R1+0x10], R4 ;  /* 0x0000100401007387 */ /* 0x000fe20000100800 */
[----:B--2---:R-:W-:-:S05]  /*7a770*/  IADD3 R8, P6, R7, R11, RZ ;  /* 0x0000000b07087210 */ /* 0x004fca0007fde0ff */
[----:B------:R-:W-:Y:S01]  /*7a780*/  IMAD.X R9, R4, 0x1, R6, P6 ;  /* 0x0000000104097824 */ /* 0x000fe200030e0606 */
[----:B------:R-:W-:-:S04]  /*7a790*/  IADD3 R6, P6, R7, R10, RZ ;  /* 0x0000000a07067210 */ /* 0x000fc80007fde0ff */
[----:B------:R0:W-:Y:S01]  /*7a7a0*/  STL.64 [R1+0xcc8], R8 ;  /* 0x000cc80801007387 */ /* 0x0001e20000100a00 */
[----:B------:R-:W-:-:S03]  /*7a7b0*/  IMAD.X R7, R4, 0x1, R19, P6 ;  /* 0x0000000104077824 */ /* 0x000fc600030e0613 */
[----:B0-----:R-:W2:Y:S04]  /*7a7c0*/  LDL.LU.64 R8, [R1+0x3010] ;  /* 0x0030100001087983 */ /* 0x001ea80000300a00 */
[----:B------:R0:W-:Y:S04]  /*7a7d0*/  STL.64 [R1+0x2fe0], R10 ;  /* 0x002fe00a01007387 */ /* 0x0001e80000100a00 */
[----:B0-----:R-:W2:Y:S04]  /*7a7e0*/  LDL.LU R11, [R1+0x40c] ;  /* 0x00040c00010b7983 */ /* 0x001ea80000300800 */
[----:B------:R0:W-:Y:S04]  /*7a7f0*/  STL [R1+0x2fe8], R19 ;  /* 0x002fe81301007387 */ /* 0x0001e80000100800 */
        /* <DEDUP_REMOVED lines=11> */
[----:B0-----:R-:W2:Y:S01]  /*7a8b0*/  LDL.LU.64 R4, [R1+0x3000] ;  /* 0x0030000001047983 */ /* 0x001ea20000300a00 */
[----:B------:R-:W-:-:S03]  /*7a8c0*/  IMAD.MOV.U32 R10, RZ, RZ, R12 ;  /* 0x000000ffff0a7224 */ /* 0x000fc600078e000c */
        /* <DEDUP_REMOVED lines=8> */
[----:B0-----:R-:W2:Y:S01]  /*7a950*/  LDL.LU.64 R12, [R1+0x2ff8] ;  /* 0x002ff800010c7983 */ /* 0x001ea20000300a00 */
[----:B------:R-:W-:-:S03]  /*7a960*/  IADD3 R8, P6, R11, R0, RZ ;  /* 0x000000000b087210 */ /* 0x000fc60007fde0ff */
[----:B------:R0:W-:Y:S02]  /*7a970*/  STL.64 [R1+0x2fd0], R2 ;  /* 0x002fd00201007387 */ /* 0x0001e40000100a00 */
[----:B0-----:R-:W-:Y:S02]  /*7a980*/  IMAD.MOV.U32 R2, RZ, RZ, R9 ;  /* 0x000000ffff027224 */ /* 0x001fe400078e0009 */
[----:B------:R-:W-:Y:S02]  /*7a990*/  IMAD.MOV.U32 R3, RZ, RZ, R10 ;  /* 0x000000ffff037224 */ /* 0x000fe400078e000a */
[----:B--2---:R-:W-:Y:S01]  /*7a9a0*/  IMAD.X R9, R19, 0x1, R12, P6 ;  /* 0x0000000113097824 */ /* 0x004fe200030e060c */
[----:B------:R-:W-:-:S05]  /*7a9b0*/  IADD3 R10, P6, R11, R7, RZ ;  /* 0x000000070b0a7210 */ /* 0x000fca0007fde0ff */
[----:B------:R-:W-:Y:S01]  /*7a9c0*/  IMAD.X R11, R19, 0x1, R13, P6 ;  /* 0x00000001130b7824 */ /* 0x000fe200030e060d */
[----:B------:R0:W-:Y:S04]  /*7a9d0*/  STL.64 [R1+0xc98], R8 ;  /* 0x000c980801007387 */ /* 0x0001e80000100a00 */
[----:B0-----:R-:W2:Y:S04]  /*7a9e0*/  LDL.LU.64 R8, [R1+0x2ff0] ;  /* 0x002ff00001087983 */ /* 0x001ea80000300a00 */
[----:B------:R-:W3:Y:S04]  /*7a9f0*/  LDL.LU R19, [R1+0x2fe8] ;  /* 0x002fe80001137983 */ /* 0x000ee80000300800 */
[----:B------:R0:W-:Y:S04]  /*7aa00*/  STL.64 [R1+0xc88], R10 ;  /* 0x000c880a01007387 */ /* 0x0001e80000100a00 */
[----:B0-----:R-:W2:Y:S04]  /*7aa10*/  LDL.LU.64 R10, [R1+0x2fe0] ;  /* 0x002fe000010a7983 */ /* 0x001ea80000300a00 */
[----:B------:R0:W-:Y:S04]  /*7aa20*/  STL.64 [R1+0x2fc8], R12 ;  /* 0x002fc80c01007387 */ /* 0x0001e80000100a00 */
[----:B0-----:R-:W3:Y:S01]  /*7aa30*/  LDL R13, [R1+0x8] ;  /* 0x00000800010d7983 */ /* 0x001ee20000100800 */
[----:B----4-:R-:W-:-:S05]  /*7aa40*/  SHF.R.S32.HI R6, RZ, 0x1f, R29 ;  /* 0x0000001fff067819 */ /* 0x010fca000001141d */
[----:B------:R0:W-:Y:S01]  /*7aa50*/  STL [R1+0x10], R6 ;  /* 0x0000100601007387 */ /* 0x0001e20000100800 */
[----:B--2---:R-:W-:-:S05]  /*7aa60*/  IADD3 R12, P6, R29, R11, RZ ;  /* 0x0000000b1d0c7210 */ /* 0x004fca0007fde0ff */
[----:B---3--:R-:W-:Y:S01]  /*7aa70*/  IMAD.X R13, R6, 0x1, R13, P6 ;  /* 0x00000001060d7824 */ /* 0x008fe200030e060d */
[----:B0-----:R-:W-:-:S04]  /*7aa80*/  IADD3 R6, P6, R29, R10, RZ ;  /* 0x0000000a1d067210 */ /* 0x001fc80007fde0ff */
[----:B------:R-:W-:Y:S04]  /*7aa90*/  STL.64 [R1+0xc78], R12 ;  /* 0x000c780c01007387 */ /* 0x000fe80000100a00 */
[----:B------:R0:W-:Y:S04]  /*7aaa0*/  STL [R1+0x2fbc], R10 ;  /* 0x002fbc0a01007387 */ /* 0x0001e80000100800 */
[----:B0-----:R-:W2:Y:S01]  /*7aab0*/  LDL.LU R10, [R1+0x10] ;  /* 0x00001000010a7983 */ /* 0x001ea20000300800 */
[----:B------:R-:W-:Y:S02]  /*7aac0*/  IMAD.MOV.U32 R13, RZ, RZ, R7 ;  /* 0x000000ffff0d7224 */ /* 0x000fe400078e0007 */
[----:B--2---:R-:W-:-:S05]  /*7aad0*/  IMAD.X R7, R10, 0x1, R19, P6 ;  /* 0x000000010a077824 */ /* 0x004fca00030e0613 */
        /* <DEDUP_REMOVED lines=8> */
[C---:B--2---:R-:W-:Y:S01]  /*7ab60*/  IADD3 R2, P6, R29.reuse, R7, RZ ;  /* 0x000000071d027210 */ /* 0x044fe20007fde0ff */
[----:B------:R0:W-:Y:S04]  /*7ab70*/  STL [R1+0x2fb8], R7 ;  /* 0x002fb80701007387 */ /* 0x0001e80000100800 */
[----:B------:R-:W-:Y:S01]  /*7ab80*/  IMAD.X R3, R10, 0x1, R6, P6 ;  /* 0x000000010a037824 */ /* 0x000fe200030e0606 */
[----:B0-----:R-:W2:Y:S04]  /*7ab90*/  LDL R7, [R1+0x414] ;  /* 0x0004140001077983 */ /* 0x001ea80000100800 */
[----:B------:R0:W-:Y:S02]  /*7aba0*/  STL.64 [R1+0xc60], R2 ;  /* 0x000c600201007387 */ /* 0x0001e40000100a00 */
[----:B0-----:R-:W-:-:S05]  /*7abb0*/  IADD3 R2, P6, R29, R5, RZ ;  /* 0x000000051d027210 */ /* 0x001fca0007fde0ff */
        /* <DEDUP_REMOVED lines=9> */
[----:B------:R0:W-:Y:S01]  /*7ac50*/  STL.64 [R1+0x2fa8], R2 ;  /* 0x002fa80201007387 */ /* 0x0001e20000100a00 */
[----:B------:R-:W-:Y:S02]  /*7ac60*/  IMAD.MOV.U32 R4, RZ, RZ, R9 ;  /* 0x000000ffff047224 */ /* 0x000fe400078e0009 */
[----:B0-----:R-:W-:Y:S01]  /*7ac70*/  IMAD.MOV.U32 R2, RZ, RZ, R8 ;  /* 0x000000ffff027224 */ /* 0x001fe200078e0008 */
[----:B------:R-:W-:Y:S01]  /*7ac80*/  IADD3 R8, P6, R29, R0, RZ ;  /* 0x000000001d087210 */ /* 0x000fe20007fde0ff */
[----:B------:R-:W-:-:S02]  /*7ac90*/  IMAD.MOV.U32 R3, RZ, RZ, R5 ;  /* 0x000000ffff037224 */ /* 0x000fc400078e0005 */
[----:B------:R-:W-:Y:S02]  /*7aca0*/  IMAD.MOV.U32 R5, RZ, RZ, R28 ;  /* 0x000000ffff057224 */ /* 0x000fe400078e001c */
[----:B---3--:R-:W-:Y:S01]  /*7acb0*/  IMAD.X R9, R10, 0x1, R12, P6 ;  /* 0x000000010a097824 */ /* 0x008fe200030e060c */
[----:B------:R-:W-:-:S05]  /*7acc0*/  IADD3 R28, P6, R29, R3, RZ ;  /* 0x000000031d1c7210 */ /* 0x000fca0007fde0ff */
[----:B------:R-:W-:Y:S01]  /*7acd0*/  IMAD.X R29, R10, 0x1, R13, P6 ;  /* 0x000000010a1d7824 */ /* 0x000fe200030e060d */
[----:B------:R0:W-:Y:S04]  /*7ace0*/  STL.64 [R1+0xc48], R8 ;  /* 0x000c480801007387 */ /* 0x0001e80000100a00 */
[----:B0-----:R-:W3:Y:S04]  /*7acf0*/  LDL.LU.64 R8, [R1+0x2fc0] ;  /* 0x002fc00001087983 */ /* 0x001ee80000300a00 */
[----:B------:R-:W4:Y:S04]  /*7ad00*/  LDL.LU R10, [R1+0x2fbc] ;  /* 0x002fbc00010a7983 */ /* 0x000f280000300800 */
[----:B------:R0:W-:Y:S02]  /*7ad10*/  STL.64 [R1+0xc38], R28 ;  /* 0x000c381c01007387 */ /* 0x0001e40000100a00 */
[----:B0-----:R-:W-:Y:S01]  /*7ad20*/  IMAD.MOV.U32 R29, RZ, RZ, R25 ;  /* 0x000000ffff1d7224 */ /* 0x001fe200078e0019 */
[----:B--2---:R-:W-:Y:S01]  /*7ad30*/  SHF.R.S32.HI R25, RZ, 0x1f, R7 ;  /* 0x0000001fff197819 */ /* 0x004fe20000011407 */
[----:B------:R-:W-:-:S02]  /*7ad40*/  IMAD.MOV.U32 R28, RZ, RZ, R27 ;  /* 0x000000ffff1c7224 */ /* 0x000fc400078e001b */
[----:B------:R-:W-:Y:S01]  /*7ad50*/  IMAD.MOV.U32 R27, RZ, RZ, R24 ;  /* 0x000000ffff1b7224 */ /* 0x000fe200078e0018 */
[----:B------:R-:W-:Y:S01]  /*7ad60*/  IADD3 R24, P6, R7, R11, RZ ;  /* 0x0000000b07187210 */ /* 0x000fe20007fde0ff */
[----:B------:R0:W-:Y:S04]  /*7ad70*/  STL [R1+0x10], R25 ;  /* 0x0000101901007387 */ /* 0x0001e80000100800 */
[----:B0-----:R-:W2:Y:S04]  /*7ad80*/  LDL R25, [R1+0x8] ;  /* 0x0000080001197983 */ /* 0x001ea80000100800 */
[----:B------:R0:W-:Y:S04]  /*7ad90*/  STL [R1+0x2fa0], R11 ;  /* 0x002fa00b01007387 */ /* 0x0001e80000100800 */
[----:B0-----:R-:W2:Y:S02]  /*7ada0*/  LDL.LU R11, [R1+0x10] ;  /* 0x00001000010b7983 */ /* 0x001ea40000300800 */
[----:B--2---:R-:W-:-:S05]  /*7adb0*/  IMAD.X R25, R11, 0x1, R25, P6 ;  /* 0x000000010b197824 */ /* 0x004fca00030e0619 */
[----:B------:R4:W-:Y:S02]  /*7adc0*/  STL.64 [R1+0x2728], R24 ;  /* 0x0027281801007387 */ /* 0x0009e40000100a00 */
[----:B----4-:R-:W-:Y:S02]  /*7add0*/  IADD3 R24, P6, R7, R10, RZ ;  /* 0x0000000a07187210 */ /* 0x010fe40007fde0ff */
[----:B------:R-:W2:Y:S04]  /*7ade0*/  LDL.LU R7, [R1+0x2fb8] ;  /* 0x002fb80001077983 */ /* 0x000ea80000300800 */
[----:B------:R0:W-:Y:S04]  /*7adf0*/  STL [R1+0x2fa4], R10 ;  /* 0x002fa40a01007387 */ /* 0x0001e80000100800 */
[----:B0-----:R-:W3:Y:S01]  /*7ae00*/  LDL.LU R10, [R1+0x414] ;  /* 0x00041400010a7983 */ /* 0x001ee20000300800 */
[----:B------:R-:W-:-:S05]  /*7ae10*/  IMAD.X R25, R11, 0x1, R19, P6 ;  /* 0x000000010b197824 */ /* 0x000fca00030e0613 */
[----:B------:R3:W-:Y:S02]  /*7ae20*/  STL.64 [R1+0xc18], R24 ;  /* 0x000c181801007387 */ /* 0x0007e40000100a00 */
[----:B---3--:R-:W-:-:S05]  /*7ae30*/  IADD3 R24, P6, R10, R9, RZ ;  /* 0x000000090a187210 */ /* 0x008fca0007fde0ff */
[----:B------:R-:W-:-:S05]  /*7ae40*/  IMAD.X R25, R11, 0x1, R8, P6 ;  /* 0x000000010b197824 */ /* 0x000fca00030e0608 */
[----:B------:R0:W-:Y:S04]  /*7ae50*/  STL.64 [R1+0xc10], R24 ;  /* 0x000c101801007387 */ /* 0x0001e80000100a00 */
[----:B------:R1:W-:Y:S01]  /*7ae60*/  STL.64 [R1+0x2f90], R8 ;  /* 0x002f900801007387 */ /* 0x0003e20000100a00 */
[----:B0-----:R-:W-:Y:S01]  /*7ae70*/  IMAD.MOV.U32 R25, RZ, RZ, R4 ;  /* 0x000000ffff197224 */ /* 0x001fe200078e0004 */
[----:B--2---:R-:W-:Y:S01]  /*7ae80*/  IADD3 R4, P6, R10, R7, RZ ;  /* 0x000000070a047210 */ /* 0x004fe20007fde0ff */
[----:B-1----:R-:W-:-:S04]  /*7ae90*/  IMAD.MOV.U32 R9, RZ, RZ, R5 ;  /* 0x000000ffff097224 */ /* 0x002fc800078e0005 */
[----:B------:R-:W-:-:S05]  /*7aea0*/  IMAD.X R5, R11, 0x1, R6, P6 ;  /* 0x000000010b057824 */ /* 0x000fca00030e0606 */
[----:B------:R0:W-:Y:S04]  /*7aeb0*/  STL.64 [R1+0xc08], R4 ;  /* 0x000c080401007387 */ /* 0x0001e80000100a00 */
[----:B0-----:R-:W2:Y:S01]  /*7aec0*/  LDL.LU.64 R4, [R1+0x2fb0] ;  /* 0x002fb00001047983 */ /* 0x001ea20000300a00 */
[----:B------:R-:W-:-:S03]  /*7aed0*/  IMAD.MOV.U32 R24, RZ, RZ, R2 ;  /* 0x000000ffff187224 */ /* 0x000fc600078e0002 */
[----:B------:R0:W-:Y:S02]  /*7aee0*/  STL.64 [R1+0x2f88], R6 ;  /* 0x002f880601007387 */ /* 0x0001e40000100a00 */
[----:B0-----:R-:W-:Y:S01]  /*7aef0*/  IMAD.MOV.U32 R6, RZ, RZ, R3 ;  /* 0x000000ffff067224 */ /* 0x001fe200078e0003 */
[----:B--2---:R-:W-:Y:S01]  /*7af00*/  IADD3 R2, P6, R10, R5, RZ ;  /* 0x000000050a027210 */ /* 0x004fe20007fde0ff */
[----:B------:R-:W-:Y:S04]  /*7af10*/  STL [R1+0x2f98], R5 ;  /* 0x002f980501007387 */ /* 0x000fe80000100800 */
[----:B------:R-:W-:-:S05]  /*7af20*/  IMAD.X R3, R11, 0x1, R4, P6 ;  /* 0x000000010b037824 */ /* 0x000fca00030e0604 */
[----:B------:R0:W-:Y:S04]  /*7af30*/  STL.64 [R1+0xc00], R2 ;  /* 0x000c000201007387 */ /* 0x0001e80000100a00 */
[----:B0-----:R-:W2:Y:S01]  /*7af40*/  LDL.LU.64 R2, [R1+0x2fa8] ;  /* 0x002fa80001027983 */ /* 0x001ea20000300a00 */
[----:B------:R-:W-:-:S03]  /*7af50*/  IMAD.MOV.U32 R7, RZ, RZ, R9 ;  /* 0x000000ffff077224 */ /* 0x000fc600078e0009 */
[----:B------:R0:W-:Y:S04]  /*7af60*/  STL [R1+0x2f9c], R4 ;  /* 0x002f9c0401007387 */ /* 0x0001e80000100800 */
[----:B0-----:R-:W3:Y:S01]  /*7af70*/  LDL.LU R4, [R1+0x418] ;  /* 0x0004180001047983 */ /* 0x001ee20000300800 */
[----:B--2---:R-:W-:-:S05]  /*7af80*/  IADD3 R8, P6, R10, R3, RZ ;  /* 0x000000030a087210 */ /* 0x004fca0007fde0ff */
[----:B------:R-:W-:-:S05]  /*7af90*/  IMAD.X R9, R11, 0x1, R2, P6 ;  /* 0x000000010b097824 */ /* 0x000fca00030e0602 */
[----:B------:R0:W-:Y:S02]  /*7afa0*/  STL.64 [R1+0xbf8], R8 ;  /* 0x000bf80801007387 */ /* 0x0001e40000100a00 */
[----:B0-----:R-:W-:-:S05]  /*7afb0*/  IADD3 R8, P6, R10, R0, RZ ;  /* 0x000000000a087210 */ /* 0x001fca0007fde0ff */
[----:B------:R-:W-:-:S05]  /*7afc0*/  IMAD.X R9, R11, 0x1, R12, P6 ;  /* 0x000000010b097824 */ /* 0x000fca00030e060c */
[----:B------:R0:W-:Y:S02]  /*7afd0*/  STL.64 [R1+0xbf0], R8 ;  /* 0x000bf00801007387 */ /* 0x0001e40000100a00 */
[----:B0-----:R-:W-:Y:S02]  /*7afe0*/  IADD3 R8, P6, R10, R6, RZ ;  /* 0x000000060a087210 */ /* 0x001fe40007fde0ff */
[----:B------:R-:W2:Y:S03]  /*7aff0*/  LDL.LU R10, [R1+0x2fa4] ;  /* 0x002fa400010a7983 */ /* 0x000ea60000300800 */
[----:B------:R-:W-:Y:S02]  /*7b000*/  IMAD.X R9, R11, 0x1, R13, P6 ;  /* 0x000000010b097824 */ /* 0x000fe400030e060d */
[----:B------:R-:W4:Y:S04]  /*7b010*/  LDL.LU R11, [R1+0x2fa0] ;  /* 0x002fa000010b7983 */ /* 0x000f280000300800 */
[----:B------:R0:W-:Y:S04]  /*7b020*/  STL.64 [R1+0xbe0], R8 ;  /* 0x000be00801007387 */ /* 0x0001e80000100a00 */
[----:B0-----:R-:W2:Y:S01]  /*7b030*/  LDL R9, [R1+0x8] ;  /* 0x0000080001097983 */ /* 0x001ea20000100800 */
[----:B---3--:R-:W-:-:S05]  /*7b040*/  SHF.R.S32.HI R5, RZ, 0x1f, R4 ;  /* 0x0000001fff057819 */ /* 0x008fca0000011404 */
[----:B------:R-:W-:Y:S01]  /*7b050*/  STL [R1+0x10], R5 ;  /* 0x0000100501007387 */ /* 0x000fe20000100800 */
[----:B----4-:R-:W-:-:S05]  /*7b060*/  IADD3 R8, P6, R4, R11, RZ ;  /* 0x0000000b04087210 */ /* 0x010fca0007fde0ff */
[----:B--2---:R-:W-:-:S05]  /*7b070*/  IMAD.X R9, R5, 0x1, R9, P6 ;  /* 0x0000000105097824 */ /* 0x004fca00030e0609 */
[----:B------:R0:W-:Y:S04]  /*7b080*/  STL.64 [R1+0xbd0], R8 ;  /* 0x000bd00801007387 */ /* 0x0001e80000100a00 */
[----:B------:R1:W-:Y:S01]  /*7b090*/  STL.64 [R1+0x2f70], R10 ;  /* 0x002f700a01007387 */ /* 0x0003e20000100a00 */
[----:B0-----:R-:W-:Y:S01]  /*7b0a0*/  IADD3 R8, P6, R4, R10, RZ ;  /* 0x0000000a04087210 */ /* 0x001fe20007fde0ff */
[----:B-1----:R-:W-:Y:S02]  /*7b0b0*/  IMAD.MOV.U32 R11, RZ, RZ, R4 ;  /* 0x000000ffff0b7224 */ /* 0x002fe400078e0004 */
[----:B------:R-:W2:Y:S02]  /*7b0c0*/  LDL.LU R4, [R1+0x2f9c] ;  /* 0x002f9c0001047983 */ /* 0x000ea40000300800 */
[----:B------:R-:W-:-:S02]  /*7b0d0*/  IMAD.X R9, R5, 0x1, R19, P6 ;  /* 0x0000000105097824 */ /* 0x000fc400030e0613 */
[----:B------:R-:W3:Y:S04]  /*7b0e0*/  LDL.LU R5, [R1+0x2f98] ;  /* 0x002f980001057983 */ /* 0x000ee80000300800 */
[----:B------:R0:W-:Y:S04]  /*7b0f0*/  STL.64 [R1+0xbc8], R8 ;  /* 0x000bc80801007387 */ /* 0x0001e80000100a00 */
[----:B0-----:R-:W4:Y:S04]  /*7b100*/  LDL.LU.64 R8, [R1+0x2f90] ;  /* 0x002f900001087983 */ /* 0x001f280000300a00 */
[----:B------:R-:W-:Y:S04]  /*7b110*/  STL.64 [R1+0x2f80], R28 ;  /* 0x002f801c01007387 */ /* 0x000fe80000100a00 */
[----:B------:R0:W-:Y:S04]  /*7b120*/  STL [R1+0x2f78], R19 ;  /* 0x002f781301007387 */ /* 0x0001e80000100800 */
[----:B0-----:R-:W2:Y:S01]  /*7b130*/  LDL.LU R19, [R1+0x10] ;  /* 0x0000100001137983 */ /* 0x001ea20000300800 */
[----:B------:R-:W-:-:S02]  /*7b140*/  IMAD.MOV.U32 R10, RZ, RZ, R6 ;  /* 0x000000ffff0a7224 */ /* 0x000fc400078e0006 */
[----:B------:R-:W-:Y:S01]  /*7b150*/  IMAD.MOV.U32 R29, RZ, RZ, R7 ;  /* 0x000000ffff1d7224 */ /* 0x000fe200078e0007 */
[----:B----4-:R-:W-:-:S05]  /*7b160*/  IADD3 R6, P6, R11, R9, RZ ;  /* 0x000000090b067210 */ /* 0x010fca0007fde0ff */
[----:B--2---:R-:W-:-:S05]  /*7b170*/  IMAD.X R7, R19, 0x1, R8, P6 ;  /* 0x0000000113077824 */ /* 0x004fca00030e0608 */
        /* <DEDUP_REMOVED lines=8> */
[----:B---3--:R-:W-:-:S03]  /*7b200*/  IADD3 R28, P6, R11, R5, RZ ;  /* 0x000000050b1c7210 */ /* 0x008fc60007fde0ff */
[----:B0-----:R-:W2:Y:S04]  /*7b210*/  LDL R6, [R1+0x8] ;  /* 0x0000080001067983 */ /* 0x001ea80000100800 */
[----:B------:R-:W3:Y:S01]  /*7b220*/  LDL R7, [R1+0x41c] ;  /* 0x00041c0001077983 */ /* 0x000ee20000100800 */
        /* <DEDUP_REMOVED lines=15> */
[----:B0-----:R-:W-:Y:S01]  /*7b320*/  IMAD.MOV.U32 R13, RZ, RZ, R9 ;  /* 0x000000ffff0d7224 */ /* 0x001fe200078e0009 */
[----:B---3--:R-:W-:-:S05]  /*7b330*/  SHF.R.S32.HI R12, RZ, 0x1f, R7 ;  /* 0x0000001fff0c7819 */ /* 0x008fca0000011407 */
[----:B------:R-:W-:Y:S01]  /*7b340*/  STL [R1+0x10], R12 ;  /* 0x0000100c01007387 */ /* 0x000fe20000100800 */
[----:B--2---:R-:W-:-:S05]  /*7b350*/  IADD3 R8, P6, R7, R11, RZ ;  /* 0x0000000b07087210 */ /* 0x004fca0007fde0ff */
[----:B------:R-:W-:Y:S01]  /*7b360*/  IMAD.X R9, R12, 0x1, R6, P6 ;  /* 0x000000010c097824 */ /* 0x000fe200030e0606 */
[----:B------:R-:W-:-:S04]  /*7b370*/  IADD3 R6, P6, R7, R10, RZ ;  /* 0x0000000a07067210 */ /* 0x000fc80007fde0ff */
[----:B------:R0:W-:Y:S01]  /*7b380*/  STL.64 [R1+0xb80], R8 ;  /* 0x000b800801007387 */ /* 0x0001e20000100a00 */
[----:B----4-:R-:W-:-:S03]  /*7b390*/  IMAD.X R7, R12, 0x1, R19, P6 ;  /* 0x000000010c077824 */ /* 0x010fc600030e0613 */
[----:B0-----:R-:W2:Y:S04]  /*7b3a0*/  LDL.LU.64 R8, [R1+0x2f68] ;  /* 0x002f680001087983 */ /* 0x001ea80000300a00 */
[----:B------:R0:W-:Y:S04]  /*7b3b0*/  STL.64 [R1+0x2f40], R10 ;  /* 0x002f400a01007387 */ /* 0x0001e80000100a00 */
[----:B0-----:R-:W2:Y:S04]  /*7b3c0*/  LDL.LU R11, [R1+0x41c] ;  /* 0x00041c00010b7983 */ /* 0x001ea80000300800 */
[----:B------:R-:W3:Y:S04]  /*7b3d0*/  LDL R10, [R1] ;  /* 0x00000000010a7983 */ /* 0x000ee80000100800 */
[----:B------:R0:W-:Y:S04]  /*7b3e0*/  STL [R1+0x2f48], R19 ;  /* 0x002f481301007387 */ /* 0x0001e80000100800 */
[----:B0-----:R-:W4:Y:S04]  /*7b3f0*/  LDL.LU R19, [R1+0x10] ;  /* 0x0000100001137983 */ /* 0x001f280000300800 */
[----:B------:R2:W-:Y:S02]  /*7b400*/  STL.64 [R1+0xb78], R6 ;  /* 0x000b780601007387 */ /* 0x0005e40000100a00 */
[----:B--2---:R-:W-:-:S05]  /*7b410*/  IADD3 R6, P6, R11, R9, RZ ;  /* 0x000000090b067210 */ /* 0x004fca0007fde0ff */
[----:B----4-:R-:W-:-:S05]  /*7b420*/  IMAD.X R7, R19, 0x1, R8, P6 ;  /* 0x0000000113077824 */ /* 0x010fca00030e0608 */
[----:B------:R0:W-:Y:S04]  /*7b430*/  STL.64 [R1+0xb70], R6 ;  /* 0x000b700601007387 */ /* 0x0001e80000100a00 */
[----:B0-----:R-:W2:Y:S04]  /*7b440*/  LDL.LU.64 R6, [R1+0x2f60] ;  /* 0x002f600001067983 */ /* 0x001ea80000300a00 */
[----:B------:R0:W-:Y:S04]  /*7b450*/  STL.64 [R1+0x2f50], R28 ;  /* 0x002f501c01007387 */ /* 0x0001e80000100a00 */
[----:B------:R1:W-:Y:S01]  /*7b460*/  STL.64 [R1+0x2f38], R8 ;  /* 0x002f380801007387 */ /* 0x0003e20000100a00 */
[----:B0-----:R-:W-:-:S03]  /*7b470*/  IMAD.MOV.U32 R29, RZ, RZ, R13 ;  /* 0x000000ffff1d7224 */ /* 0x001fc600078e000d */
[----:B-1----:R-:W4:Y:S01]  /*7b480*/  LDL R9, [R1+0x420] ;  /* 0x0004200001097983 */ /* 0x002f220000100800 */
        /* <DEDUP_REMOVED lines=13> */
[----:B--2---:R-:W-:Y:S01]  /*7b560*/  IMAD.X R29, R19, 0x1, R12, P6 ;  /* 0x00000001131d7824 */ /* 0x004fe200030e060c */
[----:B---3--:R-:W-:-:S05]  /*7b570*/  IADD3 R10, P6, R11, R10, RZ ;  /* 0x0000000a0b0a7210 */ /* 0x008fca0007fde0ff */
[----:B------:R-:W-:Y:S01]  /*7b580*/  IMAD.X R11, R19, 0x1, R13, P6 ;  /* 0x00000001130b7824 */ /* 0x000fe200030e060d */
[----:B------:R0:W-:Y:S04]  /*7b590*/  STL.64 [R1+0xb50], R28 ;  /* 0x000b501c01007387 */ /* 0x0001e80000100a00 */
[----:B0-----:R-:W2:Y:S04]  /*7b5a0*/  LDL.LU.64 R28, [R1+0x2f50] ;  /* 0x002f5000011c7983 */ /* 0x001ea80000300a00 */
[----:B------:R-:W3:Y:S04]  /*7b5b0*/  LDL.LU R19, [R1+0x2f48] ;  /* 0x002f480001137983 */ /* 0x000ee80000300800 */
[----:B------:R0:W-:Y:S04]  /*7b5c0*/  STL.64 [R1+0xb40], R10 ;  /* 0x000b400a01007387 */ /* 0x0001e80000100a00 */
[----:B0-----:R-:W2:Y:S01]  /*7b5d0*/  LDL.LU.64 R10, [R1+0x2f40] ;  /* 0x002f4000010a7983 */ /* 0x001ea20000300a00 */
[----:B----4-:R-:W-:-:S02]  /*7b5e0*/  SHF.R.S32.HI R2, RZ, 0x1f, R9 ;  /* 0x0000001fff027819 */ /* 0x010fc40000011409 */
[----:B--2---:R-:W-:Y:S02]  /*7b5f0*/  IADD3 R8, P6, R9, R11, RZ ;  /* 0x0000000b09087210 */ /* 0x004fe40007fde0ff */
[----:B------:R-:W2:Y:S04]  /*7b600*/  LDL R9, [R1+0x8] ;  /* 0x0000080001097983 */ /* 0x000ea80000100800 */
[----:B------:R0:W-:Y:S04]  /*7b610*/  STL [R1+0x2f24], R11 ;  /* 0x002f240b01007387 */ /* 0x0001e80000100800 */
[----:B------:R-:W-:Y:S04]  /*7b620*/  STL [R1+0x10], R2 ;  /* 0x0000100201007387 */ /* 0x000fe80000100800 */
[----:B0-----:R-:W4:Y:S01]  /*7b630*/  LDL.LU R11, [R1+0x420] ;  /* 0x00042000010b7983 */ /* 0x001f220000300800 */
[----:B--2---:R-:W-:-:S05]  /*7b640*/  IMAD.X R9, R2, 0x1, R9, P6 ;  /* 0x0000000102097824 */ /* 0x004fca00030e0609 */
[----:B------:R4:W-:Y:S04]  /*7b650*/  STL.64 [R1+0xb20], R8 ;  /* 0x000b200801007387 */ /* 0x0009e80000100a00 */
[----:B------:R0:W-:Y:S01]  /*7b660*/  STL [R1+0x2f20], R10 ;  /* 0x002f200a01007387 */ /* 0x0001e20000100800 */
[----:B----4-:R-:W-:-:S03]  /*7b670*/  IADD3 R8, P6, R11, R10, RZ ;  /* 0x0000000a0b087210 */ /* 0x010fc60007fde0ff */
[----:B0-----:R-:W3:Y:S02]  /*7b680*/  LDL.LU R10, [R1+0x10] ;  /* 0x00001000010a7983 */ /* 0x001ee40000300800 */
        /* <DEDUP_REMOVED lines=10> */
[----:B-1----:R-:W2:Y:S04]  /*7b730*/  LDL R8, [R1+0x8] ;  /* 0x0000080001087983 */ /* 0x002ea80000100800 */
[----:B------:R-:W3:Y:S01]  /*7b740*/  LDL R9, [R1+0x424] ;  /* 0x0004240001097983 */ /* 0x000ee20000100800 */
[----:B------:R-:W-:-:S03]  /*7b750*/  IMAD.X R3, R10, 0x1, R6, P6 ;  /* 0x000000010a037824 */ /* 0x000fc600030e0606 */
[----:B------:R0:W-:Y:S04]  /*7b760*/  STL.64 [R1+0x2f18], R6 ;  /* 0x002f180601007387 */ /* 0x0001e80000100a00 */
[----:B0-----:R-:W4:Y:S04]  /*7b770*/  LDL R7, [R1] ;  /* 0x0000000001077983 */ /* 0x001f280000100800 */
        /* <DEDUP_REMOVED lines=11> */
[----:B------:R-:W-:Y:S01]  /*7b830*/  IMAD.X R19, R10, 0x1, R12, P6 ;  /* 0x000000010a137824 */ /* 0x000fe200030e060c */
[----:B----4-:R-:W-:-:S04]  /*7b840*/  IADD3 R6, P6, R11, R7, RZ ;  /* 0x000000070b067210 */ /* 0x010fc80007fde0ff */
[----:B------:R0:W-:Y:S04]  /*7b850*/  STL.64 [R1+0xaf0], R18 ;  /* 0x000af01201007387 */ /* 0x0001e80000100a00 */
[----:B0-----:R-:W2:Y:S04]  /*7b860*/  LDL.LU.64 R18, [R1+0x2f28] ;  /* 0x002f280001127983 */ /* 0x001ea80000300a00 */
[----:B------:R-:W4:Y:S01]  /*7b870*/  LDL.LU R11, [R1+0x2f24] ;  /* 0x002f2400010b7983 */ /* 0x000f220000300800 */
[----:B------:R-:W-:-:S03]  /*7b880*/  IMAD.X R7, R10, 0x1, R13, P6 ;  /* 0x000000010a077824 */ /* 0x000fc600030e060d */
[----:B------:R-:W2:Y:S04]  /*7b890*/  LDL.LU R10, [R1+0x2f20] ;  /* 0x002f2000010a7983 */ /* 0x000ea80000300800 */
[----:B------:R4:W-:Y:S01]  /*7b8a0*/  STL.64 [R1+0xae0], R6 ;  /* 0x000ae00601007387 */ /* 0x0009e20000100a00 */
[----:B---3--:R-:W-:-:S05]  /*7b8b0*/  SHF.R.S32.HI R4, RZ, 0x1f, R9 ;  /* 0x0000001fff047819 */ /* 0x008fca0000011409 */
[----:B------:R-:W-:Y:S01]  /*7b8c0*/  STL [R1+0x10], R4 ;  /* 0x0000100401007387 */ /* 0x000fe20000100800 */
[----:B----4-:R-:W-:-:S05]  /*7b8d0*/  IADD3 R6, P6, R9, R11, RZ ;  /* 0x0000000b09067210 */ /* 0x010fca0007fde0ff */
[----:B------:R-:W-:Y:S01]  /*7b8e0*/  IMAD.X R7, R4, 0x1, R8, P6 ;  /* 0x0000000104077824 */ /* 0x000fe200030e0608 */
[----:B--2---:R-:W-:-:S04]  /*7b8f0*/  IADD3 R8, P6, R9, R10, RZ ;  /* 0x0000000a09087210 */ /* 0x004fc80007fde0ff */
[----:B------:R0:W-:Y:S04]  /*7b900*/  STL.64 [R1+0xad0], R6 ;  /* 0x000ad00601007387 */ /* 0x0001e80000100a00 */
[----:B0-----:R-:W2:Y:S04]  /*7b910*/  LDL.LU.64 R6, [R1+0x2f18] ;  /* 0x002f180001067983 */ /* 0x001ea80000300a00 */
[----:B------:R0:W-:Y:S04]  /*7b920*/  STL [R1+0x2ef8], R10 ;  /* 0x002ef80a01007387 */ /* 0x0001e80000100800 */
[----:B0-----:R-:W3:Y:S02]  /*7b930*/  LDL.LU R10, [R1+0x10] ;  /* 0x00001000010a7983 */ /* 0x001ee40000300800 */
[----:B---3--:R-:W-:-:S05]  /*7b940*/  IMAD.X R9, R10, 0x1, R19, P6 ;  /* 0x000000010a097824 */ /* 0x008fca00030e0613 */
[----:B------:R0:W-:Y:S04]  /*7b950*/  STL.64 [R1+0xac8], R8 ;  /* 0x000ac80801007387 */ /* 0x0001e80000100a00 */
[----:B0-----:R-:W3:Y:S04]  /*7b960*/  LDL.LU.64 R8, [R1+0x2f10] ;  /* 0x002f100001087983 */ /* 0x001ee80000300a00 */
[----:B------:R0:W-:Y:S04]  /*7b970*/  STL [R1+0x2efc], R19 ;  /* 0x002efc1301007387 */ /* 0x0001e80000100800 */
[----:B0-----:R-:W4:Y:S04]  /*7b980*/  LDL.LU R19, [R1+0x424] ;  /* 0x0004240001137983 */ /* 0x001f280000300800 */
[----:B------:R0:W-:Y:S02]  /*7b990*/  STL.64 [R1+0x2f00], R28 ;  /* 0x002f001c01007387 */ /* 0x0001e40000100a00 */
[----:B0-----:R-:W-:-:S02]  /*7b9a0*/  IMAD.MOV.U32 R29, RZ, RZ, R5 ;  /* 0x000000ffff1d7224 */ /* 0x001fc400078e0005 */
[----:B---3--:R0:W-:Y:S01]  /*7b9b0*/  STL.64 [R1+0x2ef0], R8 ;  /* 0x002ef00801007387 */ /* 0x0081e20000100a00 */
[----:B----4-:R-:W-:-:S03]  /*7b9c0*/  IADD3 R4, P6, R19, R9, RZ ;  /* 0x0000000913047210 */ /* 0x010fc60007fde0ff */
[----:B0-----:R-:W3:Y:S02]  /*7b9d0*/  LDL R9, [R1] ;  /* 0x0000000001097983 */ /* 0x001ee40000100800 */
        /* <DEDUP_REMOVED lines=23> */
[----:B0-----:R-:W2:Y:S01]  /*7bb50*/  LDL R9, [R1+0x8] ;  /* 0x0000080001097983 */ /* 0x001ea20000100800 */
[----:B----4-:R-:W-:-:S02]  /*7bb60*/  SHF.R.S32.HI R10, RZ, 0x1f, R7 ;  /* 0x0000001fff0a7819 */ /* 0x010fc40000011407 */
[----:B------:R-:W-:-:S03]  /*7bb70*/  IADD3 R8, P6, R7, R11, RZ ;  /* 0x0000000b07087210 */ /* 0x000fc60007fde0ff */
[----:B------:R0:W-:Y:S02]  /*7bb80*/  STL [R1+0x10], R10 ;  /* 0x0000100a01007387 */ /* 0x0001e40000100800 */
[----:B--2---:R-:W-:Y:S02]  /*7bb90*/  IMAD.X R9, R10, 0x1, R9, P6 ;  /* 0x000000010a097824 */ /* 0x004fe400030e0609 */
[----:B0-----:R-:W2:Y:S04]  /*7bba0*/  LDL.LU R10, [R1+0x2ef8] ;  /* 0x002ef800010a7983 */ /* 0x001ea80000300800 */
[----:B------:R0:W-:Y:S04]  /*7bbb0*/  STL.64 [R1+0xa80], R8 ;  /* 0x000a800801007387 */ /* 0x0001e80000100a00 */
[----:B0-----:R-:W4:Y:S04]  /*7bbc0*/  LDL.LU.64 R8, [R1+0x2ef0] ;  /* 0x002ef00001087983 */ /* 0x001f280000300a00 */
[----:B------:R0:W-:Y:S02]  /*7bbd0*/  STL.64 [R1+0x2ee0], R22 ;  /* 0x002ee01601007387 */ /* 0x0001e40000100a00 */
[----:B0-----:R-:W-:Y:S01]  /*7bbe0*/  IMAD.MOV.U32 R23, RZ, RZ, R6 ;  /* 0x000000ffff177224 */ /* 0x001fe200078e0006 */
[----:B--2---:R-:W-:Y:S01]  /*7bbf0*/  IADD3 R6, P6, R7, R10, RZ ;  /* 0x0000000a07067210 */ /* 0x004fe20007fde0ff */
[----:B------:R0:W-:Y:S04]  /*7bc00*/  STL [R1+0x2ed8], R10 ;  /* 0x002ed80a01007387 */ /* 0x0001e80000100800 */
[----:B0-----:R-:W3:Y:S02]  /*7bc10*/  LDL.LU R10, [R1+0x10] ;  /* 0x00001000010a7983 */ /* 0x001ee40000300800 */
[----:B---3--:R-:W-:-:S05]  /*7bc20*/  IMAD.X R7, R10, 0x1, R19, P6 ;  /* 0x000000010a077824 */ /* 0x008fca00030e0613 */
[----:B------:R-:W-:Y:S04]  /*7bc30*/  STL.64 [R1+0xa78], R6 ;  /* 0x000a780601007387 */ /* 0x000fe80000100a00 */
[----:B------:R0:W-:Y:S04]  /*7bc40*/  STL.64 [R1+0x2ed0], R16 ;  /* 0x002ed01001007387 */ /* 0x0001e80000100a00 */
[----:B0-----:R-:W2:Y:S04]  /*7bc50*/  LDL R16, [R1] ;  /* 0x0000000001107983 */ /* 0x001ea80000100800 */
[----:B------:R-:W4:Y:S02]  /*7bc60*/  LDL.LU R17, [R1+0x428] ;  /* 0x0004280001117983 */ /* 0x000f240000300800 */
        /* <DEDUP_REMOVED lines=22> */
[----:B------:R0:W-:Y:S04]  /*7bdd0*/  STL.64 [R1+0xa40], R16 ;  /* 0x000a401001007387 */ /* 0x0001e80000100a00 */
[----:B0-----:R-:W4:Y:S01]  /*7bde0*/  LDL R17, [R1+0x8] ;  /* 0x0000080001117983 */ /* 0x001f220000100800 */
[----:B------:R-:W-:-:S02]  /*7bdf0*/  SHF.R.S32.HI R8, RZ, 0x1f, R9 ;  /* 0x0000001fff087819 */ /* 0x000fc40000011409 */
[----:B------:R-:W-:-:S03]  /*7be00*/  IADD3 R16, P6, R9, R11, RZ ;  /* 0x0000000b09107210 */ /* 0x000fc60007fde0ff */
[----:B------:R-:W-:Y:S02]  /*7be10*/  STL [R1+0x10], R8 ;  /* 0x0000100801007387 */ /* 0x000fe40000100800 */
[----:B----4-:R-:W-:-:S05]  /*7be20*/  IMAD.X R17, R8, 0x1, R17, P6 ;  /* 0x0000000108117824 */ /* 0x010fca00030e0611 */
[----:B------:R0:W-:Y:S04]  /*7be30*/  STL.64 [R1+0xa28], R16 ;  /* 0x000a281001007387 */ /* 0x0001e80000100a00 */
[----:B0-----:R-:W4:Y:S04]  /*7be40*/  LDL.LU.64 R16, [R1+0x2ed0] ;  /* 0x002ed00001107983 */ /* 0x001f280000300a00 */
[----:B----4-:R0:W-:Y:S04]  /*7be50*/  STL.64 [R1+0x2ec0], R16 ;  /* 0x002ec01001007387 */ /* 0x0101e80000100a00 */
[----:B---3--:R1:W-:Y:S01]  /*7be60*/  STL [R1+0x2eb8], R10 ;  /* 0x002eb80a01007387 */ /* 0x0083e20000100800 */
[----:B0-----:R-:W-:-:S05]  /*7be70*/  IMAD.MOV.U32 R17, RZ, RZ, R9 ;  /* 0x000000ffff117224 */ /* 0x001fca00078e0009 */
[----:B------:R-:W-:Y:S02]  /*7be80*/  IADD3 R8, P6, R17, R10, RZ ;  /* 0x0000000a11087210 */ /* 0x000fe40007fde0ff */
[----:B-1----:R-:W3:Y:S03]  /*7be90*/  LDL.LU R10, [R1+0x10] ;  /* 0x00001000010a7983 */ /* 0x002ee60000300800 */
[----:B---3--:R-:W-:-:S05]  /*7bea0*/  IMAD.X R9, R10, 0x1, R19, P6 ;  /* 0x000000010a097824 */ /* 0x008fca00030e0613 */
[----:B------:R0:W-:Y:S04]  /*7beb0*/  STL.64 [R1+0xa20], R8 ;  /* 0x000a200801007387 */ /* 0x0001e80000100a00 */
[----:B0-----:R-:W3:Y:S04]  /*7bec0*/  LDL.LU.64 R8, [R1+0x2ec8] ;  /* 0x002ec80001087983 */ /* 0x001ee80000300a00 */
[----:B------:R0:W-:Y:S02]  /*7bed0*/  STL.64 [R1+0x2eb0], R28 ;  /* 0x002eb01c01007387 */ /* 0x0001e40000100a00 */
[----:B0-----:R-:W-:-:S05]  /*7bee0*/  IMAD.MOV.U32 R29, RZ, RZ, R17 ;  /* 0x000000ffff1d7224 */ /* 0x001fca00078e0011 */
[----:B---3--:R-:W-:Y:S01]  /*7bef0*/  IADD3 R16, P6, R29, R9, RZ ;  /* 0x000000091d107210 */ /* 0x008fe20007fde0ff */
[----:B------:R0:W-:Y:S04]  /*7bf00*/  STL [R1+0x2ea8], R9 ;  /* 0x002ea80901007387 */ /* 0x0001e80000100800 */
[----:B0-----:R-:W3:Y:S01]  /*7bf10*/  LDL R9, [R1] ;  /* 0x0000000001097983 */ /* 0x001ee20000100800 */
        /* <DEDUP_REMOVED lines=14> */
[----:B0-----:R-:W4:Y:S01]  /*7c000*/  LDL.LU.64 R16, [R1+0x2ec0] ;  /* 0x002ec00001107983 */ /* 0x001f220000300a00 */
[----:B---3--:R-:W-:-:S05]  /*7c010*/  IADD3 R28, P6, R29, R9, RZ ;  /* 0x000000091d1c7210 */ /* 0x008fca0007fde0ff */
[----:B------:R-:W-:Y:S02]  /*7c020*/  IMAD.X R29, R10, 0x1, R13, P6 ;  /* 0x000000010a1d7824 */ /* 0x000fe400030e060d */
[----:B------:R-:W3:Y:S04]  /*7c030*/  LDL.LU R10, [R1+0x2eb8] ;  /* 0x002eb800010a7983 */ /* 0x000ee80000300800 */
[----:B------:R0:W-:Y:S02]  /*7c040*/  STL.64 [R1+0x9e8], R28 ;  /* 0x0009e81c01007387 */ /* 0x0001e40000100a00 */
[----:B0-----:R-:W-:-:S05]  /*7c050*/  SHF.R.S32.HI R28, RZ, 0x1f, R24 ;  /* 0x0000001fff1c7819 */ /* 0x001fca0000011418 */
[----:B------:R0:W-:Y:S04]  /*7c060*/  STL [R1+0x10], R28 ;  /* 0x0000101c01007387 */ /* 0x0001e80000100800 */
[----:B------:R-:W2:Y:S04]  /*7c070*/  LDL R29, [R1+0x8] ;  /* 0x00000800011d7983 */ /* 0x000ea80000100800 */
[----:B------:R1:W-:Y:S01]  /*7c080*/  STL [R1+0x2e98], R11 ;  /* 0x002e980b01007387 */ /* 0x0003e20000100800 */
[----:B0-----:R-:W-:-:S03]  /*7c090*/  IADD3 R28, P6, R24, R11, RZ ;  /* 0x0000000b181c7210 */ /* 0x001fc60007fde0ff */
[----:B-1----:R-:W2:Y:S02]  /*7c0a0*/  LDL.LU R11, [R1+0x10] ;  /* 0x00001000010b7983 */ /* 0x002ea40000300800 */
[----:B--2---:R-:W-:-:S05]  /*7c0b0*/  IMAD.X R29, R11, 0x1, R29, P6 ;  /* 0x000000010b1d7824 */ /* 0x004fca00030e061d */
[----:B------:R0:W-:Y:S04]  /*7c0c0*/  STL.64 [R1+0x9d8], R28 ;  /* 0x0009d81c01007387 */ /* 0x0001e80000100a00 */
[----:B0-----:R-:W2:Y:S04]  /*7c0d0*/  LDL.LU.64 R28, [R1+0x2eb0] ;  /* 0x002eb000011c7983 */ /* 0x001ea80000300a00 */
[----:B--2---:R0:W-:Y:S02]  /*7c0e0*/  STL.64 [R1+0x2e90], R28 ;  /* 0x002e901c01007387 */ /* 0x0041e40000100a00 */
[----:B0-----:R-:W-:-:S02]  /*7c0f0*/  IMAD.MOV.U32 R28, RZ, RZ, R9 ;  /* 0x000000ffff1c7224 */ /* 0x001fc400078e0009 */
[----:B------:R-:W2:Y:S01]  /*7c100*/  LDL.LU R9, [R1+0x2ea8] ;  /* 0x002ea80001097983 */ /* 0x000ea20000300800 */
[----:B------:R-:W-:Y:S02]  /*7c110*/  IMAD.MOV.U32 R29, RZ, RZ, R24 ;  /* 0x000000ffff1d7224 */ /* 0x000fe400078e0018 */
[----:B------:R-:W-:-:S05]  /*7c120*/  IMAD.MOV.U32 R24, RZ, RZ, R20 ;  /* 0x000000ffff187224 */ /* 0x000fca00078e0014 */
[----:B------:R3:W-:Y:S02]  /*7c130*/  STL.64 [R1+0x2ea0], R24 ;  /* 0x002ea01801007387 */ /* 0x0007e40000100a00 */
[----:B---3--:R-:W-:-:S05]  /*7c140*/  IADD3 R24, P6, R29, R10, RZ ;  /* 0x0000000a1d187210 */ /* 0x008fca0007fde0ff */
[----:B------:R-:W-:-:S05]  /*7c150*/  IMAD.X R25, R11, 0x1, R19, P6 ;  /* 0x000000010b197824 */ /* 0x000fca00030e0613 */
[----:B------:R2:W-:Y:S01]  /*7c160*/  STL.64 [R1+0x9d0], R24 ;  /* 0x0009d01801007387 */ /* 0x0005e20000100a00 */
[----:B------:R-:W-:-:S03]  /*7c170*/  IMAD.MOV.U32 R20, RZ, RZ, R23 ;  /* 0x000000ffff147224 */ /* 0x000fc600078e0017 */
[----:B------:R-:W3:Y:S01]  /*7c180*/  LDL.LU R23, [R1+0x438] ;  /* 0x0004380001177983 */ /* 0x000ee20000300800 */
[----:B--2---:R-:W-:-:S03]  /*7c190*/  IADD3 R24, P6, R29, R9, RZ ;  /* 0x000000091d187210 */ /* 0x004fc60007fde0ff */
[----:B------:R-:W-:Y:S02]  /*7c1a0*/  STL.64 [R1+0x2e88], R8 ;  /* 0x002e880801007387 */ /* 0x000fe40000100a00 */
        /* <DEDUP_REMOVED lines=9> */
[----:B------:R-:W-:Y:S02]  /*7c240*/  IMAD.X R25, R11, 0x1, R2, P6 ;  /* 0x000000010b197824 */ /* 0x000fe400030e0602 */
[----:B------:R-:W-:-:S03]  /*7c250*/  IMAD.MOV.U32 R9, RZ, RZ, R28 ;  /* 0x000000ffff097224 */ /* 0x000fc600078e001c */
[----:B------:R0:W-:Y:S02]  /*7c260*/  STL.64 [R1+0x9b0], R24 ;  /* 0x0009b01801007387 */ /* 0x0001e40000100a00 */
[----:B0-----:R-:W-:-:S05]  /*7c270*/  IADD3 R24, P6, R29, R0, RZ ;  /* 0x000000001d187210 */ /* 0x001fca0007fde0ff */
[----:B------:R-:W-:Y:S01]  /*7c280*/  IMAD.X R25, R11, 0x1, R12, P6 ;  /* 0x000000010b197824 */ /* 0x000fe200030e060c */
[----:B------:R-:W-:-:S05]  /*7c290*/  IADD3 R28, P6, R29, R9, RZ ;  /* 0x000000091d1c7210 */ /* 0x000fca0007fde0ff */
[----:B------:R-:W-:Y:S01]  /*7c2a0*/  IMAD.X R29, R11, 0x1, R13, P6 ;  /* 0x000000010b1d7824 */ /* 0x000fe200030e060d */
[----:B------:R0:W-:Y:S04]  /*7c2b0*/  STL.64 [R1+0x9a8], R24 ;  /* 0x0009a81801007387 */ /* 0x0001e80000100a00 */
[----:B0-----:R-:W2:Y:S04]  /*7c2c0*/  LDL.LU.64 R24, [R1+0x2ea0] ;  /* 0x002ea00001187983 */ /* 0x001ea80000300a00 */
[----:B------:R-:W4:Y:S04]  /*7c2d0*/  LDL.LU R11, [R1+0x2e98] ;  /* 0x002e9800010b7983 */ /* 0x000f280000300800 */
[----:B------:R0:W-:Y:S04]  /*7c2e0*/  STL.64 [R1+0x998], R28 ;  /* 0x0009981c01007387 */ /* 0x0001e80000100a00 */
[----:B0-----:R-:W3:Y:S04]  /*7c2f0*/  LDL.LU.64 R28, [R1+0x2e90] ;  /* 0x002e9000011c7983 */ /* 0x001ee80000300a00 */
[----:B---3--:R0:W-:Y:S02]  /*7c300*/  STL.64 [R1+0x2e80], R28 ;  /* 0x002e801c01007387 */ /* 0x0081e40000100a00 */
[----:B0-----:R-:W-:-:S02]  /*7c310*/  IMAD.MOV.U32 R28, RZ, RZ, R9 ;  /* 0x000000ffff1c7224 */ /* 0x001fc400078e0009 */
[----:B------:R-:W3:Y:S01]  /*7c320*/  LDL R9, [R1+0x8] ;  /* 0x0000080001097983 */ /* 0x000ee20000100800 */
[----:B--2---:R-:W-:-:S05]  /*7c330*/  IMAD.MOV.U32 R29, RZ, RZ, R24 ;  /* 0x000000ffff1d7224 */ /* 0x004fca00078e0018 */
[----:B------:R-:W-:Y:S02]  /*7c340*/  SHF.R.S32.HI R24, RZ, 0x1f, R29 ;  /* 0x0000001fff187819 */ /* 0x000fe4000001141d */
[----:B----4-:R-:W-:-:S05]  /*7c350*/  IADD3 R8, P6, R29, R11, RZ ;  /* 0x0000000b1d087210 */ /* 0x010fca0007fde0ff */
[----:B---3--:R-:W-:-:S05]  /*7c360*/  IMAD.X R9, R24, 0x1, R9, P6 ;  /* 0x0000000118097824 */ /* 0x008fca00030e0609 */
        /* <DEDUP_REMOVED lines=26> */
[----:B------:R0:W-:Y:S04]  /*7c510*/  STL.64 [R1+0x948], R18 ;  /* 0x0009481201007387 */ /* 0x0001e80000100a00 */
[----:B0-----:R-:W3:Y:S01]  /*7c520*/  LDL R19, [R1+0x8] ;  /* 0x0000080001137983 */ /* 0x001ee20000100800 */
[----:B------:R-:W-:-:S02]  /*7c530*/  SHF.R.S32.HI R24, RZ, 0x1f, R23 ;  /* 0x0000001fff187819 */ /* 0x000fc40000011417 */
[----:B------:R-:W-:Y:S01]  /*7c540*/  IADD3 R18, P6, R23, R11, RZ ;  /* 0x0000000b17127210 */ /* 0x000fe20007fde0ff */
[----:B------:R0:W-:Y:S04]  /*7c550*/  STL [R1+0x2e68], R11 ;  /* 0x002e680b01007387 */ /* 0x0001e80000100800 */
[----:B0-----:R-:W4:Y:S04]  /*7c560*/  LDL.LU R11, [R1] ;  /* 0x00000000010b7983 */ /* 0x001f280000300800 */
[----:B------:R-:W-:Y:S01]  /*7c570*/  STL [R1+0x10], R24 ;  /* 0x0000101801007387 */ /* 0x000fe20000100800 */
[----:B---3--:R-:W-:-:S05]  /*7c580*/  IMAD.X R19, R24, 0x1, R19, P6 ;  /* 0x0000000118137824 */ /* 0x008fca00030e0613 */
[----:B------:R0:W-:Y:S04]  /*7c590*/  STL.64 [R1+0x928], R18 ;  /* 0x0009281201007387 */ /* 0x0001e80000100a00 */
[----:B0-----:R-:W3:Y:S04]  /*7c5a0*/  LDL.LU.64 R18, [R1+0x2e78] ;  /* 0x002e780001127983 */ /* 0x001ee80000300a00 */
[----:B---3--:R0:W-:Y:S04]  /*7c5b0*/  STL [R1+0x2e6c], R18 ;  /* 0x002e6c1201007387 */ /* 0x0081e80000100800 */
[----:B0-----:R-:W3:Y:S04]  /*7c5c0*/  LDL.LU R18, [R1+0x10] ;  /* 0x0000100001127983 */ /* 0x001ee80000300800 */
[----:B------:R0:W-:Y:S02]  /*7c5d0*/  STL.64 [R1+0x2e70], R20 ;  /* 0x002e701401007387 */ /* 0x0001e40000100a00 */
[----:B0-----:R-:W-:Y:S01]  /*7c5e0*/  IADD3 R20, P6, R23, R10, RZ ;  /* 0x0000000a17147210 */ /* 0x001fe20007fde0ff */
[----:B--2---:R-:W-:-:S02]  /*7c5f0*/  IMAD.MOV.U32 R24, RZ, RZ, R29 ;  /* 0x000000ffff187224 */ /* 0x004fc400078e001d */
[----:B------:R-:W-:Y:S02]  /*7c600*/  IMAD.MOV.U32 R29, RZ, RZ, R22 ;  /* 0x000000ffff1d7224 */ /* 0x000fe400078e0016 */
[----:B---3--:R-:W-:-:S05]  /*7c610*/  IMAD.X R21, R18, 0x1, R19, P6 ;  /* 0x0000000112157824 */ /* 0x008fca00030e0613 */
        /* <DEDUP_REMOVED lines=15> */
[----:B----4-:R-:W-:-:S05]  /*7c710*/  IADD3 R22, P6, R23, R11, RZ ;  /* 0x0000000b17167210 */ /* 0x010fca0007fde0ff */
[----:B------:R-:W-:Y:S01]  /*7c720*/  IMAD.X R23, R18, 0x1, R13, P6 ;  /* 0x0000000112177824 */ /* 0x000fe200030e060d */
[----:B------:R0:W-:Y:S04]  /*7c730*/  STL.64 [R1+0x8f8], R20 ;  /* 0x0008f81401007387 */ /* 0x0001e80000100a00 */
[----:B0-----:R-:W2:Y:S04]  /*7c740*/  LDL.LU.64 R20, [R1+0x2e70] ;  /* 0x002e700001147983 */ /* 0x001ea80000300a00 */
[----:B------:R-:W3:Y:S04]  /*7c750*/  LDL.LU R18, [R1+0x2e6c] ;  /* 0x002e6c0001127983 */ /* 0x000ee80000300800 */
[----:B------:R0:W-:Y:S02]  /*7c760*/  STL.64 [R1+0x26b8], R22 ;  /* 0x0026b81601007387 */ /* 0x0001e40000100a00 */
[----:B0-----:R-:W-:-:S02]  /*7c770*/  IMAD.MOV.U32 R22, RZ, RZ, R11 ;  /* 0x000000ffff167224 */ /* 0x001fc400078e000b */
[----:B------:R-:W4:Y:S04]  /*7c780*/  LDL.LU R11, [R1+0x2e68] ;  /* 0x002e6800010b7983 */ /* 0x000f280000300800 */
[----:B------:R-:W2:Y:S04]  /*7c790*/  LDL.LU R23, [R1+0x450] ;  /* 0x0004500001177983 */ /* 0x000ea80000300800 */
[----:B--2---:R-:W-:Y:S04]  /*7c7a0*/  STL.64 [R1+0x2e60], R22 ;  /* 0x002e601601007387 */ /* 0x004fe80000100a00 */
[----:B------:R0:W-:Y:S04]  /*7c7b0*/  STL.64 [R1+0x2e50], R20 ;  /* 0x002e501401007387 */ /* 0x0001e80000100a00 */
[----:B0-----:R-:W2:Y:S04]  /*7c7c0*/  LDL R20, [R1+0x8] ;  /* 0x0000080001147983 */ /* 0x001ea80000100800 */
[----:B------:R-:W3:Y:S04]  /*7c7d0*/  LDL.LU R21, [R1+0x43c] ;  /* 0x00043c0001157983 */ /* 0x000ee80000300800 */
[----:B------:R3:W-:Y:S02]  /*7c7e0*/  STL [R1+0x2e58], R27 ;  /* 0x002e581b01007387 */ /* 0x0007e40000100800 */
[----:B---3--:R-:W-:-:S02]  /*7c7f0*/  SHF.R.S32.HI R27, RZ, 0x1f, R21 ;  /* 0x0000001fff1b7819 */ /* 0x008fc40000011415 */
[----:B----4-:R-:W-:-:S05]  /*7c800*/  IADD3 R22, P6, R21, R11, RZ ;  /* 0x0000000b15167210 */ /* 0x010fca0007fde0ff */
[----:B--2---:R-:W-:-:S05]  /*7c810*/  IMAD.X R23, R27, 0x1, R20, P6 ;  /* 0x000000011b177824 */ /* 0x004fca00030e0614 */
        /* <DEDUP_REMOVED lines=19> */
[----:B0-----:R-:W2:Y:S02]  /*7c950*/  LDL.LU.64 R22, [R1+0x2e60] ;  /* 0x002e600001167983 */ /* 0x001ea40000300a00 */
[----:B--2---:R-:W-:-:S05]  /*7c960*/  IADD3 R20, P6, R21, R22, RZ ;  /* 0x0000001615147210 */ /* 0x004fca0007fde0ff */
[----:B------:R-:W-:Y:S02]  /*7c970*/  IMAD.X R21, R27, 0x1, R13, P6 ;  /* 0x000000011b157824 */ /* 0x000fe400030e060d */
[----:B------:R-:W2:Y:S04]  /*7c980*/  LDL.LU R27, [R1+0x2e58] ;  /* 0x002e5800011b7983 */ /* 0x000ea80000300800 */
[----:B------:R0:W-:Y:S04]  /*7c990*/  STL.64 [R1+0x898], R20 ;  /* 0x0008981401007387 */ /* 0x0001e80000100a00 */
[----:B0-----:R-:W3:Y:S04]  /*7c9a0*/  LDL.LU.64 R20, [R1+0x2e50] ;  /* 0x002e500001147983 */ /* 0x001ee80000300a00 */
[----:B------:R-:W-:Y:S04]  /*7c9b0*/  STL.64 [R1+0x2e48], R16 ;  /* 0x002e481001007387 */ /* 0x000fe80000100a00 */
[----:B------:R0:W-:Y:S04]  /*7c9c0*/  STL.64 [R1+0x2e38], R14 ;  /* 0x002e380e01007387 */ /* 0x0001e80000100a00 */
[----:B0-----:R-:W4:Y:S04]  /*7c9d0*/  LDL R14, [R1+0x8] ;  /* 0x00000800010e7983 */ /* 0x001f280000100800 */
[----:B------:R-:W2:Y:S02]  /*7c9e0*/  LDL.LU R15, [R1+0x440] ;  /* 0x00044000010f7983 */ /* 0x000ea40000300800 */
[----:B--2---:R-:W-:-:S02]  /*7c9f0*/  SHF.R.S32.HI R17, RZ, 0x1f, R15 ;  /* 0x0000001fff117819 */ /* 0x004fc4000001140f */
[----:B------:R-:W-:-:S03]  /*7ca00*/  IADD3 R16, P6, R15, R11, RZ ;  /* 0x0000000b0f107210 */ /* 0x000fc60007fde0ff */
[----:B------:R-:W-:Y:S04]  /*7ca10*/  STL [R1+0x10], R17 ;  /* 0x0000101101007387 */ /* 0x000fe80000100800 */
[----:B------:R0:W-:Y:S04]  /*7ca20*/  STL [R1+0x2e40], R11 ;  /* 0x002e400b01007387 */ /* 0x0001e80000100800 */
[----:B0-----:R-:W4:Y:S02]  /*7ca30*/  LDL.LU R11, [R1+0x10] ;  /* 0x00001000010b7983 */ /* 0x001f240000300800 */
[----:B----4-:R-:W-:-:S05]  /*7ca40*/  IMAD.X R17, R11, 0x1, R14, P6 ;  /* 0x000000010b117824 */ /* 0x010fca00030e060e */
        /* <DEDUP_REMOVED lines=25> */
[----:B---3--:R0:W-:Y:S04]  /*7cbe0*/  STL.64 [R1+0x2e20], R14 ;  /* 0x002e200e01007387 */ /* 0x0081e80000100a00 */
[----:B0-----:R-:W3:Y:S04]  /*7cbf0*/  LDL R14, [R1+0x8] ;  /* 0x00000800010e7983 */ /* 0x001ee80000100800 */
[----:B------:R-:W2:Y:S04]  /*7cc00*/  LDL.LU R15, [R1+0x444] ;  /* 0x00044400010f7983 */ /* 0x000ea80000300800 */
[----:B------:R2:W-:Y:S02]  /*7cc10*/  STL.64 [R1+0x2e30], R24 ;  /* 0x002e301801007387 */ /* 0x0005e40000100a00 */
[----:B--2---:R-:W-:-:S02]  /*7cc20*/  SHF.R.S32.HI R25, RZ, 0x1f, R15 ;  /* 0x0000001fff197819 */ /* 0x004fc4000001140f */
[----:B----4-:R-:W-:-:S03]  /*7cc30*/  IADD3 R24, P6, R15, R11, RZ ;  /* 0x0000000b0f187210 */ /* 0x010fc60007fde0ff */
[----:B------:R-:W-:Y:S04]  /*7cc40*/  STL [R1+0x10], R25 ;  /* 0x0000101901007387 */ /* 0x000fe80000100800 */
[----:B------:R0:W-:Y:S04]  /*7cc50*/  STL [R1+0x2e28], R11 ;  /* 0x002e280b01007387 */ /* 0x0001e80000100800 */
[----:B0-----:R-:W3:Y:S02]  /*7cc60*/  LDL.LU R11, [R1+0x10] ;  /* 0x00001000010b7983 */ /* 0x001ee40000300800 */
        /* <DEDUP_REMOVED lines=25> */
[----:B0-----:R-:W4:Y:S04]  /*7ce00*/  LDL.LU.64 R14, [R1+0x2e20] ;  /* 0x002e2000010e7983 */ /* 0x001f280000300a00 */
[----:B--2---:R-:W-:Y:S04]  /*7ce10*/  STL.64 [R1+0x2e18], R24 ;  /* 0x002e181801007387 */ /* 0x004fe80000100a00 */
[----:B----4-:R0:W-:Y:S04]  /*7ce20*/  STL.64 [R1+0x2e08], R14 ;  /* 0x002e080e01007387 */ /* 0x0101e80000100a00 */
[----:B0-----:R-:W2:Y:S04]  /*7ce30*/  LDL.LU R15, [R1+0x448] ;  /* 0x00044800010f7983 */ /* 0x001ea80000300800 */
[----:B------:R-:W4:Y:S01]  /*7ce40*/  LDL R25, [R1+0x8] ;  /* 0x0000080001197983 */ /* 0x000f220000100800 */
[----:B--2---:R-:W-:-:S02]  /*7ce50*/  SHF.R.S32.HI R14, RZ, 0x1f, R15 ;  /* 0x0000001fff0e7819 */ /* 0x004fc4000001140f */
[----:B---3--:R-:W-:-:S05]  /*7ce60*/  IADD3 R24, P6, R15, R11, RZ ;  /* 0x0000000b0f187210 */ /* 0x008fca0007fde0ff */
[----:B----4-:R-:W-:Y:S01]  /*7ce70*/  IMAD.X R25, R14, 0x1, R25, P6 ;  /* 0x000000010e197824 */ /* 0x010fe200030e0619 */
[----:B------:R-:W-:Y:S04]  /*7ce80*/  STL [R1+0x10], R14 ;  /* 0x0000100e01007387 */ /* 0x000fe80000100800 */
[----:B------:R0:W-:Y:S04]  /*7ce90*/  STL.64 [R1+0x7e0], R24 ;  /* 0x0007e01801007387 */ /* 0x0001e80000100a00 */
[----:B------:R1:W-:Y:S01]  /*7cea0*/  STL [R1+0x2e10], R10 ;  /* 0x002e100a01007387 */ /* 0x0003e20000100800 */
[----:B0-----:R-:W-:-:S03]  /*7ceb0*/  IADD3 R24, P6, R15, R10, RZ ;  /* 0x0000000a0f187210 */ /* 0x001fc60007fde0ff */
[----:B-1----:R-:W2:Y:S02]  /*7cec0*/  LDL.LU R10, [R1+0x10] ;  /* 0x00001000010a7983 */ /* 0x002ea40000300800 */
        /* <DEDUP_REMOVED lines=24> */
[----:B0-----:R-:W3:Y:S01]  /*7d050*/  LDL.LU.64 R14, [R1+0x2e08] ;  /* 0x002e0800010e7983 */ /* 0x001ee20000300a00 */
[----:B--2---:R-:W-:-:S05]  /*7d060*/  SHF.R.S32.HI R2, RZ, 0x1f, R3 ;  /* 0x0000001fff027819 */ /* 0x004fca0000011403 */
[----:B------:R0:W-:Y:S02]  /*7d070*/  STL [R1+0x10], R2 ;  /* 0x0000100201007387 */ /* 0x0001e40000100800 */
[----:B0-----:R-:W-:Y:S02]  /*7d080*/  IADD3 R2, P6, R3, R11, RZ ;  /* 0x0000000b03027210 */ /* 0x001fe40007fde0ff */
[----:B------:R-:W2:Y:S04]  /*7d090*/  LDL R3, [R1+0x8] ;  /* 0x0000080001037983 */ /* 0x000ea80000100800 */
[----:B------:R0:W-:Y:S04]  /*7d0a0*/  STL [R1+0x2df8], R11 ;  /* 0x002df80b01007387 */ /* 0x0001e80000100800 */
[----:B0-----:R-:W2:Y:S02]  /*7d0b0*/  LDL.LU R11, [R1+0x10] ;  /* 0x00001000010b7983 */ /* 0x001ea40000300800 */
[----:B--2---:R-:W-:-:S05]  /*7d0c0*/  IMAD.X R3, R11, 0x1, R3, P6 ;  /* 0x000000010b037824 */ /* 0x004fca00030e0603 */
[----:B------:R-:W-:Y:S04]  /*7d0d0*/  STL.64 [R1+0x790], R2 ;  /* 0x0007900201007387 */ /* 0x000fe80000100a00 */
[----:B------:R0:W-:Y:S04]  /*7d0e0*/  STL [R1+0x2dfc], R26 ;  /* 0x002dfc1a01007387 */ /* 0x0001e80000100800 */
[----:B0-----:R-:W4:Y:S02]  /*7d0f0*/  LDL.LU R26, [R1+0x44c] ;  /* 0x00044c00011a7983 */ /* 0x001f240000300800 */
        /* <DEDUP_REMOVED lines=24> */
[----:B------:R-:W-:Y:S04]  /*7d280*/  STL.64 [R1+0x750], R4 ;  /* 0x0007500401007387 */ /* 0x000fe80000100a00 */
[----:B---3--:R0:W-:Y:S04]  /*7d290*/  STL.64 [R1+0x2de8], R14 ;  /* 0x002de80e01007387 */ /* 0x0081e80000100a00 */
[----:B0-----:R-:W3:Y:S01]  /*7d2a0*/  LDL R14, [R1+0x8] ;  /* 0x00000800010e7983 */ /* 0x001ee20000100800 */
[----:B------:R-:W-:-:S05]  /*7d2b0*/  IMAD.MOV.U32 R15, RZ, RZ, R23 ;  /* 0x000000ffff0f7224 */ /* 0x000fca00078e0017 */
[----:B------:R-:W-:Y:S02]  /*7d2c0*/  SHF.R.S32.HI R23, RZ, 0x1f, R15 ;  /* 0x0000001fff177819 */ /* 0x000fe4000001140f */
[----:B----4-:R-:W-:-:S05]  /*7d2d0*/  IADD3 R4, P6, R15, R11, RZ ;  /* 0x0000000b0f047210 */ /* 0x010fca0007fde0ff */
        /* <DEDUP_REMOVED lines=13> */
[----:B0-----:R-:W-:-:S02]  /*7d3b0*/  IMAD.MOV.U32 R7, RZ, RZ, R15 ;  /* 0x000000ffff077224 */ /* 0x001fc400078e000f */
        /* <DEDUP_REMOVED lines=14> */
[----:B------:R0:W-:Y:S04]  /*7d4a0*/  STL.64 [R1+0x6f0], R6 ;  /* 0x0006f00601007387 */ /* 0x0001e80000100a00 */
[----:B0-----:R-:W2:Y:S01]  /*7d4b0*/  LDL R7, [R1+0x8] ;  /* 0x0000080001077983 */ /* 0x001ea20000100800 */
[----:B----4-:R-:W-:-:S02]  /*7d4c0*/  SHF.R.S32.HI R23, RZ, 0x1f, R24 ;  /* 0x0000001fff177819 */ /* 0x010fc40000011418 */
[----:B------:R-:W-:-:S05]  /*7d4d0*/  IADD3 R6, P6, R24, R11, RZ ;  /* 0x0000000b18067210 */ /* 0x000fca0007fde0ff */
[----:B--2---:R-:W-:-:S05]  /*7d4e0*/  IMAD.X R7, R23, 0x1, R7, P6 ;  /* 0x0000000117077824 */ /* 0x004fca00030e0607 */
[----:B------:R0:W-:Y:S04]  /*7d4f0*/  STL.64 [R1+0x6e0], R6 ;  /* 0x0006e00601007387 */ /* 0x0001e80000100a00 */
[----:B------:R1:W-:Y:S01]  /*7d500*/  STL.64 [R1+0x2dd0], R10 ;  /* 0x002dd00a01007387 */ /* 0x0003e20000100a00 */
[----:B0-----:R-:W-:Y:S01]  /*7d510*/  IADD3 R6, P6, R24, R10, RZ ;  /* 0x0000000a18067210 */ /* 0x001fe20007fde0ff */
[----:B-1----:R-:W-:Y:S02]  /*7d520*/  IMAD.MOV.U32 R11, RZ, RZ, R24 ;  /* 0x000000ffff0b7224 */ /* 0x002fe400078e0018 */
[----:B------:R-:W2:Y:S02]  /*7d530*/  LDL.LU R24, [R1+0x2de0] ;  /* 0x002de00001187983 */ /* 0x000ea40000300800 */
[----:B------:R-:W-:-:S05]  /*7d540*/  IMAD.X R7, R23, 0x1, R19, P6 ;  /* 0x0000000117077824 */ /* 0x000fca00030e0613 */
[----:B------:R0:W-:Y:S02]  /*7d550*/  STL.64 [R1+0x6d8], R6 ;  /* 0x0006d80601007387 */ /* 0x0001e40000100a00 */
[----:B0-----:R-:W-:-:S05]  /*7d560*/  IADD3 R6, P6, R11, R9, RZ ;  /* 0x000000090b067210 */ /* 0x001fca0007fde0ff */
[----:B------:R-:W-:-:S05]  /*7d570*/  IMAD.X R7, R23, 0x1, R8, P6 ;  /* 0x0000000117077824 */ /* 0x000fca00030e0608 */
[----:B------:R0:W-:Y:S04]  /*7d580*/  STL.64 [R1+0x6d0], R6 ;  /* 0x0006d00601007387 */ /* 0x0001e80000100a00 */
[----:B0-----:R-:W4:Y:S04]  /*7d590*/  LDL.LU.64 R6, [R1+0x2dd8] ;  /* 0x002dd80001067983 */ /* 0x001f280000300a00 */
[----:B------:R0:W-:Y:S02]  /*7d5a0*/  STL.64 [R1+0x2dc8], R8 ;  /* 0x002dc80801007387 */ /* 0x0001e40000100a00 */
[----:B0-----:R-:W-:-:S05]  /*7d5b0*/  IMAD.MOV.U32 R9, RZ, RZ, R11 ;  /* 0x000000ffff097224 */ /* 0x001fca00078e000b */
        /* <DEDUP_REMOVED lines=11> */
[----:B-1----:R-:W4:Y:S04]  /*7d670*/  LDL R2, [R1+0x8] ;  /* 0x0000080001027983 */ /* 0x002f280000100800 */
[----:B------:R-:W3:Y:S01]  /*7d680*/  LDL R3, [R1+0x458] ;  /* 0x0004580001037983 */ /* 0x000ee20000100800 */
[----:B------:R-:W-:-:S05]  /*7d690*/  IMAD.X R11, R23, 0x1, R12, P6 ;  /* 0x00000001170b7824 */ /* 0x000fca00030e060c */
[----:B------:R0:W-:Y:S04]  /*7d6a0*/  STL.64 [R1+0x6b0], R10 ;  /* 0x0006b00a01007387 */ /* 0x0001e80000100a00 */
[----:B0-----:R-:W2:Y:S01]  /*7d6b0*/  LDL.LU.64 R10, [R1+0x2dd0] ;  /* 0x002dd000010a7983 */ /* 0x001ea20000300a00 */
[----:B------:R-:W-:-:S05]  /*7d6c0*/  IADD3 R8, P6, R9, R22, RZ ;  /* 0x0000001609087210 */ /* 0x000fca0007fde0ff */
[----:B------:R-:W-:-:S05]  /*7d6d0*/  IMAD.X R9, R23, 0x1, R13, P6 ;  /* 0x0000000117097824 */ /* 0x000fca00030e060d */
[----:B------:R2:W-:Y:S01]  /*7d6e0*/  STL.64 [R1+0x6a0], R8 ;  /* 0x0006a00801007387 */ /* 0x0005e20000100a00 */
[----:B---3--:R-:W-:Y:S02]  /*7d6f0*/  SHF.R.S32.HI R23, RZ, 0x1f, R3 ;  /* 0x0000001fff177819 */ /* 0x008fe40000011403 */
[----:B--2---:R-:W-:-:S05]  /*7d700*/  IADD3 R8, P6, R3, R11, RZ ;  /* 0x0000000b03087210 */ /* 0x004fca0007fde0ff */
[----:B----4-:R-:W-:Y:S01]  /*7d710*/  IMAD.X R9, R23, 0x1, R2, P6 ;  /* 0x0000000117097824 */ /* 0x010fe200030e0602 */
[----:B------:R-:W-:-:S04]  /*7d720*/  IADD3 R2, P6, R3, R10, RZ ;  /* 0x0000000a03027210 */ /* 0x000fc80007fde0ff */
[----:B------:R0:W-:Y:S01]  /*7d730*/  STL.64 [R1+0x690], R8 ;  /* 0x0006900801007387 */ /* 0x0001e20000100a00 */
[----:B------:R-:W-:-:S03]  /*7d740*/  IMAD.X R3, R23, 0x1, R19, P6 ;  /* 0x0000000117037824 */ /* 0x000fc600030e0613 */
[----:B0-----:R-:W2:Y:S04]  /*7d750*/  LDL.LU.64 R8, [R1+0x2dc8] ;  /* 0x002dc80001087983 */ /* 0x001ea80000300a00 */
[----:B------:R0:W-:Y:S04]  /*7d760*/  STL.64 [R1+0x2db8], R10 ;  /* 0x002db80a01007387 */ /* 0x0001e80000100a00 */
[----:B0-----:R-:W3:Y:S04]  /*7d770*/  LDL.LU R10, [R1+0x460] ;  /* 0x00046000010a7983 */ /* 0x001ee80000300800 */
[----:B------:R-:W4:Y:S04]  /*7d780*/  LDL.LU R11, [R1+0x45c] ;  /* 0x00045c00010b7983 */ /* 0x000f280000300800 */
[----:B------:R-:W-:Y:S04]  /*7d790*/  STL.64 [R1+0x688], R2 ;  /* 0x0006880201007387 */ /* 0x000fe80000100a00 */
[----:B------:R0:W-:Y:S04]  /*7d7a0*/  STL.64 [R1+0x2db0], R28 ;  /* 0x002db01c01007387 */ /* 0x0001e80000100a00 */
[----:B0-----:R-:W3:Y:S04]  /*7d7b0*/  LDL.LU R29, [R1+0x458] ;  /* 0x00045800011d7983 */ /* 0x001ee80000300800 */
[----:B--2---:R0:W-:Y:S01]  /*7d7c0*/  STL [R1+0x2da8], R9 ;  /* 0x002da80901007387 */ /* 0x0041e20000100800 */
[----:B---3--:R-:W-:-:S03]  /*7d7d0*/  IADD3 R2, P6, R29, R9, RZ ;  /* 0x000000091d027210 */ /* 0x008fc60007fde0ff */
[----:B0-----:R-:W2:Y:S02]  /*7d7e0*/  LDL R9, [R1+0x8] ;  /* 0x0000080001097983 */ /* 0x001ea40000100800 */
        /* <DEDUP_REMOVED lines=11> */
[----:B----4-:R-:W-:Y:S01]  /*7d8a0*/  IMAD.MOV.U32 R5, RZ, RZ, R11 ;  /* 0x000000ffff057224 */ /* 0x010fe200078e000b */
[----:B---3--:R-:W-:-:S05]  /*7d8b0*/  IADD3 R10, P6, R29, R3, RZ ;  /* 0x000000031d0a7210 */ /* 0x008fca0007fde0ff */
[----:B------:R-:W-:-:S05]  /*7d8c0*/  IMAD.X R11, R23, 0x1, R2, P6 ;  /* 0x00000001170b7824 */ /* 0x000fca00030e0602 */
[----:B------:R0:W-:Y:S02]  /*7d8d0*/  STL.64 [R1+0x668], R10 ;  /* 0x0006680a01007387 */ /* 0x0001e40000100a00 */
[----:B0-----:R-:W-:-:S05]  /*7d8e0*/  IADD3 R10, P6, R29, R0, RZ ;  /* 0x000000001d0a7210 */ /* 0x001fca0007fde0ff */
[----:B------:R-:W-:-:S05]  /*7d8f0*/  IMAD.X R11, R23, 0x1, R12, P6 ;  /* 0x00000001170b7824 */ /* 0x000fca00030e060c */
[----:B------:R0:W-:Y:S04]  /*7d900*/  STL.64 [R1+0x660], R10 ;  /* 0x0006600a01007387 */ /* 0x0001e80000100a00 */
[----:B0-----:R-:W3:Y:S01]  /*7d910*/  LDL.LU.64 R10, [R1+0x2db8] ;  /* 0x002db800010a7983 */ /* 0x001ee20000300a00 */
[----:B------:R-:W-:-:S05]  /*7d920*/  IADD3 R28, P6, R29, R22, RZ ;  /* 0x000000161d1c7210 */ /* 0x000fca0007fde0ff */
[----:B------:R-:W-:Y:S01]  /*7d930*/  IMAD.X R29, R23, 0x1, R13, P6 ;  /* 0x00000001171d7824 */ /* 0x000fe200030e060d */
[----:B------:R-:W-:-:S04]  /*7d940*/  SHF.R.S32.HI R23, RZ, 0x1f, R5 ;  /* 0x0000001fff177819 */ /* 0x000fc80000011405 */
[----:B------:R3:W-:Y:S02]  /*7d950*/  STL.64 [R1+0x650], R28 ;  /* 0x0006501c01007387 */ /* 0x0007e40000100a00 */
[----:B---3--:R-:W-:-:S05]  /*7d960*/  IADD3 R28, P6, R5, R11, RZ ;  /* 0x0000000b051c7210 */ /* 0x008fca0007fde0ff */
[----:B--2---:R-:W-:-:S05]  /*7d970*/  IMAD.X R29, R23, 0x1, R9, P6 ;  /* 0x00000001171d7824 */ /* 0x004fca00030e0609 */
[----:B------:R0:W-:Y:S04]  /*7d980*/  STL.64 [R1+0x640], R28 ;  /* 0x0006401c01007387 */ /* 0x0001e80000100a00 */
[----:B0-----:R-:W2:Y:S04]  /*7d990*/  LDL.LU.64 R28, [R1+0x2db0] ;  /* 0x002db000011c7983 */ /* 0x001ea80000300a00 */
[----:B--2---:R0:W-:Y:S02]  /*7d9a0*/  STL.64 [R1+0x2d98], R28 ;  /* 0x002d981c01007387 */ /* 0x0041e40000100a00 */
[----:B0-----:R-:W-:-:S02]  /*7d9b0*/  IMAD.MOV.U32 R28, RZ, RZ, R9 ;  /* 0x000000ffff1c7224 */ /* 0x001fc400078e0009 */
[----:B------:R-:W2:Y:S04]  /*7d9c0*/  LDL.LU R9, [R1+0x2da8] ;  /* 0x002da80001097983 */ /* 0x000ea80000300800 */
[----:B------:R0:W-:Y:S01]  /*7d9d0*/  STL.64 [R1+0x2d90], R24 ;  /* 0x002d901801007387 */ /* 0x0001e20000100a00 */
[----:B------:R-:W-:Y:S02]  /*7d9e0*/  IMAD.MOV.U32 R29, RZ, RZ, R4 ;  /* 0x000000ffff1d7224 */ /* 0x000fe400078e0004 */
[----:B0-----:R-:W-:-:S05]  /*7d9f0*/  IMAD.MOV.U32 R25, RZ, RZ, R5 ;  /* 0x000000ffff197224 */ /* 0x001fca00078e0005 */
[----:B------:R-:W-:-:S05]  /*7da00*/  IADD3 R4, P6, R25, R10, RZ ;  /* 0x0000000a19047210 */ /* 0x000fca0007fde0ff */
[----:B------:R-:W-:-:S05]  /*7da10*/  IMAD.X R5, R23, 0x1, R19, P6 ;  /* 0x0000000117057824 */ /* 0x000fca00030e0613 */
[----:B------:R2:W-:Y:S02]  /*7da20*/  STL.64 [R1+0x638], R4 ;  /* 0x0006380401007387 */ /* 0x0005e40000100a00 */
        /* <DEDUP_REMOVED lines=23> */
[----:B------:R0:W-:Y:S02]  /*7dba0*/  STL.64 [R1+0x450], R24 ;  /* 0x0004501801007387 */ /* 0x0001e40000100a00 */
[----:B0-----:R-:W-:-:S05]  /*7dbb0*/  IADD3 R24, P6, R7, R11, RZ ;  /* 0x0000000b07187210 */ /* 0x001fca0007fde0ff */
[----:B------:R-:W-:-:S05]  /*7dbc0*/  IMAD.X R25, R23, 0x1, R6, P6 ;  /* 0x0000000117197824 */ /* 0x000fca00030e0606 */
[----:B------:R0:W-:Y:S04]  /*7dbd0*/  STL.64 [R1+0x440], R24 ;  /* 0x0004401801007387 */ /* 0x0001e80000100a00 */
[----:B0-----:R-:W3:Y:S04]  /*7dbe0*/  LDL.LU.64 R24, [R1+0x2d90] ;  /* 0x002d900001187983 */ /* 0x001ee80000300a00 */
[----:B---3--:R0:W-:Y:S02]  /*7dbf0*/  STL.64 [R1+0x2d80], R24 ;  /* 0x002d801801007387 */ /* 0x0081e40000100a00 */
[----:B0-----:R-:W-:-:S05]  /*7dc00*/  IMAD.MOV.U32 R25, RZ, RZ, R7 ;  /* 0x000000ffff197224 */ /* 0x001fca00078e0007 */
[----:B------:R-:W-:-:S05]  /*7dc10*/  IADD3 R6, P6, R25, R10, RZ ;  /* 0x0000000a19067210 */ /* 0x000fca0007fde0ff */
[----:B------:R-:W-:-:S05]  /*7dc20*/  IMAD.X R7, R23, 0x1, R19, P6 ;  /* 0x0000000117077824 */ /* 0x000fca00030e0613 */
[----:B------:R0:W-:Y:S02]  /*7dc30*/  STL.64 [R1+0x438], R6 ;  /* 0x0004380601007387 */ /* 0x0001e40000100a00 */
[----:B0-----:R-:W-:-:S05]  /*7dc40*/  IADD3 R6, P6, R25, R9, RZ ;  /* 0x0000000919067210 */ /* 0x001fca0007fde0ff */
[----:B------:R-:W-:-:S05]  /*7dc50*/  IMAD.X R7, R23, 0x1, R8, P6 ;  /* 0x0000000117077824 */ /* 0x000fca00030e0608 */
[----:B------:R0:W-:Y:S04]  /*7dc60*/  STL.64 [R1+0x430], R6 ;  /* 0x0004300601007387 */ /* 0x0001e80000100a00 */
[----:B0-----:R-:W3:Y:S04]  /*7dc70*/  LDL.LU.64 R6, [R1+0x2d88] ;  /* 0x002d880001067983 */ /* 0x001ee80000300a00 */
[----:B------:R0:W-:Y:S02]  /*7dc80*/  STL.64 [R1+0x2d78], R8 ;  /* 0x002d780801007387 */ /* 0x0001e40000100a00 */
[----:B0-----:R-:W-:-:S05]  /*7dc90*/  IMAD.MOV.U32 R9, RZ, RZ, R25 ;  /* 0x000000ffff097224 */ /* 0x001fca00078e0019 */
[----:B---3--:R-:W-:-:S05]  /*7dca0*/  IADD3 R24, P6, R9, R7, RZ ;  /* 0x0000000709187210 */ /* 0x008fca0007fde0ff */
        /* <DEDUP_REMOVED lines=8> */
[----:B------:R-:W-:Y:S02]  /*7dd30*/  IMAD.X R25, R23, 0x1, R2, P6 ;  /* 0x0000000117197824 */ /* 0x000fe400030e0602 */
[----:B------:R-:W4:Y:S04]  /*7dd40*/  LDL R2, [R1+0x8] ;  /* 0x0000080001027983 */ /* 0x000f280000100800 */
[----:B------:R0:W-:Y:S02]  /*7dd50*/  STL.64 [R1+0x418], R24 ;  /* 0x0004181801007387 */ /* 0x0001e40000100a00 */
[----:B0-----:R-:W-:-:S05]  /*7dd60*/  IADD3 R24, P6, R9, R0, RZ ;  /* 0x0000000009187210 */ /* 0x001fca0007fde0ff */
[----:B------:R-:W-:Y:S01]  /*7dd70*/  IMAD.X R25, R23, 0x1, R12, P6 ;  /* 0x0000000117197824 */ /* 0x000fe200030e060c */
[----:B------:R-:W-:-:S05]  /*7dd80*/  IADD3 R8, P6, R9, R22, RZ ;  /* 0x0000001609087210 */ /* 0x000fca0007fde0ff */
[----:B------:R-:W-:Y:S01]  /*7dd90*/  IMAD.X R9, R23, 0x1, R13, P6 ;  /* 0x0000000117097824 */ /* 0x000fe200030e060d */
[----:B------:R0:W-:Y:S04]  /*7dda0*/  STL.64 [R1+0x410], R24 ;  /* 0x0004101801007387 */ /* 0x0001e80000100a00 */
[----:B0-----:R-:W2:Y:S04]  /*7ddb0*/  LDL.LU.64 R24, [R1+0x2d80] ;  /* 0x002d800001187983 */ /* 0x001ea80000300a00 */
[----:B------:R0:W-:Y:S01]  /*7ddc0*/  STL.64 [R1+0x400], R8 ;  /* 0x0004000801007387 */ /* 0x0001e20000100a00 */
[----:B---3--:R-:W-:-:S02]  /*7ddd0*/  SHF.R.S32.HI R23, RZ, 0x1f, R3 ;  /* 0x0000001fff177819 */ /* 0x008fc40000011403 */
[----:B0-----:R-:W-:-:S05]  /*7dde0*/  IADD3 R8, P6, R3, R11, RZ ;  /* 0x0000000b03087210 */ /* 0x001fca0007fde0ff */
[----:B----4-:R-:W-:Y:S01]  /*7ddf0*/  IMAD.X R9, R23, 0x1, R2, P6 ;  /* 0x0000000117097824 */ /* 0x010fe200030e0602 */
[----:B------:R-:W-:-:S04]  /*7de00*/  IADD3 R2, P6, R3, R10, RZ ;  /* 0x0000000a03027210 */ /* 0x000fc80007fde0ff */
[----:B------:R0:W-:Y:S04]  /*7de10*/  STL.64 [R1+0x3f0], R8 ;  /* 0x0003f00801007387 */ /* 0x0001e80000100a00 */
[----:B0-----:R-:W3:Y:S04]  /*7de20*/  LDL.LU.64 R8, [R1+0x2d78] ;  /* 0x002d780001087983 */ /* 0x001ee80000300a00 */
[----:B------:R0:W-:Y:S04]  /*7de30*/  STL [R1+0x2d6c], R10 ;  /* 0x002d6c0a01007387 */ /* 0x0001e80000100800 */
[----:B0-----:R-:W3:Y:S01]  /*7de40*/  LDL.LU R10, [R1+0x464] ;  /* 0x00046400010a7983 */ /* 0x001ee20000300800 */
        /* <DEDUP_REMOVED lines=12> */
[----:B------:R-:W-:Y:S04]  /*7df10*/  STL.64 [R1+0x2d60], R4 ;  /* 0x002d600401007387 */ /* 0x000fe80000100a00 */
[----:B--2---:R0:W-:Y:S04]  /*7df20*/  STL [R1+0x2d68], R29 ;  /* 0x002d681d01007387 */ /* 0x0041e80000100800 */
[----:B0-----:R-:W2:Y:S01]  /*7df30*/  LDL.LU R29, [R1+0x468] ;  /* 0x00046800011d7983 */ /* 0x001ea20000300800 */
[----:B---3--:R-:W-:-:S05]  /*7df40*/  IADD3 R4, P6, R10, R3, RZ ;  /* 0x000000030a047210 */ /* 0x008fca0007fde0ff */
[----:B------:R-:W-:-:S05]  /*7df50*/  IMAD.X R5, R23, 0x1, R2, P6 ;  /* 0x0000000117057824 */ /* 0x000fca00030e0602 */
[----:B------:R0:W-:Y:S02]  /*7df60*/  STL.64 [R1+0x3c8], R4 ;  /* 0x0003c80401007387 */ /* 0x0001e40000100a00 */
[----:B0-----:R-:W-:-:S05]  /*7df70*/  IADD3 R4, P6, R10, R0, RZ ;  /* 0x000000000a047210 */ /* 0x001fca0007fde0ff */
[----:B------:R-:W-:-:S05]  /*7df80*/  IMAD.X R5, R23, 0x1, R12, P6 ;  /* 0x0000000117057824 */ /* 0x000fca00030e060c */
[----:B------:R0:W-:Y:S02]  /*7df90*/  STL.64 [R1+0x3c0], R4 ;  /* 0x0003c00401007387 */ /* 0x0001e40000100a00 */
[----:B0-----:R-:W-:Y:S02]  /*7dfa0*/  IADD3 R4, P6, R10, R22, RZ ;  /* 0x000000160a047210 */ /* 0x001fe40007fde0ff */
[----:B------:R-:W3:Y:S03]  /*7dfb0*/  LDL.LU R10, [R1+0x2d6c] ;  /* 0x002d6c00010a7983 */ /* 0x000ee60000300800 */
[----:B------:R-:W-:-:S05]  /*7dfc0*/  IMAD.X R5, R23, 0x1, R13, P6 ;  /* 0x0000000117057824 */ /* 0x000fca00030e060d */
[----:B------:R0:W-:Y:S04]  /*7dfd0*/  STL.64 [R1+0x3b0], R4 ;  /* 0x0003b00401007387 */ /* 0x0001e80000100a00 */
[----:B0-----:R-:W4:Y:S01]  /*7dfe0*/  LDL R5, [R1+0x8] ;  /* 0x0000080001057983 */ /* 0x001f220000100800 */
[----:B------:R-:W-:Y:S01]  /*7dff0*/  IMAD.MOV.U32 R23, RZ, RZ, R21 ;  /* 0x000000ffff177224 */ /* 0x000fe200078e0015 */
[----:B--2---:R-:W-:Y:S02]  /*7e000*/  SHF.R.S32.HI R21, RZ, 0x1f, R29 ;  /* 0x0000001fff157819 */ /* 0x004fe4000001141d */
[----:B------:R-:W-:-:S05]  /*7e010*/  IADD3 R4, P6, R29, R11, RZ ;  /* 0x0000000b1d047210 */ /* 0x000fca0007fde0ff */
[----:B----4-:R-:W-:-:S05]  /*7e020*/  IMAD.X R5, R21, 0x1, R5, P6 ;  /* 0x0000000115057824 */ /* 0x010fca00030e0605 */
[----:B------:R0:W-:Y:S04]  /*7e030*/  STL.64 [R1+0x390], R4 ;  /* 0x0003900401007387 */ /* 0x0001e80000100a00 */
[----:B---3--:R1:W-:Y:S01]  /*7e040*/  STL.64 [R1+0x2d58], R10 ;  /* 0x002d580a01007387 */ /* 0x0083e20000100a00 */
[----:B0-----:R-:W-:Y:S01]  /*7e050*/  IADD3 R4, P6, R29, R10, RZ ;  /* 0x0000000a1d047210 */ /* 0x001fe20007fde0ff */
[----:B-1----:R-:W-:Y:S02]  /*7e060*/  IMAD.MOV.U32 R11, RZ, RZ, R29 ;  /* 0x000000ffff0b7224 */ /* 0x002fe400078e001d */
[----:B------:R-:W2:Y:S02]  /*7e070*/  LDL.LU R29, [R1+0x2d68] ;  /* 0x002d6800011d7983 */ /* 0x000ea40000300800 */
        /* <DEDUP_REMOVED lines=25> */
[----:B------:R0:W-:Y:S04]  /*7e210*/  STL.64 [R1+0x3a0], R6 ;  /* 0x0003a00601007387 */ /* 0x0001e80000100a00 */
[----:B0-----:R-:W4:Y:S01]  /*7e220*/  LDL R7, [R1+0x8] ;  /* 0x0000080001077983 */ /* 0x001f220000100800 */
[----:B--2---:R-:W-:Y:S02]  /*7e230*/  SHF.R.S32.HI R21, RZ, 0x1f, R29 ;  /* 0x0000001fff157819 */ /* 0x004fe4000001141d */
[----:B---3--:R-:W-:-:S05]  /*7e240*/  IADD3 R6, P6, R29, R11, RZ ;  /* 0x0000000b1d067210 */ /* 0x008fca0007fde0ff */
[----:B----4-:R-:W-:-:S05]  /*7e250*/  IMAD.X R7, R21, 0x1, R7, P6 ;  /* 0x0000000115077824 */ /* 0x010fca00030e0607 */
[----:B------:R0:W-:Y:S04]  /*7e260*/  STL.64 [R1+0x398], R6 ;  /* 0x0003980601007387 */ /* 0x0001e80000100a00 */
[----:B------:R1:W-:Y:S01]  /*7e270*/  STL.64 [R1+0x2d40], R10 ;  /* 0x002d400a01007387 */ /* 0x0003e20000100a00 */
[----:B0-----:R-:W-:Y:S01]  /*7e280*/  IADD3 R6, P6, R29, R10, RZ ;  /* 0x0000000a1d067210 */ /* 0x001fe20007fde0ff */
[----:B-1----:R-:W-:Y:S02]  /*7e290*/  IMAD.MOV.U32 R11, RZ, RZ, R29 ;  /* 0x000000ffff0b7224 */ /* 0x002fe400078e001d */
[----:B------:R-:W2:Y:S02]  /*7e2a0*/  LDL.LU R29, [R1+0x2d50] ;  /* 0x002d5000011d7983 */ /* 0x000ea40000300800 */
[----:B------:R-:W-:-:S05]  /*7e2b0*/  IMAD.X R7, R21, 0x1, R19, P6 ;  /* 0x0000000115077824 */ /* 0x000fca00030e0613 */
[----:B------:R0:W-:Y:S04]  /*7e2c0*/  STL.64 [R1+0x3b8], R6 ;  /* 0x0003b80601007387 */ /* 0x0001e80000100a00 */
[----:B------:R1:W-:Y:S01]  /*7e2d0*/  STL [R1+0x2d30], R9 ;  /* 0x002d300901007387 */ /* 0x0003e20000100800 */
[----:B0-----:R-:W-:-:S03]  /*7e2e0*/  IADD3 R6, P6, R11, R9, RZ ;  /* 0x000000090b067210 */ /* 0x001fc60007fde0ff */
[----:B-1----:R-:W3:Y:S02]  /*7e2f0*/  LDL.LU R9, [R1+0x8] ;  /* 0x0000080001097983 */ /* 0x002ee40000300800 */
[----:B------:R-:W-:-:S05]  /*7e300*/  IMAD.X R7, R21, 0x1, R8, P6 ;  /* 0x0000000115077824 */ /* 0x000fca00030e0608 */
[----:B------:R0:W-:Y:S04]  /*7e310*/  STL.64 [R1+0x3f8], R6 ;  /* 0x0003f80601007387 */ /* 0x0001e80000100a00 */
[----:B0-----:R-:W4:Y:S04]  /*7e320*/  LDL.LU.64 R6, [R1+0x2d48] ;  /* 0x002d480001067983 */ /* 0x001f280000300a00 */
[----:B--2---:R0:W-:Y:S02]  /*7e330*/  STL.64 [R1+0x2d38], R28 ;  /* 0x002d381c01007387 */ /* 0x0041e40000100a00 */
[----:B0-----:R-:W-:-:S05]  /*7e340*/  IMAD.MOV.U32 R29, RZ, RZ, R11 ;  /* 0x000000ffff1d7224 */ /* 0x001fca00078e000b */
[----:B----4-:R-:W-:-:S05]  /*7e350*/  IADD3 R10, P6, R29, R7, RZ ;  /* 0x000000071d0a7210 */ /* 0x010fca0007fde0ff */
        /* <DEDUP_REMOVED lines=13> */
[----:B0-----:R-:W4:Y:S01]  /*7e430*/  LDL.LU.64 R10, [R1+0x2d40] ;  /* 0x002d4000010a7983 */ /* 0x001f220000300a00 */
[----:B------:R-:W-:-:S05]  /*7e440*/  IADD3 R28, P6, R29, R22, RZ ;  /* 0x000000161d1c7210 */ /* 0x000fca0007fde0ff */
[----:B------:R-:W-:-:S05]  /*7e450*/  IMAD.X R29, R21, 0x1, R13, P6 ;  /* 0x00000001151d7824 */ /* 0x000fca00030e060d */
[----:B------:R4:W-:Y:S01]  /*7e460*/  STL.64 [R1+0x468], R28 ;  /* 0x0004681c01007387 */ /* 0x0009e20000100a00 */
[----:B--2---:R-:W-:Y:S02]  /*7e470*/  SHF.R.S32.HI R21, RZ, 0x1f, R3 ;  /* 0x0000001fff157819 */ /* 0x004fe40000011403 */
[----:B----4-:R-:W-:-:S05]  /*7e480*/  IADD3 R28, P6, R3, R11, RZ ;  /* 0x0000000b031c7210 */ /* 0x010fca0007fde0ff */
[----:B---3--:R-:W-:Y:S01]  /*7e490*/  IMAD.X R29, R21, 0x1, R9, P6 ;  /* 0x00000001151d7824 */ /* 0x008fe200030e0609 */
[----:B------:R-:W-:-:S04]  /*7e4a0*/  IADD3 R2, P6, R3, R10, RZ ;  /* 0x0000000a03027210 */ /* 0x000fc80007fde0ff */
[----:B------:R0:W-:Y:S01]  /*7e4b0*/  STL.64 [R1+0x460], R28 ;  /* 0x0004601c01007387 */ /* 0x0001e20000100a00 */
[----:B------:R-:W-:-:S03]  /*7e4c0*/  IMAD.X R3, R21, 0x1, R19, P6 ;  /* 0x0000000115037824 */ /* 0x000fc600030e0613 */
[----:B0-----:R-:W2:Y:S04]  /*7e4d0*/  LDL.LU.64 R28, [R1+0x2d38] ;  /* 0x002d3800011c7983 */ /* 0x001ea80000300a00 */
[----:B------:R0:W-:Y:S04]  /*7e4e0*/  STL.64 [R1+0x2d20], R10 ;  /* 0x002d200a01007387 */ /* 0x0001e80000100a00 */
[----:B0-----:R-:W3:Y:S01]  /*7e4f0*/  LDL.LU R10, [R1+0x4c8] ;  /* 0x0004c800010a7983 */ /* 0x001ee20000300800 */
[----:B------:R-:W-:-:S03]  /*7e500*/  IMAD.MOV.U32 R11, RZ, RZ, R9 ;  /* 0x000000ffff0b7224 */ /* 0x000fc600078e0009 */
[----:B------:R-:W4:Y:S04]  /*7e510*/  LDL.LU R9, [R1+0x2d30] ;  /* 0x002d300001097983 */ /* 0x000f280000300800 */
[----:B------:R-:W-:Y:S04]  /*7e520*/  STL.64 [R1+0x658], R2 ;  /* 0x0006580201007387 */ /* 0x000fe80000100a00 */
[----:B------:R0:W-:Y:S04]  /*7e530*/  STL.64 [R1+0x2d18], R24 ;  /* 0x002d181801007387 */ /* 0x0001e80000100a00 */
        /* <DEDUP_REMOVED lines=10> */
[----:B0-----:R-:W4:Y:S04]  /*7e5e0*/  LDL.LU.64 R2, [R1+0x2d28] ;  /* 0x002d280001027983 */ /* 0x001f280000300a00 */
[----:B------:R3:W-:Y:S02]  /*7e5f0*/  STL.64 [R1+0x2d10], R4 ;  /* 0x002d100401007387 */ /* 0x0007e40000100a00 */
[----:B---3--:R-:W-:-:S02]  /*7e600*/  IMAD.MOV.U32 R4, RZ, RZ, R10 ;  /* 0x000000ffff047224 */ /* 0x008fc400078e000a */
[----:B------:R-:W-:Y:S01]  /*7e610*/  IMAD.MOV.U32 R5, RZ, RZ, R11 ;  /* 0x000000ffff057224 */ /* 0x000fe200078e000b */
[----:B----4-:R-:W-:-:S05]  /*7e620*/  IADD3 R10, P6, R25, R3, RZ ;  /* 0x00000003190a7210 */ /* 0x010fca0007fde0ff */
[----:B------:R-:W-:-:S05]  /*7e630*/  IMAD.X R11, R21, 0x1, R2, P6 ;  /* 0x00000001150b7824 */ /* 0x000fca00030e0602 */
[----:B------:R0:W-:Y:S02]  /*7e640*/  STL.64 [R1+0x6f8], R10 ;  /* 0x0006f80a01007387 */ /* 0x0001e40000100a00 */
[----:B0-----:R-:W-:-:S05]  /*7e650*/  IADD3 R10, P6, R25, R0, RZ ;  /* 0x00000000190a7210 */ /* 0x001fca0007fde0ff */
[----:B------:R-:W-:-:S05]  /*7e660*/  IMAD.X R11, R21, 0x1, R12, P6 ;  /* 0x00000001150b7824 */ /* 0x000fca00030e060c */
[----:B------:R0:W-:Y:S04]  /*7e670*/  STL.64 [R1+0x748], R10 ;  /* 0x0007480a01007387 */ /* 0x0001e80000100a00 */
[----:B0-----:R-:W3:Y:S01]  /*7e680*/  LDL.LU.64 R10, [R1+0x2d20] ;  /* 0x002d2000010a7983 */ /* 0x001ee20000300a00 */
[----:B------:R-:W-:-:S05]  /*7e690*/  IADD3 R24, P6, R25, R22, RZ ;  /* 0x0000001619187210 */ /* 0x000fca0007fde0ff */
[----:B------:R-:W-:Y:S02]  /*7e6a0*/  IMAD.X R25, R21, 0x1, R13, P6 ;  /* 0x0000000115197824 */ /* 0x000fe400030e060d */
[----:B------:R-:W-:Y:S01]  /*7e6b0*/  IMAD.MOV.U32 R21, RZ, RZ, R16 ;  /* 0x000000ffff157224 */ /* 0x000fe200078e0010 */
[----:B--2---:R-:W-:Y:S02]  /*7e6c0*/  SHF.R.S32.HI R16, RZ, 0x1f, R28 ;  /* 0x0000001fff107819 */ /* 0x004fe4000001141c */
[----:B------:R3:W-:Y:S04]  /*7e6d0*/  STL.64 [R1+0x740], R24 ;  /* 0x0007401801007387 */ /* 0x0007e80000100a00 */
[----:B------:R-:W-:Y:S01]  /*7e6e0*/  STL [R1+0x10], R16 ;  /* 0x0000101001007387 */ /* 0x000fe20000100800 */
[----:B---3--:R-:W-:-:S05]  /*7e6f0*/  IADD3 R24, P6, R28, R11, RZ ;  /* 0x0000000b1c187210 */ /* 0x008fca0007fde0ff */
[----:B------:R-:W-:-:S05]  /*7e700*/  IMAD.X R25, R16, 0x1, R5, P6 ;  /* 0x0000000110197824 */ /* 0x000fca00030e0605 */
[----:B------:R0:W-:Y:S04]  /*7e710*/  STL.64 [R1+0x738], R24 ;  /* 0x0007381801007387 */ /* 0x0001e80000100a00 */
[----:B0-----:R-:W2:Y:S04]  /*7e720*/  LDL.LU.64 R24, [R1+0x2d18] ;  /* 0x002d180001187983 */ /* 0x001ea80000300a00 */
[----:B--2---:R0:W-:Y:S04]  /*7e730*/  STL.64 [R1+0x2d08], R24 ;  /* 0x002d081801007387 */ /* 0x0041e80000100a00 */
[----:B------:R-:W-:Y:S04]  /*7e740*/  STL.64 [R1+0x2cf8], R10 ;  /* 0x002cf80a01007387 */ /* 0x000fe80000100a00 */
[----:B------:R1:W-:Y:S01]  /*7e750*/  STL [R1+0x2d00], R19 ;  /* 0x002d001301007387 */ /* 0x0003e20000100800 */
[----:B0-----:R-:W-:Y:S01]  /*7e760*/  IMAD.MOV.U32 R24, RZ, RZ, R4 ;  /* 0x000000ffff187224 */ /* 0x001fe200078e0004 */
[----:B------:R-:W-:Y:S01]  /*7e770*/  IADD3 R4, P6, R28, R10, RZ ;  /* 0x0000000a1c047210 */ /* 0x000fe20007fde0ff */
[----:B------:R-:W-:-:S04]  /*7e780*/  IMAD.MOV.U32 R25, RZ, RZ, R5 ;  /* 0x000000ffff197224 */ /* 0x000fc800078e0005 */
[----:B------:R-:W-:Y:S02]  /*7e790*/  IMAD.X R5, R16, 0x1, R19, P6 ;  /* 0x0000000110057824 */ /* 0x000fe400030e0613 */
[----:B-1----:R-:W2:Y:S01]  /*7e7a0*/  LDL.LU R19, [R1+0x10] ;  /* 0x0000100001137983 */ /* 0x002ea20000300800 */
[----:B------:R-:W-:-:S03]  /*7e7b0*/  IMAD.MOV.U32 R11, RZ, RZ, R28 ;  /* 0x000000ffff0b7224 */ /* 0x000fc600078e001c */
[----:B------:R0:W-:Y:S02]  /*7e7c0*/  STL.64 [R1+0x758], R4 ;  /* 0x0007580401007387 */ /* 0x0001e40000100a00 */
[----:B0-----:R-:W-:-:S05]  /*7e7d0*/  IADD3 R4, P6, R11, R9, RZ ;  /* 0x000000090b047210 */ /* 0x001fca0007fde0ff */
        /* <DEDUP_REMOVED lines=8> */
[----:B--2---:R-:W-:-:S05]  /*7e860*/  IADD3 R26, P6, R11, R5, RZ ;  /* 0x000000050b1a7210 */ /* 0x004fca0007fde0ff */
[----:B------:R-:W-:-:S05]  /*7e870*/  IMAD.X R27, R19, 0x1, R4, P6 ;  /* 0x00000001131b7824 */ /* 0x000fca00030e0604 */
[----:B------:R0:W-:Y:S02]  /*7e880*/  STL.64 [R1+0x2620], R26 ;  /* 0x0026201a01007387 */ /* 0x0001e40000100a00 */
[----:B0-----:R-:W-:Y:S01]  /*7e890*/  IMAD.MOV.U32 R26, RZ, RZ, R24 ;  /* 0x000000ffff1a7224 */ /* 0x001fe200078e0018 */
[----:B------:R-:W-:Y:S01]  /*7e8a0*/  IADD3 R24, P6, R11, R3, RZ ;  /* 0x000000030b187210 */ /* 0x000fe20007fde0ff */
[----:B------:R-:W-:-:S04]  /*7e8b0*/  IMAD.MOV.U32 R27, RZ, RZ, R25 ;  /* 0x000000ffff1b7224 */ /* 0x000fc800078e0019 */
        /* <DEDUP_REMOVED lines=8> */
[----:B--2---:R0:W-:Y:S04]  /*7e940*/  STL.64 [R1+0x2ce0], R24 ;  /* 0x002ce01801007387 */ /* 0x0041e80000100a00 */
[----:B0-----:R-:W2:Y:S04]  /*7e950*/  LDL.LU R25, [R1+0x4dc] ;  /* 0x0004dc0001197983 */ /* 0x001ea80000300800 */
[----:B------:R-:W3:Y:S04]  /*7e960*/  LDL.LU R19, [R1+0x2d00] ;  /* 0x002d000001137983 */ /* 0x000ee80000300800 */
[----:B------:R0:W-:Y:S04]  /*7e970*/  STL.64 [R1+0x838], R10 ;  /* 0x0008380a01007387 */ /* 0x0001e80000100a00 */
[----:B0-----:R-:W4:Y:S04]  /*7e980*/  LDL.LU.64 R10, [R1+0x2cf8] ;  /* 0x002cf800010a7983 */ /* 0x001f280000300a00 */
[----:B------:R-:W-:Y:S04]  /*7e990*/  STL.64 [R1+0x2cf0], R22 ;  /* 0x002cf01601007387 */ /* 0x000fe80000100a00 */
[----:B------:R2:W-:Y:S02]  /*7e9a0*/  STL [R1+0x2ce8], R14 ;  /* 0x002ce80e01007387 */ /* 0x0005e40000100800 */
[----:B--2---:R-:W-:-:S02]  /*7e9b0*/  SHF.R.S32.HI R14, RZ, 0x1f, R25 ;  /* 0x0000001fff0e7819 */ /* 0x004fc40000011419 */
[----:B----4-:R-:W-:-:S05]  /*7e9c0*/  IADD3 R22, P6, R25, R11, RZ ;  /* 0x0000000b19167210 */ /* 0x010fca0007fde0ff */
[----:B------:R-:W-:-:S05]  /*7e9d0*/  IMAD.X R23, R14, 0x1, R27, P6 ;  /* 0x000000010e177824 */ /* 0x000fca00030e061b */
[----:B------:R0:W-:Y:S02]  /*7e9e0*/  STL.64 [R1+0x480], R22 ;  /* 0x0004801601007387 */ /* 0x0001e40000100a00 */
[----:B0-----:R-:W-:-:S05]  /*7e9f0*/  IADD3 R22, P6, R25, R10, RZ ;  /* 0x0000000a19167210 */ /* 0x001fca0007fde0ff */
        /* <DEDUP_REMOVED lines=23> */
[----:B---3--:R0:W-:Y:S04]  /*7eb70*/  STL.64 [R1+0x2cd0], R24 ;  /* 0x002cd01801007387 */ /* 0x0081e80000100a00 */
[----:B--2---:R1:W-:Y:S01]  /*7eb80*/  STL.64 [R1+0x2cd8], R14 ;  /* 0x002cd80e01007387 */ /* 0x0043e20000100a00 */
[----:B0-----:R-:W-:-:S05]  /*7eb90*/  IMAD.MOV.U32 R25, RZ, RZ, R23 ;  /* 0x000000ffff197224 */ /* 0x001fca00078e0017 */
[----:B------:R-:W-:Y:S02]  /*7eba0*/  SHF.R.S32.HI R23, RZ, 0x1f, R25 ;  /* 0x0000001fff177819 */ /* 0x000fe40000011419 */
[----:B-1----:R-:W-:-:S05]  /*7ebb0*/  IADD3 R14, P6, R25, R11, RZ ;  /* 0x0000000b190e7210 */ /* 0x002fca0007fde0ff */
        /* <DEDUP_REMOVED lines=30> */
[----:B----4-:R-:W-:Y:S01]  /*7eda0*/  IMAD.MOV.U32 R23, RZ, RZ, R24 ;  /* 0x000000ffff177224 */ /* 0x010fe200078e0018 */
[----:B------:R-:W-:-:S05]  /*7edb0*/  SHF.R.S32.HI R24, RZ, 0x1f, R3 ;  /* 0x0000001fff187819 */ /* 0x000fca0000011403 */
[----:B------:R-:W-:-:S05]  /*7edc0*/  IMAD.X R3, R24, 0x1, R27, P6 ;  /* 0x0000000118037824 */ /* 0x000fca00030e061b */
[----:B------:R2:W-:Y:S02]  /*7edd0*/  STL.64 [R1+0x4d8], R2 ;  /* 0x0004d80201007387 */ /* 0x0005e40000100a00 */
[----:B--2---:R-:W-:-:S05]  /*7ede0*/  IADD3 R2, P6, R11, R10, RZ ;  /* 0x0000000a0b027210 */ /* 0x004fca0007fde0ff */
[----:B------:R-:W-:-:S05]  /*7edf0*/  IMAD.X R3, R24, 0x1, R19, P6 ;  /* 0x0000000118037824 */ /* 0x000fca00030e0613 */
[----:B------:R0:W-:Y:S02]  /*7ee00*/  STL.64 [R1+0xa48], R2 ;  /* 0x000a480201007387 */ /* 0x0001e40000100a00 */
[----:B0-----:R-:W-:-:S05]  /*7ee10*/  IADD3 R2, P6, R11, R9, RZ ;  /* 0x000000090b027210 */ /* 0x001fca0007fde0ff */
[----:B------:R-:W-:-:S05]  /*7ee20*/  IMAD.X R3, R24, 0x1, R8, P6 ;  /* 0x0000000118037824 */ /* 0x000fca00030e0608 */
[----:B------:R-:W-:Y:S04]  /*7ee30*/  STL.64 [R1+0xa88], R2 ;  /* 0x000a880201007387 */ /* 0x000fe80000100a00 */
[----:B------:R0:W-:Y:S04]  /*7ee40*/  STL [R1+0x2cc0], R21 ;  /* 0x002cc01501007387 */ /* 0x0001e80000100800 */
[----:B0-----:R-:W2:Y:S01]  /*7ee50*/  LDL.LU R21, [R1+0x4d0] ;  /* 0x0004d00001157983 */ /* 0x001ea20000300800 */
[----:B------:R-:W-:-:S05]  /*7ee60*/  IADD3 R2, P6, R11, R7, RZ ;  /* 0x000000070b027210 */ /* 0x000fca0007fde0ff */
[----:B------:R-:W-:-:S05]  /*7ee70*/  IMAD.X R3, R24, 0x1, R6, P6 ;  /* 0x0000000118037824 */ /* 0x000fca00030e0606 */
[----:B------:R0:W-:Y:S02]  /*7ee80*/  STL.64 [R1+0xa98], R2 ;  /* 0x000a980201007387 */ /* 0x0001e40000100a00 */
[----:B0-----:R-:W-:-:S05]  /*7ee90*/  IADD3 R2, P6, R11, R5, RZ ;  /* 0x000000050b027210 */ /* 0x001fca0007fde0ff */
[----:B------:R-:W-:-:S05]  /*7eea0*/  IMAD.X R3, R24, 0x1, R4, P6 ;  /* 0x0000000118037824 */ /* 0x000fca00030e0604 */
[----:B------:R0:W-:Y:S04]  /*7eeb0*/  STL.64 [R1+0xad8], R2 ;  /* 0x000ad80201007387 */ /* 0x0001e80000100a00 */
[----:B0-----:R-:W4:Y:S04]  /*7eec0*/  LDL.LU.64 R2, [R1+0x2cc8] ;  /* 0x002cc80001027983 */ /* 0x001f280000300a00 */
[----:B------:R4:W-:Y:S02]  /*7eed0*/  STL.64 [R1+0x2cb8], R4 ;  /* 0x002cb80401007387 */ /* 0x0009e40000100a00 */
[----:B----4-:R-:W-:-:S05]  /*7eee0*/  IADD3 R4, P6, R11, R3, RZ ;  /* 0x000000030b047210 */ /* 0x010fca0007fde0ff */
[----:B------:R-:W-:-:S05]  /*7eef0*/  IMAD.X R5, R24, 0x1, R2, P6 ;  /* 0x0000000118057824 */ /* 0x000fca00030e0602 */
[----:B------:R0:W-:Y:S02]  /*7ef00*/  STL.64 [R1+0xae8], R4 ;  /* 0x000ae80401007387 */ /* 0x0001e40000100a00 */
[----:B0-----:R-:W-:-:S05]  /*7ef10*/  IADD3 R4, P6, R11, R0, RZ ;  /* 0x000000000b047210 */ /* 0x001fca0007fde0ff */
[----:B------:R-:W-:-:S05]  /*7ef20*/  IMAD.X R5, R24, 0x1, R12, P6 ;  /* 0x0000000118057824 */ /* 0x000fca00030e060c */
[----:B------:R0:W-:Y:S02]  /*7ef30*/  STL.64 [R1+0xb38], R4 ;  /* 0x000b380401007387 */ /* 0x0001e40000100a00 */
[----:B0-----:R-:W-:Y:S02]  /*7ef40*/  IADD3 R4, P6, R11, R22, RZ ;  /* 0x000000160b047210 */ /* 0x001fe40007fde0ff */
[----:B------:R-:W4:Y:S03]  /*7ef50*/  LDL.LU R11, [R1+0x2cc4] ;  /* 0x002cc400010b7983 */ /* 0x000f260000300800 */
[----:B------:R-:W-:Y:S01]  /*7ef60*/  IMAD.X R5, R24, 0x1, R13, P6 ;  /* 0x0000000118057824 */ /* 0x000fe200030e060d */
[----:B--2---:R-:W-:-:S04]  /*7ef70*/  SHF.R.S32.HI R24, RZ, 0x1f, R21 ;  /* 0x0000001fff187819 */ /* 0x004fc80000011415 */
[----:B------:R4:W-:Y:S02]  /*7ef80*/  STL.64 [R1+0xb30], R4 ;  /* 0x000b300401007387 */ /* 0x0009e40000100a00 */
[----:B----4-:R-:W-:-:S05]  /*7ef90*/  IADD3 R4, P6, R21, R11, RZ ;  /* 0x0000000b15047210 */ /* 0x010fca0007fde0ff */
[----:B------:R-:W-:-:S05]  /*7efa0*/  IMAD.X R5, R24, 0x1, R27, P6 ;  /* 0x0000000118057824 */ /* 0x000fca00030e061b */
        /* <DEDUP_REMOVED lines=15> */
[----:B0-----:R-:W-:-:S02]  /*7f0a0*/  IMAD.MOV.U32 R7, RZ, RZ, R11 ;  /* 0x000000ffff077224 */ /* 0x001fc400078e000b */
[----:B--2---:R0:W-:Y:S04]  /*7f0b0*/  STL [R1+0x2ca8], R21 ;  /* 0x002ca81501007387 */ /* 0x0041e80000100800 */
[----:B0-----:R-:W2:Y:S01]  /*7f0c0*/  LDL.LU R21, [R1+0x4cc] ;  /* 0x0004cc0001157983 */ /* 0x001ea20000300800 */
        /* <DEDUP_REMOVED lines=15> */
[----:B------:R-:W-:-:S05]  /*7f1c0*/  IMAD.X R7, R24, 0x1, R27, P6 ;  /* 0x0000000118077824 */ /* 0x000fca00030e061b */
[----:B------:R0:W-:Y:S04]  /*7f1d0*/  STL.64 [R1+0x4d0], R6 ;  /* 0x0004d00601007387 */ /* 0x0001e80000100a00 */
[----:B------:R1:W-:Y:S01]  /*7f1e0*/  STL.64 [R1+0x2c98], R10 ;  /* 0x002c980a01007387 */ /* 0x0003e20000100a00 */
[----:B0-----:R-:W-:Y:S01]  /*7f1f0*/  IADD3 R6, P6, R21, R10, RZ ;  /* 0x0000000a15067210 */ /* 0x001fe20007fde0ff */
[----:B-1----:R-:W-:Y:S02]  /*7f200*/  IMAD.MOV.U32 R10, RZ, RZ, R21 ;  /* 0x000000ffff0a7224 */ /* 0x002fe400078e0015 */
[----:B------:R-:W-:Y:S01]  /*7f210*/  IMAD.MOV.U32 R11, RZ, RZ, R26 ;  /* 0x000000ffff0b7224 */ /* 0x000fe200078e001a */
[----:B------:R-:W2:Y:S04]  /*7f220*/  LDL.LU R21, [R1+0x2ca8] ;  /* 0x002ca80001157983 */ /* 0x000ea80000300800 */
[----:B------:R-:W4:Y:S01]  /*7f230*/  LDL.LU R26, [R1+0x4c4] ;  /* 0x0004c400011a7983 */ /* 0x000f220000300800 */
        /* <DEDUP_REMOVED lines=8> */
[----:B--2---:R0:W-:Y:S02]  /*7f2c0*/  STL.64 [R1+0x2c88], R20 ;  /* 0x002c881401007387 */ /* 0x0041e40000100a00 */
        /* <DEDUP_REMOVED lines=17> */
[----:B------:R2:W-:Y:S02]  /*7f3e0*/  STL.64 [R1+0xd28], R8 ;  /* 0x000d280801007387 */ /* 0x0005e40000100a00 */
[----:B--2---:R-:W-:-:S05]  /*7f3f0*/  IADD3 R8, P6, R21, R11, RZ ;  /* 0x0000000b15087210 */ /* 0x004fca0007fde0ff */
[----:B------:R-:W-:-:S05]  /*7f400*/  IMAD.X R9, R24, 0x1, R27, P6 ;  /* 0x0000000118097824 */ /* 0x000fca00030e061b */
[----:B------:R0:W-:Y:S04]  /*7f410*/  STL.64 [R1+0xd20], R8 ;  /* 0x000d200801007387 */ /* 0x0001e80000100a00 */
[----:B0-----:R-:W2:Y:S04]  /*7f420*/  LDL.LU.64 R8, [R1+0x2c90] ;  /* 0x002c900001087983 */ /* 0x001ea80000300a00 */
[----:B----4-:R0:W-:Y:S02]  /*7f430*/  STL.64 [R1+0x2c80], R26 ;  /* 0x002c801a01007387 */ /* 0x0101e40000100a00 */
        /* <DEDUP_REMOVED lines=11> */
[----:B--2---:R0:W-:Y:S02]  /*7f4f0*/  STL.64 [R1+0x2c78], R20 ;  /* 0x002c781401007387 */ /* 0x0041e40000100a00 */
[----:B0-----:R-:W-:-:S05]  /*7f500*/  IMAD.MOV.U32 R21, RZ, RZ, R27 ;  /* 0x000000ffff157224 */ /* 0x001fca00078e001b */
[----:B------:R-:W-:-:S05]  /*7f510*/  IADD3 R26, P6, R21, R5, RZ ;  /* 0x00000005151a7210 */ /* 0x000fca0007fde0ff */
        /* <DEDUP_REMOVED lines=10> */
[----:B------:R-:W-:-:S05]  /*7f5c0*/  IMAD.X R21, R24, 0x1, R13, P6 ;  /* 0x0000000118157824 */ /* 0x000fca00030e060d */
[----:B------:R0:W-:Y:S01]  /*7f5d0*/  STL.64 [R1+0xe20], R20 ;  /* 0x000e201401007387 */ /* 0x0001e20000100a00 */
[----:B--2---:R-:W-:Y:S02]  /*7f5e0*/  SHF.R.S32.HI R24, RZ, 0x1f, R26 ;  /* 0x0000001fff187819 */ /* 0x004fe4000001141a */
        /* <DEDUP_REMOVED lines=19> */
[----:B--2---:R0:W-:Y:S02]  /*7f720*/  STL.64 [R1+0x2c70], R20 ;  /* 0x002c701401007387 */ /* 0x0041e40000100a00 */
[----:B0-----:R-:W-:-:S05]  /*7f730*/  IADD3 R20, P6, R26, R0, RZ ;  /* 0x000000001a147210 */ /* 0x001fca0007fde0ff */
[----:B------:R-:W-:-:S05]  /*7f740*/  IMAD.X R21, R24, 0x1, R12, P6 ;  /* 0x0000000118157824 */ /* 0x000fca00030e060c */
[----:B------:R0:W-:Y:S02]  /*7f750*/  STL.64 [R1+0xf28], R20 ;  /* 0x000f281401007387 */ /* 0x0001e40000100a00 */
[----:B0-----:R-:W-:-:S05]  /*7f760*/  IADD3 R20, P6, R26, R22, RZ ;  /* 0x000000161a147210 */ /* 0x001fca0007fde0ff */
[----:B------:R-:W-:Y:S01]  /*7f770*/  IMAD.X R21, R24, 0x1, R13, P6 ;  /* 0x0000000118157824 */ /* 0x000fe200030e060d */
[----:B------:R-:W-:-:S04]  /*7f780*/  SHF.R.S32.HI R26, RZ, 0x1f, R29 ;  /* 0x0000001fff1a7819 */ /* 0x000fc8000001141d */
        /* <DEDUP_REMOVED lines=18> */
[----:B------:R0:W-:Y:S01]  /*7f8b0*/  STL.64 [R1+0xfd8], R20 ;  /* 0x000fd81401007387 */ /* 0x0001e20000100a00 */
[----:B------:R-:W-:Y:S02]  /*7f8c0*/  IMAD.MOV.U32 R24, RZ, RZ, R16 ;  /* 0x000000ffff187224 */ /* 0x000fe400078e0010 */
[----:B------:R-:W-:Y:S01]  /*7f8d0*/  IMAD.MOV.U32 R16, RZ, RZ, R28 ;  /* 0x000000ffff107224 */ /* 0x000fe200078e001c */
[----:B0-----:R-:W-:-:S05]  /*7f8e0*/  IADD3 R20, P6, R29, R0, RZ ;  /* 0x000000001d147210 */ /* 0x001fca0007fde0ff */
[----:B------:R-:W-:Y:S01]  /*7f8f0*/  IMAD.X R21, R26, 0x1, R12, P6 ;  /* 0x000000011a157824 */ /* 0x000fe200030e060c */
[----:B------:R-:W-:-:S05]  /*7f900*/  IADD3 R28, P6, R29, R22, RZ ;  /* 0x000000161d1c7210 */ /* 0x000fca0007fde0ff */
[----:B------:R-:W-:Y:S01]  /*7f910*/  IMAD.X R29, R26, 0x1, R13, P6 ;  /* 0x000000011a1d7824 */ /* 0x000fe200030e060d */
[----:B------:R0:W-:Y:S04]  /*7f920*/  STL.64 [R1+0x1020], R20 ;  /* 0x0010201401007387 */ /* 0x0001e80000100a00 */
[----:B0-----:R-:W2:Y:S04]  /*7f930*/  LDL.LU.64 R20, [R1+0x2c70] ;  /* 0x002c700001147983 */ /* 0x001ea80000300a00 */
[----:B------:R0:W-:Y:S04]  /*7f940*/  STL.64 [R1+0x1018], R28 ;  /* 0x0010181c01007387 */ /* 0x0001e80000100a00 */
[----:B0-----:R-:W3:Y:S01]  /*7f950*/  LDL.LU.64 R28, [R1+0x2c68] ;  /* 0x002c6800011c7983 */ /* 0x001ee20000300a00 */
[----:B------:R-:W-:-:S02]  /*7f960*/  IMAD.MOV.U32 R26, RZ, RZ, R23 ;  /* 0x000000ffff1a7224 */ /* 0x000fc400078e0017 */
[----:B------:R-:W-:Y:S02]  /*7f970*/  IMAD.MOV.U32 R23, RZ, RZ, R18 ;  /* 0x000000ffff177224 */ /* 0x000fe400078e0012 */
[----:B------:R-:W-:Y:S01]  /*7f980*/  IMAD.MOV.U32 R18, RZ, RZ, R14 ;  /* 0x000000ffff127224 */ /* 0x000fe200078e000e */
[----:B--2---:R0:W-:Y:S02]  /*7f990*/  STL.64 [R1+0x2c58], R20 ;  /* 0x002c581401007387 */ /* 0x0041e40000100a00 */
[----:B0-----:R-:W-:Y:S01]  /*7f9a0*/  SHF.R.S32.HI R20, RZ, 0x1f, R25 ;  /* 0x0000001fff147819 */ /* 0x001fe20000011419 */
[----:B---3--:R-:W-:Y:S01]  /*7f9b0*/  IMAD.MOV.U32 R14, RZ, RZ, R28 ;  /* 0x000000ffff0e7224 */ /* 0x008fe200078e001c */
[----:B------:R-:W-:Y:S01]  /*7f9c0*/  IADD3 R28, P6, R25, R11, RZ ;  /* 0x0000000b191c7210 */ /* 0x000fe20007fde0ff */
[----:B------:R-:W-:Y:S02]  /*7f9d0*/  IMAD.MOV.U32 R21, RZ, RZ, R22 ;  /* 0x000000ffff157224 */ /* 0x000fe400078e0016 */
[----:B------:R-:W-:-:S02]  /*7f9e0*/  IMAD.MOV.U32 R22, RZ, RZ, R15 ;  /* 0x000000ffff167224 */ /* 0x000fc400078e000f */
[----:B------:R-:W-:Y:S02]  /*7f9f0*/  IMAD.MOV.U32 R15, RZ, RZ, R29 ;  /* 0x000000ffff0f7224 */ /* 0x000fe400078e001d */
[----:B------:R-:W-:Y:S01]  /*7fa00*/  IMAD.X R29, R20, 0x1, R27, P6 ;  /* 0x00000001141d7824 */ /* 0x000fe200030e061b */
        /* <DEDUP_REMOVED lines=14> */
[----:B------:R-:W-:-:S05]  /*7faf0*/  IADD3 R24, P6, R9, R7, RZ ;  /* 0x0000000709187210 */ /* 0x000fca0007fde0ff */
[----:B------:R-:W-:-:S05]  /*7fb00*/  IMAD.X R25, R10, 0x1, R6, P6 ;  /* 0x000000010a197824 */ /* 0x000fca00030e0606 */
[----:B------:R2:W-:Y:S02]  /*7fb10*/  STL.64 [R1+0x1080], R24 ;  /* 0x0010801801007387 */ /* 0x0005e40000100a00 */
[----:B--2---:R-:W-:Y:S01]  /*7fb20*/  IMAD.MOV.U32 R24, RZ, RZ, R28 ;  /* 0x000000ffff187224 */ /* 0x004fe200078e001c */
[----:B------:R-:W-:Y:S01]  /*7fb30*/  IADD3 R28, P6, R9, R5, RZ ;  /* 0x00000005091c7210 */ /* 0x000fe20007fde0ff */
[----:B------:R-:W-:-:S04]  /*7fb40*/  IMAD.MOV.U32 R25, RZ, RZ, R29 ;  /* 0x000000ffff197224 */ /* 0x000fc800078e001d */
[----:B------:R-:W-:-:S05]  /*7fb50*/  IMAD.X R29, R10, 0x1, R4, P6 ;  /* 0x000000010a1d7824 */ /* 0x000fca00030e0604 */
[----:B------:R0:W-:Y:S02]  /*7fb60*/  STL.64 [R1+0x10c0], R28 ;  /* 0x0010c01c01007387 */ /* 0x0001e40000100a00 */
[----:B0-----:R-:W-:-:S05]  /*7fb70*/  IADD3 R28, P6, R9, R3, RZ ;  /* 0x00000003091c7210 */ /* 0x001fca0007fde0ff */
[----:B------:R-:W-:Y:S01]  /*7fb80*/  IMAD.X R29, R10, 0x1, R2, P6 ;  /* 0x000000010a1d7824 */ /* 0x000fe200030e0602 */
[----:B------:R-:W-:-:S04]  /*7fb90*/  IADD3 R20, P6, R9, R0, RZ ;  /* 0x0000000009147210 */ /* 0x000fc80007fde0ff */
[----:B------:R0:W-:Y:S02]  /*7fba0*/  STL.64 [R1+0x25c0], R28 ;  /* 0x0025c01c01007387 */ /* 0x0001e40000100a00 */
[----:B0-----:R-:W-:Y:S02]  /*7fbb0*/  IMAD.MOV.U32 R28, RZ, RZ, R21 ;  /* 0x000000ffff1c7224 */ /* 0x001fe400078e0015 */
[----:B------:R-:W-:Y:S02]  /*7fbc0*/  IMAD.X R21, R10, 0x1, R12, P6 ;  /* 0x000000010a157824 */ /* 0x000fe400030e060c */
[----:B------:R-:W-:-:S03]  /*7fbd0*/  IMAD.MOV.U32 R29, RZ, RZ, R8 ;  /* 0x000000ffff1d7224 */ /* 0x000fc600078e0008 */
[----:B------:R0:W-:Y:S04]  /*7fbe0*/  STL.64 [R1+0x1128], R20 ;  /* 0x0011281401007387 */ /* 0x0001e80000100a00 */
[----:B0-----:R-:W2:Y:S04]  /*7fbf0*/  LDL.LU.64 R20, [R1+0x2c58] ;  /* 0x002c580001147983 */ /* 0x001ea80000300a00 */
[----:B------:R-:W-:Y:S04]  /*7fc00*/  STL.64 [R1+0x2c40], R28 ;  /* 0x002c401c01007387 */ /* 0x000fe80000100a00 */
[----:B------:R0:W-:Y:S04]  /*7fc10*/  STL [R1+0x2c3c], R15 ;  /* 0x002c3c0f01007387 */ /* 0x0001e80000100800 */
[----:B0-----:R-:W3:Y:S01]  /*7fc20*/  LDL.LU R15, [R1+0x4b8] ;  /* 0x0004b800010f7983 */ /* 0x001ee20000300800 */
[----:B------:R-:W-:-:S05]  /*7fc30*/  IADD3 R8, P6, R9, R28, RZ ;  /* 0x0000001c09087210 */ /* 0x000fca0007fde0ff */
[----:B------:R-:W-:Y:S02]  /*7fc40*/  IMAD.X R9, R10, 0x1, R13, P6 ;  /* 0x000000010a097824 */ /* 0x000fe400030e060d */
[----:B------:R-:W4:Y:S04]  /*7fc50*/  LDL.LU R10, [R1+0x2c50] ;  /* 0x002c5000010a7983 */ /* 0x000f280000300800 */
[----:B------:R0:W-:Y:S04]  /*7fc60*/  STL.64 [R1+0x1120], R8 ;  /* 0x0011200801007387 */ /* 0x0001e80000100a00 */
[----:B0-----:R-:W2:Y:S01]  /*7fc70*/  LDL.LU.64 R8, [R1+0x2c48] ;  /* 0x002c480001087983 */ /* 0x001ea20000300a00 */
[----:B---3--:R-:W-:-:S02]  /*7fc80*/  SHF.R.S32.HI R29, RZ, 0x1f, R15 ;  /* 0x0000001fff1d7819 */ /* 0x008fc4000001140f */
[----:B------:R-:W-:-:S03]  /*7fc90*/  IADD3 R28, P6, R15, R11, RZ ;  /* 0x0000000b0f1c7210 */ /* 0x000fc60007fde0ff */
[----:B------:R-:W-:Y:S04]  /*7fca0*/  STL [R1+0x10], R29 ;  /* 0x0000101d01007387 */ /* 0x000fe80000100800 */
[----:B------:R0:W-:Y:S04]  /*7fcb0*/  STL [R1+0x2c38], R11 ;  /* 0x002c380b01007387 */ /* 0x0001e80000100800 */
[----:B0-----:R-:W3:Y:S02]  /*7fcc0*/  LDL.LU R11, [R1+0x10] ;  /* 0x00001000010b7983 */ /* 0x001ee40000300800 */
[----:B---3--:R-:W-:-:S05]  /*7fcd0*/  IMAD.X R29, R11, 0x1, R27, P6 ;  /* 0x000000010b1d7824 */ /* 0x008fca00030e061b */
[----:B------:R4:W-:Y:S02]  /*7fce0*/  STL.64 [R1+0x1110], R28 ;  /* 0x0011101c01007387 */ /* 0x0009e40000100a00 */
[----:B----4-:R-:W-:-:S05]  /*7fcf0*/  IADD3 R28, P6, R15, R10, RZ ;  /* 0x0000000a0f1c7210 */ /* 0x010fca0007fde0ff */
        /* <DEDUP_REMOVED lines=23> */
[----:B------:R-:W-:Y:S04]  /*7fe70*/  STL [R1+0x2c24], R20 ;  /* 0x002c241401007387 */ /* 0x000fe80000100800 */
[----:B------:R-:W-:Y:S04]  /*7fe80*/  STL.64 [R1+0x1230], R2 ;  /* 0x0012300201007387 */ /* 0x000fe80000100a00 */
[----:B--2---:R0:W-:Y:S04]  /*7fe90*/  STL [R1+0x2c28], R15 ;  /* 0x002c280f01007387 */ /* 0x0041e80000100800 */
[----:B0-----:R-:W2:Y:S02]  /*7fea0*/  LDL.LU R15, [R1+0x4b4] ;  /* 0x0004b400010f7983 */ /* 0x001ea40000300800 */
[----:B--2---:R-:W-:-:S02]  /*7feb0*/  SHF.R.S32.HI R20, RZ, 0x1f, R15 ;  /* 0x0000001fff147819 */ /* 0x004fc4000001140f */
        /* <DEDUP_REMOVED lines=17> */
[----:B--2---:R-:W-:-:S02]  /*7ffd0*/  IADD3 R4, P6, R15, R3, RZ ;  /* 0x000000030f047210 */ /* 0x004fc40007fde0ff */
[----:B------:R-:W-:Y:S03]  /*7ffe0*/  STL [R1+0x2c20], R3 ;  /* 0x002c200301007387 */ /* 0x000fe60000100800 */
        /* <DEDUP_REMOVED lines=8> */
[----:B------:R-:W3:Y:S04]  /*80070*/  LDL.LU R20, [R1+0x2c24] ;  /* 0x002c240001147983 */ /* 0x000ee80000300800 */
[----:B------:R-:W-:Y:S04]  /*80080*/  STL.64 [R1+0x1338], R4 ;  /* 0x0013380401007387 */ /* 0x000fe80000100a00 */
[----:B------:R0:W-:Y:S04]  /*80090*/  STL [R1+0x2c14], R13 ;  /* 0x002c140d01007387 */ /* 0x0001e80000100800 */
[----:B0-----:R-:W4:Y:S02]  /*800a0*/  LDL.LU R13, [R1+0x4b0] ;  /* 0x0004b000010d7983 */ /* 0x001f240000300800 */
[----:B----4-:R-:W-:-:S02]  /*800b0*/  SHF.R.S32.HI R3, RZ, 0x1f, R13 ;  /* 0x0000001fff037819 */ /* 0x010fc4000001140d */
[----:B------:R-:W-:-:S05]  /*800c0*/  IADD3 R4, P6, R13, R11, RZ ;  /* 0x0000000b0d047210 */ /* 0x000fca0007fde0ff */
[----:B------:R-:W-:Y:S01]  /*800d0*/  IMAD.X R5, R3, 0x1, R27, P6 ;  /* 0x0000000103057824 */ /* 0x000fe200030e061b */
[----:B------:R-:W-:Y:S04]  /*800e0*/  STL [R1+0x10], R3 ;  /* 0x0000100301007387 */ /* 0x000fe80000100800 */
[----:B------:R0:W-:Y:S02]  /*800f0*/  STL.64 [R1+0x1330], R4 ;  /* 0x0013300401007387 */ /* 0x0001e40000100a00 */
[----:B0-----:R-:W-:-:S05]  /*80100*/  IADD3 R4, P6, R13, R10, RZ ;  /* 0x0000000a0d047210 */ /* 0x001fca0007fde0ff */
[----:B------:R-:W-:-:S05]  /*80110*/  IMAD.X R5, R3, 0x1, R19, P6 ;  /* 0x0000000103057824 */ /* 0x000fca00030e0613 */
[----:B------:R0:W-:Y:S02]  /*80120*/  STL.64 [R1+0x1350], R4 ;  /* 0x0013500401007387 */ /* 0x0001e40000100a00 */
[----:B0-----:R-:W-:-:S05]  /*80130*/  IADD3 R4, P6, R13, R9, RZ ;  /* 0x000000090d047210 */ /* 0x001fca0007fde0ff */
[----:B------:R-:W-:Y:S02]  /*80140*/  IMAD.X R5, R3, 0x1, R8, P6 ;  /* 0x0000000103057824 */ /* 0x000fe400030e0608 */
[----:B------:R-:W4:Y:S04]  /*80150*/  LDL.LU R3, [R1+0x2c20] ;  /* 0x002c200001037983 */ /* 0x000f280000300800 */
[----:B------:R0:W-:Y:S04]  /*80160*/  STL [R1+0x2c10], R8 ;  /* 0x002c100801007387 */ /* 0x0001e80000100800 */
[----:B0-----:R-:W2:Y:S04]  /*80170*/  LDL.LU R8, [R1+0x10] ;  /* 0x0000100001087983 */ /* 0x001ea80000300800 */
[----:B------:R0:W-:Y:S02]  /*80180*/  STL.64 [R1+0x1390], R4 ;  /* 0x0013900401007387 */ /* 0x0001e40000100a00 */
[----:B0-----:R-:W-:-:S05]  /*80190*/  IADD3 R4, P6, R13, R7, RZ ;  /* 0x000000070d047210 */ /* 0x001fca0007fde0ff */
[----:B--2---:R-:W-:-:S05]  /*801a0*/  IMAD.X R5, R8, 0x1, R6, P6 ;  /* 0x0000000108057824 */ /* 0x004fca00030e0606 */
[----:B------:R0:W-:Y:S04]  /*801b0*/  STL.64 [R1+0x13a0], R4 ;  /* 0x0013a00401007387 */ /* 0x0001e80000100a00 */
[----:B0-----:R-:W2:Y:S04]  /*801c0*/  LDL.LU.64 R4, [R1+0x2c18] ;  /* 0x002c180001047983 */ /* 0x001ea80000300a00 */
[----:B------:R2:W-:Y:S02]  /*801d0*/  STL.64 [R1+0x2c08], R6 ;  /* 0x002c080601007387 */ /* 0x0005e40000100a00 */
[----:B--2---:R-:W-:-:S05]  /*801e0*/  IADD3 R6, P6, R13, R5, RZ ;  /* 0x000000050d067210 */ /* 0x004fca0007fde0ff */
[----:B------:R-:W-:-:S05]  /*801f0*/  IMAD.X R7, R8, 0x1, R4, P6 ;  /* 0x0000000108077824 */ /* 0x000fca00030e0604 */
        /* <DEDUP_REMOVED lines=8> */
[----:B------:R-:W2:Y:S04]  /*80280*/  LDL.LU R13, [R1+0x2c14] ;  /* 0x002c1400010d7983 */ /* 0x000ea80000300800 */
[----:B------:R-:W-:Y:S04]  /*80290*/  STL.64 [R1+0x2c00], R28 ;  /* 0x002c001c01007387 */ /* 0x000fe80000100a00 */
[----:B------:R-:W-:Y:S04]  /*802a0*/  STL [R1+0x2bf8], R22 ;  /* 0x002bf81601007387 */ /* 0x000fe80000100800 */
[----:B------:R0:W-:Y:S04]  /*802b0*/  STL.64 [R1+0x2bf0], R14 ;  /* 0x002bf00e01007387 */ /* 0x0001e80000100a00 */
[----:B0-----:R-:W4:Y:S01]  /*802c0*/  LDL.LU R15, [R1+0x4ac] ;  /* 0x0004ac00010f7983 */ /* 0x001f220000300800 */
[----:B--2---:R-:W-:-:S03]  /*802d0*/  IMAD.X R7, R8, 0x1, R13, P6 ;  /* 0x0000000108077824 */ /* 0x004fc600030e060d */
[----:B------:R-:W2:Y:S04]  /*802e0*/  LDL.LU R8, [R1+0x2c10] ;  /* 0x002c100001087983 */ /* 0x000ea80000300800 */
[----:B------:R0:W-:Y:S04]  /*802f0*/  STL.64 [R1+0x1448], R6 ;  /* 0x0014480601007387 */ /* 0x0001e80000100a00 */
[----:B0-----:R-:W3:Y:S01]  /*80300*/  LDL.LU.64 R6, [R1+0x2c08] ;  /* 0x002c080001067983 */ /* 0x001ee20000300a00 */
[----:B----4-:R-:W-:Y:S02]  /*80310*/  SHF.R.S32.HI R22, RZ, 0x1f, R15 ;  /* 0x0000001fff167819 */ /* 0x010fe4000001140f */
[----:B------:R-:W-:-:S05]  /*80320*/  IADD3 R28, P6, R15, R11, RZ ;  /* 0x0000000b0f1c7210 */ /* 0x000fca0007fde0ff */
[----:B------:R-:W-:-:S05]  /*80330*/  IMAD.X R29, R22, 0x1, R27, P6 ;  /* 0x00000001161d7824 */ /* 0x000fca00030e061b */
[----:B------:R0:W-:Y:S02]  /*80340*/  STL.64 [R1+0x4b0], R28 ;  /* 0x0004b01c01007387 */ /* 0x0001e40000100a00 */
[----:B0-----:R-:W-:-:S05]  /*80350*/  IADD3 R28, P6, R15, R10, RZ ;  /* 0x0000000a0f1c7210 */ /* 0x001fca0007fde0ff */
[----:B------:R-:W-:-:S05]  /*80360*/  IMAD.X R29, R22, 0x1, R19, P6 ;  /* 0x00000001161d7824 */ /* 0x000fca00030e0613 */
[----:B------:R0:W-:Y:S02]  /*80370*/  STL.64 [R1+0x1460], R28 ;  /* 0x0014601c01007387 */ /* 0x0001e40000100a00 */
[----:B0-----:R-:W-:-:S05]  /*80380*/  IADD3 R28, P6, R15, R9, RZ ;  /* 0x000000090f1c7210 */ /* 0x001fca0007fde0ff */
[----:B--2---:R-:W-:-:S05]  /*80390*/  IMAD.X R29, R22, 0x1, R8, P6 ;  /* 0x00000001161d7824 */ /* 0x004fca00030e0608 */
        /* <DEDUP_REMOVED lines=14> */
[----:B--2---:R-:W-:Y:S01]  /*80480*/  IADD3 R14, P6, R15, R28, RZ ;  /* 0x0000001c0f0e7210 */ /* 0x004fe20007fde0ff */
[----:B------:R-:W-:Y:S02]  /*80490*/  IMAD.MOV.U32 R15, RZ, RZ, R22 ;  /* 0x000000ffff0f7224 */ /* 0x000fe400078e0016 */
[----:B------:R-:W2:Y:S04]  /*804a0*/  LDL.LU R22, [R1+0x2bf8] ;  /* 0x002bf80001167983 */ /* 0x000ea80000300800 */
[----:B------:R0:W-:Y:S04]  /*804b0*/  STL.64 [R1+0x2be8], R28 ;  /* 0x002be81c01007387 */ /* 0x0001e80000100a00 */
[----:B0-----:R-:W3:Y:S01]  /*804c0*/  LDL R29, [R1+0x4a8] ;  /* 0x0004a800011d7983 */ /* 0x001ee20000100800 */
[----:B------:R-:W-:-:S05]  /*804d0*/  IMAD.X R15, R15, 0x1, R13, P6 ;  /* 0x000000010f0f7824 */ /* 0x000fca00030e060d */
[----:B------:R0:W-:Y:S04]  /*804e0*/  STL.64 [R1+0x1548], R14 ;  /* 0x0015480e01007387 */ /* 0x0001e80000100a00 */
[----:B0-----:R-:W4:Y:S01]  /*804f0*/  LDL.LU.64 R14, [R1+0x2bf0] ;  /* 0x002bf000010e7983 */ /* 0x001f220000300a00 */
[----:B---3--:R-:W-:-:S05]  /*80500*/  SHF.R.S32.HI R28, RZ, 0x1f, R29 ;  /* 0x0000001fff1c7819 */ /* 0x008fca000001141d */
[----:B------:R0:W-:Y:S04]  /*80510*/  STL [R1+0x10], R28 ;  /* 0x0000101c01007387 */ /* 0x0001e80000100800 */
[----:B------:R1:W-:Y:S01]  /*80520*/  STL [R1+0x2be0], R11 ;  /* 0x002be00b01007387 */ /* 0x0003e20000100800 */
[----:B0-----:R-:W-:-:S03]  /*80530*/  IADD3 R28, P6, R29, R11, RZ ;  /* 0x0000000b1d1c7210 */ /* 0x001fc60007fde0ff */
[----:B-1----:R-:W3:Y:S04]  /*80540*/  LDL.LU R11, [R1+0x10] ;  /* 0x00001000010b7983 */ /* 0x002ee80000300800 */
[----:B------:R0:W-:Y:S01]  /*80550*/  STL [R1+0x2be4], R27 ;  /* 0x002be41b01007387 */ /* 0x0001e20000100800 */
[----:B---3--:R-:W-:-:S03]  /*80560*/  IMAD.X R29, R11, 0x1, R27, P6 ;  /* 0x000000010b1d7824 */ /* 0x008fc600030e061b */
[----:B0-----:R-:W3:Y:S04]  /*80570*/  LDL.LU R27, [R1+0x4a8] ;  /* 0x0004a800011b7983 */ /* 0x001ee80000300800 */
        /* <DEDUP_REMOVED lines=18> */
[----:B0-----:R-:W-:-:S05]  /*806a0*/  IADD3 R2, P6, R27, R0, RZ ;  /* 0x000000001b027210 */ /* 0x001fca0007fde0ff */
[----:B------:R-:W-:-:S05]  /*806b0*/  IMAD.X R3, R11, 0x1, R12, P6 ;  /* 0x000000010b037824 */ /* 0x000fca00030e060c */
[----:B------:R3:W-:Y:S02]  /*806c0*/  STL.64 [R1+0x1648], R2 ;  /* 0x0016480201007387 */ /* 0x0007e40000100a00 */
[----:B---3--:R-:W-:Y:S02]  /*806d0*/  IADD3 R2, P6, R27, R28, RZ ;  /* 0x0000001c1b027210 */ /* 0x008fe40007fde0ff */
[----:B------:R-:W3:Y:S03]  /*806e0*/  LDL.LU R27, [R1+0x2be4] ;  /* 0x002be400011b7983 */ /* 0x000ee60000300800 */
[----:B------:R-:W-:Y:S02]  /*806f0*/  IMAD.X R3, R11, 0x1, R13, P6 ;  /* 0x000000010b037824 */ /* 0x000fe400030e060d */
[----:B------:R-:W2:Y:S04]  /*80700*/  LDL.LU R11, [R1+0x2be0] ;  /* 0x002be000010b7983 */ /* 0x000ea80000300800 */
[----:B------:R0:W-:Y:S04]  /*80710*/  STL [R1+0x2bd4], R26 ;  /* 0x002bd41a01007387 */ /* 0x0001e80000100800 */
[----:B0-----:R-:W4:Y:S04]  /*80720*/  LDL.LU R26, [R1+0x4a4] ;  /* 0x0004a400011a7983 */ /* 0x001f280000300800 */
[----:B------:R-:W-:Y:S04]  /*80730*/  STL.64 [R1+0x1640], R2 ;  /* 0x0016400201007387 */ /* 0x000fe80000100a00 */
[----:B------:R4:W-:Y:S02]  /*80740*/  STL [R1+0x2bd0], R16 ;  /* 0x002bd01001007387 */ /* 0x0009e40000100800 */
[----:B----4-:R-:W-:-:S02]  /*80750*/  SHF.R.S32.HI R16, RZ, 0x1f, R26 ;  /* 0x0000001fff107819 */ /* 0x010fc4000001141a */
[----:B--2---:R-:W-:-:S05]  /*80760*/  IADD3 R2, P6, R26, R11, RZ ;  /* 0x0000000b1a027210 */ /* 0x004fca0007fde0ff */
        /* <DEDUP_REMOVED lines=57> */
[----:B------:R-:W4:Y:S04]  /*80b00*/  LDL.LU R20, [R1+0x2bc4] ;  /* 0x002bc40001147983 */ /* 0x000f280000300800 */
[----:B------:R0:W-:Y:S01]  /*80b10*/  STL.64 [R1+0x2bb0], R28 ;  /* 0x002bb01c01007387 */ /* 0x0001e20000100a00 */
[----:B------:R-:W-:-:S03]  /*80b20*/  IMAD.X R7, R11, 0x1, R13, P6 ;  /* 0x000000010b077824 */ /* 0x000fc600030e060d */
[----:B0-----:R-:W2:Y:S04]  /*80b30*/  LDL.LU R29, [R1+0x49c] ;  /* 0x00049c00011d7983 */ /* 0x001ea80000300800 */
[----:B------:R-:W3:Y:S04]  /*80b40*/  LDL.LU R11, [R1+0x2bc0] ;  /* 0x002bc000010b7983 */ /* 0x000ee80000300800 */
[----:B------:R3:W-:Y:S01]  /*80b50*/  STL.64 [R1+0x17c8], R6 ;  /* 0x0017c80601007387 */ /* 0x0007e20000100a00 */
[----:B--2---:R-:W-:Y:S02]  /*80b60*/  SHF.R.S32.HI R28, RZ, 0x1f, R29 ;  /* 0x0000001fff1c7819 */ /* 0x004fe4000001141d */
[----:B---3--:R-:W-:-:S05]  /*80b70*/  IADD3 R6, P6, R29, R11, RZ ;  /* 0x0000000b1d067210 */ /* 0x008fca0007fde0ff */
[----:B------:R-:W-:Y:S01]  /*80b80*/  IMAD.X R7, R28, 0x1, R27, P6 ;  /* 0x000000011c077824 */ /* 0x000fe200030e061b */
[----:B------:R-:W-:Y:S04]  /*80b90*/  STL [R1+0x10], R28 ;  /* 0x0000101c01007387 */ /* 0x000fe80000100800 */
[----:B------:R0:W-:Y:S04]  /*80ba0*/  STL.64 [R1+0x4a0], R6 ;  /* 0x0004a00601007387 */ /* 0x0001e80000100a00 */
[----:B------:R1:W-:Y:S01]  /*80bb0*/  STL [R1+0x2ba8], R19 ;  /* 0x002ba81301007387 */ /* 0x0003e20000100800 */
[----:B0-----:R-:W-:-:S05]  /*80bc0*/  IADD3 R6, P6, R29, R10, RZ ;  /* 0x0000000a1d067210 */ /* 0x001fca0007fde0ff */
[----:B------:R-:W-:Y:S02]  /*80bd0*/  IMAD.X R7, R28, 0x1, R19, P6 ;  /* 0x000000011c077824 */ /* 0x000fe400030e0613 */
[----:B-1----:R-:W2:Y:S04]  /*80be0*/  LDL.LU R19, [R1+0x10] ;  /* 0x0000100001137983 */ /* 0x002ea80000300800 */
[----:B------:R0:W-:Y:S02]  /*80bf0*/  STL.64 [R1+0x17e0], R6 ;  /* 0x0017e00601007387 */ /* 0x0001e40000100a00 */
[----:B0-----:R-:W-:-:S05]  /*80c00*/  IADD3 R6, P6, R29, R9, RZ ;  /* 0x000000091d067210 */ /* 0x001fca0007fde0ff */
[----:B--2---:R-:W-:-:S05]  /*80c10*/  IMAD.X R7, R19, 0x1, R8, P6 ;  /* 0x0000000113077824 */ /* 0x004fca00030e0608 */
[----:B------:R0:W-:Y:S04]  /*80c20*/  STL.64 [R1+0x17e8], R6 ;  /* 0x0017e80601007387 */ /* 0x0001e80000100a00 */
[----:B0-----:R-:W2:Y:S04]  /*80c30*/  LDL.LU.64 R6, [R1+0x2bb8] ;  /* 0x002bb80001067983 */ /* 0x001ea80000300a00 */
[----:B------:R0:W-:Y:S02]  /*80c40*/  STL.64 [R1+0x2ba0], R8 ;  /* 0x002ba00801007387 */ /* 0x0001e40000100a00 */
[----:B0-----:R-:W-:-:S05]  /*80c50*/  IMAD.MOV.U32 R9, RZ, RZ, R29 ;  /* 0x000000ffff097224 */ /* 0x001fca00078e001d */
        /* <DEDUP_REMOVED lines=13> */
[----:B--2---:R-:W-:Y:S04]  /*80d30*/  STL.64 [R1+0x2b98], R28 ;  /* 0x002b981c01007387 */ /* 0x004fe80000100a00 */
[----:B------:R0:W-:Y:S04]  /*80d40*/  STL.64 [R1+0x2b88], R14 ;  /* 0x002b880e01007387 */ /* 0x0001e80000100a00 */
[----:B0-----:R-:W2:Y:S01]  /*80d50*/  LDL.LU R15, [R1+0x498] ;  /* 0x00049800010f7983 */ /* 0x001ea20000300800 */
[----:B------:R-:W-:-:S05]  /*80d60*/  IADD3 R8, P6, R9, R28, RZ ;  /* 0x0000001c09087210 */ /* 0x000fca0007fde0ff */
[----:B------:R-:W-:Y:S02]  /*80d70*/  IMAD.X R9, R19, 0x1, R13, P6 ;  /* 0x0000000113097824 */ /* 0x000fe400030e060d */
[----:B------:R-:W3:Y:S04]  /*80d80*/  LDL.LU R19, [R1+0x2ba8] ;  /* 0x002ba80001137983 */ /* 0x000ee80000300800 */
[----:B------:R0:W-:Y:S04]  /*80d90*/  STL.64 [R1+0x1820], R8 ;  /* 0x0018200801007387 */ /* 0x0001e80000100a00 */
[----:B0-----:R-:W4:Y:S04]  /*80da0*/  LDL.LU.64 R8, [R1+0x2ba0] ;  /* 0x002ba00001087983 */ /* 0x001f280000300a00 */
[----:B------:R0:W-:Y:S01]  /*80db0*/  STL [R1+0x2b90], R11 ;  /* 0x002b900b01007387 */ /* 0x0001e20000100800 */
[----:B--2---:R-:W-:-:S02]  /*80dc0*/  SHF.R.S32.HI R14, RZ, 0x1f, R15 ;  /* 0x0000001fff0e7819 */ /* 0x004fc4000001140f */
[----:B------:R-:W-:-:S03]  /*80dd0*/  IADD3 R28, P6, R15, R11, RZ ;  /* 0x0000000b0f1c7210 */ /* 0x000fc60007fde0ff */
[----:B------:R-:W-:Y:S04]  /*80de0*/  STL [R1+0x10], R14 ;  /* 0x0000100e01007387 */ /* 0x000fe80000100800 */
[----:B0-----:R-:W2:Y:S02]  /*80df0*/  LDL.LU R11, [R1+0x10] ;  /* 0x00001000010b7983 */ /* 0x001ea40000300800 */
[----:B--2---:R-:W-:-:S05]  /*80e00*/  IMAD.X R29, R11, 0x1, R27, P6 ;  /* 0x000000010b1d7824 */ /* 0x004fca00030e061b */
[----:B------:R0:W-:Y:S02]  /*80e10*/  STL.64 [R1+0x1818], R28 ;  /* 0x0018181c01007387 */ /* 0x0001e40000100a00 */
[----:B0-----:R-:W-:-:S05]  /*80e20*/  IADD3 R28, P6, R15, R10, RZ ;  /* 0x0000000a0f1c7210 */ /* 0x001fca0007fde0ff */
[----:B---3--:R-:W-:-:S05]  /*80e30*/  IMAD.X R29, R11, 0x1, R19, P6 ;  /* 0x000000010b1d7824 */ /* 0x008fca00030e0613 */
        /* <DEDUP_REMOVED lines=17> */
[----:B--2---:R-:W-:Y:S02]  /*80f50*/  IADD3 R14, P6, R15, R28, RZ ;  /* 0x0000001c0f0e7210 */ /* 0x004fe40007fde0ff */
[----:B------:R0:W-:Y:S03]  /*80f60*/  STL.64 [R1+0x2b80], R28 ;  /* 0x002b801c01007387 */ /* 0x0001e60000100a00 */
[----:B------:R-:W-:Y:S01]  /*80f70*/  IMAD.X R15, R11, 0x1, R13, P6 ;  /* 0x000000010b0f7824 */ /* 0x000fe200030e060d */
[----:B0-----:R-:W2:Y:S04]  /*80f80*/  LDL.LU R29, [R1+0x494] ;  /* 0x00049400011d7983 */ /* 0x001ea80000300800 */
[----:B------:R-:W3:Y:S04]  /*80f90*/  LDL.LU R11, [R1+0x2b90] ;  /* 0x002b9000010b7983 */ /* 0x000ee80000300800 */
[----:B------:R0:W-:Y:S04]  /*80fa0*/  STL.64 [R1+0x498], R14 ;  /* 0x0004980e01007387 */ /* 0x0001e80000100a00 */
[----:B0-----:R-:W4:Y:S04]  /*80fb0*/  LDL.LU.64 R14, [R1+0x2b88] ;  /* 0x002b8800010e7983 */ /* 0x001f280000300a00 */
[----:B------:R2:W-:Y:S02]  /*80fc0*/  STL.64 [R1+0x2b78], R24 ;  /* 0x002b781801007387 */ /* 0x0005e40000100a00 */
[----:B--2---:R-:W-:-:S05]  /*80fd0*/  IMAD.MOV.U32 R25, RZ, RZ, R29 ;  /* 0x000000ffff197224 */ /* 0x004fca00078e001d */
[----:B------:R-:W-:Y:S02]  /*80fe0*/  SHF.R.S32.HI R24, RZ, 0x1f, R25 ;  /* 0x0000001fff187819 */ /* 0x000fe40000011419 */
[----:B---3--:R-:W-:-:S05]  /*80ff0*/  IADD3 R28, P6, R25, R11, RZ ;  /* 0x0000000b191c7210 */ /* 0x008fca0007fde0ff */
[----:B------:R-:W-:-:S05]  /*81000*/  IMAD.X R29, R24, 0x1, R27, P6 ;  /* 0x00000001181d7824 */ /* 0x000fca00030e061b */
[----:B------:R0:W-:Y:S02]  /*81010*/  STL.64 [R1+0x1a68], R28 ;  /* 0x001a681c01007387 */ /* 0x0001e40000100a00 */
[----:B0-----:R-:W-:-:S05]  /*81020*/  IADD3 R28, P6, R25, R10, RZ ;  /* 0x0000000a191c7210 */ /* 0x001fca0007fde0ff */
[----:B------:R-:W-:-:S05]  /*81030*/  IMAD.X R29, R24, 0x1, R19, P6 ;  /* 0x00000001181d7824 */ /* 0x000fca00030e0613 */
[----:B------:R0:W-:Y:S04]  /*81040*/  STL.64 [R1+0x1a60], R28 ;  /* 0x001a601c01007387 */ /* 0x0001e80000100a00 */
[----:B------:R1:W-:Y:S01]  /*81050*/  STL [R1+0x2b70], R8 ;  /* 0x002b700801007387 */ /* 0x0003e20000100800 */
[----:B0-----:R-:W-:-:S05]  /*81060*/  IADD3 R28, P6, R25, R9, RZ ;  /* 0x00000009191c7210 */ /* 0x001fca0007fde0ff */
[----:B------:R-:W-:Y:S02]  /*81070*/  IMAD.X R29, R24, 0x1, R8, P6 ;  /* 0x00000001181d7824 */ /* 0x000fe400030e0608 */
[----:B-1----:R-:W-:-:S03]  /*81080*/  IMAD.MOV.U32 R8, RZ, RZ, R24 ;  /* 0x000000ffff087224 */ /* 0x002fc600078e0018 */
        /* <DEDUP_REMOVED lines=14> */
[----:B------:R0:W-:Y:S04]  /*81170*/  STL.64 [R1+0x2b68], R22 ;  /* 0x002b681601007387 */ /* 0x0001e80000100a00 */
[----:B0-----:R-:W3:Y:S01]  /*81180*/  LDL R23, [R1+0x490] ;  /* 0x0004900001177983 */ /* 0x001ee20000100800 */
[----:B--2---:R-:W-:-:S05]  /*81190*/  IADD3 R24, P6, R25, R28, RZ ;  /* 0x0000001c19187210 */ /* 0x004fca0007fde0ff */
[----:B------:R-:W-:-:S05]  /*811a0*/  IMAD.X R25, R8, 0x1, R13, P6 ;  /* 0x0000000108197824 */ /* 0x000fca00030e060d */
[----:B------:R0:W-:Y:S01]  /*811b0*/  STL.64 [R1+0x1a70], R24 ;  /* 0x001a701801007387 */ /* 0x0001e20000100a00 */
[----:B---3--:R-:W-:Y:S02]  /*811c0*/  SHF.R.S32.HI R8, RZ, 0x1f, R23 ;  /* 0x0000001fff087819 */ /* 0x008fe40000011417 */
[----:B------:R-:W-:-:S03]  /*811d0*/  IADD3 R22, P6, R23, R11, RZ ;  /* 0x0000000b17167210 */ /* 0x000fc60007fde0ff */
[----:B------:R-:W-:Y:S01]  /*811e0*/  IMAD.MOV.U32 R23, RZ, RZ, R8 ;  /* 0x000000ffff177224 */ /* 0x000fe200078e0008 */
[----:B0-----:R-:W2:Y:S04]  /*811f0*/  LDL.LU.64 R24, [R1+0x2b78] ;  /* 0x002b780001187983 */ /* 0x001ea80000300a00 */
[----:B------:R0:W-:Y:S01]  /*81200*/  STL [R1+0x10], R8 ;  /* 0x0000100801007387 */ /* 0x0001e20000100800 */
[----:B------:R-:W-:-:S03]  /*81210*/  IMAD.X R23, R23, 0x1, R27, P6 ;  /* 0x0000000117177824 */ /* 0x000fc600030e061b */
[----:B0-----:R-:W3:Y:S04]  /*81220*/  LDL.LU R8, [R1+0x2b70] ;  /* 0x002b700001087983 */ /* 0x001ee80000300800 */
[----:B------:R0:W-:Y:S04]  /*81230*/  STL [R1+0x2b64], R11 ;  /* 0x002b640b01007387 */ /* 0x0001e80000100800 */
[----:B0-----:R-:W4:Y:S04]  /*81240*/  LDL.LU R11, [R1+0x490] ;  /* 0x00049000010b7983 */ /* 0x001f280000300800 */
[----:B------:R0:W-:Y:S04]  /*81250*/  STL [R1+0x2b60], R27 ;  /* 0x002b601b01007387 */ /* 0x0001e80000100800 */
[----:B0-----:R-:W2:Y:S04]  /*81260*/  LDL.LU R27, [R1+0x10] ;  /* 0x00001000011b7983 */ /* 0x001ea80000300800 */
[----:B------:R4:W-:Y:S02]  /*81270*/  STL.64 [R1+0x1a78], R22 ;  /* 0x001a781601007387 */ /* 0x0009e40000100a00 */
[----:B----4-:R-:W-:-:S05]  /*81280*/  IADD3 R22, P6, R11, R10, RZ ;  /* 0x0000000a0b167210 */ /* 0x010fca0007fde0ff */
[----:B--2---:R-:W-:-:S05]  /*81290*/  IMAD.X R23, R27, 0x1, R19, P6 ;  /* 0x000000011b177824 */ /* 0x004fca00030e0613 */
        /* <DEDUP_REMOVED lines=18> */
[----:B0-----:R-:W-:-:S02]  /*813c0*/  IADD3 R22, P6, R11, R28, RZ ;  /* 0x0000001c0b167210 */ /* 0x001fc40007fde0ff */
[----:B------:R-:W2:Y:S03]  /*813d0*/  LDL.LU R11, [R1+0x2b64] ;  /* 0x002b6400010b7983 */ /* 0x000ea60000300800 */
[----:B------:R-:W-:Y:S02]  /*813e0*/  IMAD.X R23, R27, 0x1, R13, P6 ;  /* 0x000000011b177824 */ /* 0x000fe400030e060d */
[----:B------:R-:W3:Y:S04]  /*813f0*/  LDL.LU R27, [R1+0x2b60] ;  /* 0x002b6000011b7983 */ /* 0x000ee80000300800 */
[----:B------:R0:W-:Y:S04]  /*81400*/  STL [R1+0x2b54], R17 ;  /* 0x002b541101007387 */ /* 0x0001e80000100800 */
[----:B0-----:R-:W4:Y:S04]  /*81410*/  LDL.LU R17, [R1+0x48c] ;  /* 0x00048c0001117983 */ /* 0x001f280000300800 */
[----:B------:R4:W-:Y:S02]  /*81420*/  STL.64 [R1+0x490], R22 ;  /* 0x0004901601007387 */ /* 0x0009e40000100a00 */
[----:B----4-:R-:W-:-:S02]  /*81430*/  SHF.R.S32.HI R23, RZ, 0x1f, R17 ;  /* 0x0000001fff177819 */ /* 0x010fc40000011411 */
[----:B--2---:R-:W-:-:S03]  /*81440*/  IADD3 R22, P6, R17, R11, RZ ;  /* 0x0000000b11167210 */ /* 0x004fc60007fde0ff */
        /* <DEDUP_REMOVED lines=29> */
[----:B--2---:R0:W-:Y:S04]  /*81620*/  STL [R1+0x2b40], R23 ;  /* 0x002b401701007387 */ /* 0x0041e80000100800 */
[----:B0-----:R-:W2:Y:S04]  /*81630*/  LDL.LU R23, [R1+0x488] ;  /* 0x0004880001177983 */ /* 0x001ea80000300800 */
[----:B------:R2:W-:Y:S02]  /*81640*/  STL.64 [R1+0x1af8], R2 ;  /* 0x001af80201007387 */ /* 0x0005e40000100a00 */
[----:B--2---:R-:W-:-:S02]  /*81650*/  SHF.R.S32.HI R3, RZ, 0x1f, R23 ;  /* 0x0000001fff037819 */ /* 0x004fc40000011417 */
[----:B----4-:R-:W-:-:S03]  /*81660*/  IADD3 R2, P6, R23, R11, RZ ;  /* 0x0000000b17027210 */ /* 0x010fc60007fde0ff */
[----:B------:R-:W-:Y:S04]  /*81670*/  STL [R1+0x10], R3 ;  /* 0x0000100301007387 */ /* 0x000fe80000100800 */
[----:B------:R0:W-:Y:S04]  /*81680*/  STL [R1+0x2b3c], R11 ;  /* 0x002b3c0b01007387 */ /* 0x0001e80000100800 */
[----:B0-----:R-:W2:Y:S02]  /*81690*/  LDL.LU R11, [R1+0x10] ;  /* 0x00001000010b7983 */ /* 0x001ea40000300800 */
[----:B--2---:R-:W-:-:S05]  /*816a0*/  IMAD.X R3, R11, 0x1, R27, P6 ;  /* 0x000000010b037824 */ /* 0x004fca00030e061b */
[----:B------:R0:W-:Y:S02]  /*816b0*/  STL.64 [R1+0x1b08], R2 ;  /* 0x001b080201007387 */ /* 0x0001e40000100a00 */
[----:B0-----:R-:W-:-:S05]  /*816c0*/  IADD3 R2, P6, R23, R10, RZ ;  /* 0x0000000a17027210 */ /* 0x001fca0007fde0ff */
[----:B------:R-:W-:-:S05]  /*816d0*/  IMAD.X R3, R11, 0x1, R19, P6 ;  /* 0x000000010b037824 */ /* 0x000fca00030e0613 */
[----:B------:R0:W-:Y:S02]  /*816e0*/  STL.64 [R1+0x1b00], R2 ;  /* 0x001b000201007387 */ /* 0x0001e40000100a00 */
[----:B0-----:R-:W-:-:S05]  /*816f0*/  IADD3 R2, P6, R23, R9, RZ ;  /* 0x0000000917027210 */ /* 0x001fca0007fde0ff */
[----:B------:R-:W-:-:S05]  /*81700*/  IMAD.X R3, R11, 0x1, R8, P6 ;  /* 0x000000010b037824 */ /* 0x000fca00030e0608 */
[----:B------:R0:W-:Y:S04]  /*81710*/  STL.64 [R1+0x1b20], R2 ;  /* 0x001b200201007387 */ /* 0x0001e80000100a00 */
[----:B------:R-:W-:Y:S01]  /*81720*/  STL [R1+0x2b38], R6 ;  /* 0x002b380601007387 */ /* 0x000fe20000100800 */
        /* <DEDUP_REMOVED lines=18> */
[----:B------:R0:W-:Y:S04]  /*81850*/  STL [R1+0x2b2c], R29 ;  /* 0x002b2c1d01007387 */ /* 0x0001e80000100800 */
[----:B0-----:R-:W3:Y:S04]  /*81860*/  LDL.LU R29, [R1+0x4e0] ;  /* 0x0004e000011d7983 */ /* 0x001ee80000300800 */
[----:B------:R4:W-:Y:S01]  /*81870*/  STL.64 [R1+0x488], R4 ;  /* 0x0004880401007387 */ /* 0x0009e20000100a00 */
[----:B---3--:R-:W-:-:S02]  /*81880*/  SHF.R.S32.HI R6, RZ, 0x1f, R29 ;  /* 0x0000001fff067819 */ /* 0x008fc4000001141d */
[----:B----4-:R-:W-:-:S05]  /*81890*/  IADD3 R4, P6, R29, R11, RZ ;  /* 0x0000000b1d047210 */ /* 0x010fca0007fde0ff */
[----:B------:R-:W-:Y:S01]  /*818a0*/  IMAD.X R5, R6, 0x1, R27, P6 ;  /* 0x0000000106057824 */ /* 0x000fe200030e061b */
[----:B------:R0:W-:Y:S04]  /*818b0*/  STL [R1+0x10], R6 ;  /* 0x0000100601007387 */ /* 0x0001e80000100800 */
[----:B0-----:R-:W3:Y:S04]  /*818c0*/  LDL.LU R6, [R1+0x2b38] ;  /* 0x002b380001067983 */ /* 0x001ee80000300800 */
[----:B------:R0:W-:Y:S04]  /*818d0*/  STL.64 [R1+0x1b40], R4 ;  /* 0x001b400401007387 */ /* 0x0001e80000100a00 */
[----:B------:R1:W-:Y:S01]  /*818e0*/  STL [R1+0x2b28], R10 ;  /* 0x002b280a01007387 */ /* 0x0003e20000100800 */
[----:B0-----:R-:W-:-:S03]  /*818f0*/  IADD3 R4, P6, R29, R10, RZ ;  /* 0x0000000a1d047210 */ /* 0x001fc60007fde0ff */
[----:B-1----:R-:W4:Y:S02]  /*81900*/  LDL.LU R10, [R1+0x10] ;  /* 0x00001000010a7983 */ /* 0x002f240000300800 */
[----:B----4-:R-:W-:-:S05]  /*81910*/  IMAD.X R5, R10, 0x1, R19, P6 ;  /* 0x000000010a057824 */ /* 0x010fca00030e0613 */
[----:B------:R0:W-:Y:S02]  /*81920*/  STL.64 [R1+0x1b38], R4 ;  /* 0x001b380401007387 */ /* 0x0001e40000100a00 */
[----:B0-----:R-:W-:-:S05]  /*81930*/  IADD3 R4, P6, R29, R9, RZ ;  /* 0x000000091d047210 */ /* 0x001fca0007fde0ff */
[----:B------:R-:W-:-:S05]  /*81940*/  IMAD.X R5, R10, 0x1, R8, P6 ;  /* 0x000000010a057824 */ /* 0x000fca00030e0608 */
[----:B------:R0:W-:Y:S02]  /*81950*/  STL.64 [R1+0x1b58], R4 ;  /* 0x001b580401007387 */ /* 0x0001e40000100a00 */
[----:B0-----:R-:W-:-:S05]  /*81960*/  IADD3 R4, P6, R29, R7, RZ ;  /* 0x000000071d047210 */ /* 0x001fca0007fde0ff */
[----:B---3--:R-:W-:-:S05]  /*81970*/  IMAD.X R5, R10, 0x1, R6, P6 ;  /* 0x000000010a057824 */ /* 0x008fca00030e0606 */
        /* <DEDUP_REMOVED lines=13> */
[----:B------:R-:W3:Y:S04]  /*81a50*/  LDL.LU R29, [R1+0x2b2c] ;  /* 0x002b2c00011d7983 */ /* 0x000ee80000300800 */
[----:B------:R0:W-:Y:S01]  /*81a60*/  STL.64 [R1+0x2b18], R14 ;  /* 0x002b180e01007387 */ /* 0x0001e20000100a00 */
[----:B------:R-:W-:-:S03]  /*81a70*/  IMAD.X R7, R10, 0x1, R13, P6 ;  /* 0x000000010a077824 */ /* 0x000fc600030e060d */
[----:B0-----:R-:W4:Y:S04]  /*81a80*/  LDL.LU R15, [R1+0x4e4] ;  /* 0x0004e400010f7983 */ /* 0x001f280000300800 */
[----:B------:R-:W2:Y:S04]  /*81a90*/  LDL.LU R10, [R1+0x2b28] ;  /* 0x002b2800010a7983 */ /* 0x000ea80000300800 */
[----:B------:R0:W-:Y:S01]  /*81aa0*/  STL.64 [R1+0x1b70], R6 ;  /* 0x001b700601007387 */ /* 0x0001e20000100a00 */
[----:B----4-:R-:W-:Y:S02]  /*81ab0*/  SHF.R.S32.HI R14, RZ, 0x1f, R15 ;  /* 0x0000001fff0e7819 */ /* 0x010fe4000001140f */
[----:B0-----:R-:W-:-:S05]  /*81ac0*/  IADD3 R6, P6, R15, R11, RZ ;  /* 0x0000000b0f067210 */ /* 0x001fca0007fde0ff */
[----:B------:R-:W-:-:S05]  /*81ad0*/  IMAD.X R7, R14, 0x1, R27, P6 ;  /* 0x000000010e077824 */ /* 0x000fca00030e061b */
[----:B------:R0:W-:Y:S04]  /*81ae0*/  STL.64 [R1+0x1b80], R6 ;  /* 0x001b800601007387 */ /* 0x0001e80000100a00 */
[----:B--2---:R1:W-:Y:S01]  /*81af0*/  STL.64 [R1+0x2b10], R10 ;  /* 0x002b100a01007387 */ /* 0x0043e20000100a00 */
[----:B0-----:R-:W-:Y:S01]  /*81b00*/  IADD3 R6, P6, R15, R10, RZ ;  /* 0x0000000a0f067210 */ /* 0x001fe20007fde0ff */
[----:B-1----:R-:W-:-:S04]  /*81b10*/  IMAD.MOV.U32 R11, RZ, RZ, R15 ;  /* 0x000000ffff0b7224 */ /* 0x002fc800078e000f */
[----:B------:R-:W-:-:S05]  /*81b20*/  IMAD.X R7, R14, 0x1, R19, P6 ;  /* 0x000000010e077824 */ /* 0x000fca00030e0613 */
[----:B------:R0:W-:Y:S02]  /*81b30*/  STL.64 [R1+0x1b78], R6 ;  /* 0x001b780601007387 */ /* 0x0001e40000100a00 */
[----:B0-----:R-:W-:-:S05]  /*81b40*/  IADD3 R6, P6, R11, R9, RZ ;  /* 0x000000090b067210 */ /* 0x001fca0007fde0ff */
[----:B------:R-:W-:-:S05]  /*81b50*/  IMAD.X R7, R14, 0x1, R8, P6 ;  /* 0x000000010e077824 */ /* 0x000fca00030e0608 */
[----:B------:R0:W-:Y:S04]  /*81b60*/  STL.64 [R1+0x1b98], R6 ;  /* 0x001b980601007387 */ /* 0x0001e80000100a00 */
[----:B0-----:R-:W2:Y:S04]  /*81b70*/  LDL.LU.64 R6, [R1+0x2b20] ;  /* 0x002b200001067983 */ /* 0x001ea80000300a00 */
[----:B------:R0:W-:Y:S02]  /*81b80*/  STL [R1+0x2b08], R8 ;  /* 0x002b080801007387 */ /* 0x0001e40000100800 */
[----:B0-----:R-:W-:Y:S01]  /*81b90*/  IMAD.MOV.U32 R8, RZ, RZ, R14 ;  /* 0x000000ffff087224 */ /* 0x001fe200078e000e */
        /* <DEDUP_REMOVED lines=16> */
[----:B0-----:R-:W2:Y:S04]  /*81ca0*/  LDL R15, [R1+0x4e8] ;  /* 0x0004e800010f7983 */ /* 0x001ea80000100800 */
[----:B------:R0:W-:Y:S04]  /*81cb0*/  STL.64 [R1+0x4e0], R10 ;  /* 0x0004e00a01007387 */ /* 0x0001e80000100a00 */
[----:B0-----:R-:W4:Y:S01]  /*81cc0*/  LDL.LU.64 R10, [R1+0x2b10] ;  /* 0x002b1000010a7983 */ /* 0x001f220000300a00 */
[----:B--2---:R-:W-:-:S05]  /*81cd0*/  SHF.R.S32.HI R8, RZ, 0x1f, R15 ;  /* 0x0000001fff087819 */ /* 0x004fca000001140f */
[----:B------:R0:W-:Y:S01]  /*81ce0*/  STL [R1+0x10], R8 ;  /* 0x0000100801007387 */ /* 0x0001e20000100800 */
[----:B----4-:R-:W-:Y:S01]  /*81cf0*/  IADD3 R14, P6, R15, R11, RZ ;  /* 0x0000000b0f0e7210 */ /* 0x010fe20007fde0ff */
[----:B------:R-:W-:Y:S02]  /*81d00*/  IMAD.MOV.U32 R15, RZ, RZ, R8 ;  /* 0x000000ffff0f7224 */ /* 0x000fe400078e0008 */
[----:B0-----:R-:W2:Y:S04]  /*81d10*/  LDL.LU R8, [R1+0x2b08] ;  /* 0x002b080001087983 */ /* 0x001ea80000300800 */
[----:B------:R0:W-:Y:S01]  /*81d20*/  STL [R1+0x2afc], R11 ;  /* 0x002afc0b01007387 */ /* 0x0001e20000100800 */
[----:B------:R-:W-:-:S03]  /*81d30*/  IMAD.X R15, R15, 0x1, R27, P6 ;  /* 0x000000010f0f7824 */ /* 0x000fc600030e061b */
[----:B0-----:R-:W4:Y:S04]  /*81d40*/  LDL.LU R11, [R1+0x4e8] ;  /* 0x0004e800010b7983 */ /* 0x001f280000300800 */
[----:B------:R0:W-:Y:S04]  /*81d50*/  STL [R1+0x2af8], R27 ;  /* 0x002af81b01007387 */ /* 0x0001e80000100800 */
[----:B0-----:R-:W3:Y:S04]  /*81d60*/  LDL.LU R27, [R1+0x10] ;  /* 0x00001000011b7983 */ /* 0x001ee80000300800 */
[----:B------:R4:W-:Y:S02]  /*81d70*/  STL.64 [R1+0x1bb8], R14 ;  /* 0x001bb80e01007387 */ /* 0x0009e40000100a00 */
[----:B----4-:R-:W-:-:S05]  /*81d80*/  IADD3 R14, P6, R11, R10, RZ ;  /* 0x0000000a0b0e7210 */ /* 0x010fca0007fde0ff */
[----:B---3--:R-:W-:-:S05]  /*81d90*/  IMAD.X R15, R27, 0x1, R19, P6 ;  /* 0x000000011b0f7824 */ /* 0x008fca00030e0613 */
[----:B------:R0:W-:Y:S02]  /*81da0*/  STL.64 [R1+0x1bb0], R14 ;  /* 0x001bb00e01007387 */ /* 0x0001e40000100a00 */
[----:B0-----:R-:W-:-:S05]  /*81db0*/  IADD3 R14, P6, R11, R9, RZ ;  /* 0x000000090b0e7210 */ /* 0x001fca0007fde0ff */
        /* <DEDUP_REMOVED lines=20> */
[----:B------:R-:W-:Y:S04]  /*81f00*/  STL.64 [R1+0x1bf8], R14 ;  /* 0x001bf80e01007387 */ /* 0x000fe80000100a00 */
[----:B------:R0:W-:Y:S04]  /*81f10*/  STL [R1+0x2aec], R23 ;  /* 0x002aec1701007387 */ /* 0x0001e80000100800 */
[----:B0-----:R-:W4:Y:S02]  /*81f20*/  LDL.LU R23, [R1+0x4ec] ;  /* 0x0004ec0001177983 */ /* 0x001f240000300800 */
        /* <DEDUP_REMOVED lines=31> */
[----:B------:R0:W-:Y:S04]  /*82120*/  STL [R1+0x2adc], R22 ;  /* 0x002adc1601007387 */ /* 0x0001e80000100800 */
[----:B------:R-:W-:Y:S04]  /*82130*/  STL.64 [R1+0x1c40], R2 ;  /* 0x001c400201007387 */ /* 0x000fe80000100a00 */
[----:B0-----:R-:W2:Y:S04]  /*82140*/  LDL.LU R22, [R1+0x4f0] ;  /* 0x0004f00001167983 */ /* 0x001ea80000300800 */
[----:B------:R2:W-:Y:S02]  /*82150*/  STL [R1+0x2ad8], R17 ;  /* 0x002ad81101007387 */ /* 0x0005e40000100800 */
[----:B--2---:R-:W-:-:S02]  /*82160*/  SHF.R.S32.HI R17, RZ, 0x1f, R22 ;  /* 0x0000001fff117819 */ /* 0x004fc40000011416 */
        /* <DEDUP_REMOVED lines=28> */
[----:B------:R0:W-:Y:S04]  /*82330*/  STL [R1+0x2acc], R25 ;  /* 0x002acc1901007387 */ /* 0x0001e80000100800 */
[----:B0-----:R-:W2:Y:S04]  /*82340*/  LDL.LU R25, [R1+0x4f4] ;  /* 0x0004f40001197983 */ /* 0x001ea80000300800 */
[----:B---3--:R2:W-:Y:S02]  /*82350*/  STL [R1+0x2ac8], R23 ;  /* 0x002ac81701007387 */ /* 0x0085e40000100800 */
[----:B--2---:R-:W-:-:S02]  /*82360*/  SHF.R.S32.HI R23, RZ, 0x1f, R25 ;  /* 0x0000001fff177819 */ /* 0x004fc40000011419 */
        /* <DEDUP_REMOVED lines=24> */
[----:B------:R-:W2:Y:S04]  /*824f0*/  LDL.LU R25, [R1+0x2acc] ;  /* 0x002acc0001197983 */ /* 0x000ea80000300800 */
[----:B------:R0:W-:Y:S04]  /*82500*/  STL.64 [R1+0x2ab8], R14 ;  /* 0x002ab80e01007387 */ /* 0x0001e80000100a00 */
[----:B0-----:R-:W3:Y:S01]  /*82510*/  LDL.LU R15, [R1+0x4f8] ;  /* 0x0004f800010f7983 */ /* 0x001ee20000300800 */
[----:B------:R-:W-:-:S03]  /*82520*/  IMAD.X R7, R23, 0x1, R13, P6 ;  /* 0x0000000117077824 */ /* 0x000fc600030e060d */
[----:B------:R-:W4:Y:S04]  /*82530*/  LDL.LU R23, [R1+0x2ac8] ;  /* 0x002ac80001177983 */ /* 0x000f280000300800 */
[----:B------:R0:W-:Y:S04]  /*82540*/  STL.64 [R1+0x1c98], R6 ;  /* 0x001c980601007387 */ /* 0x0001e80000100a00 */
[----:B------:R1:W-:Y:S01]  /*82550*/  STL [R1+0x2ab0], R11 ;  /* 0x002ab00b01007387 */ /* 0x0003e20000100800 */
[----:B---3--:R-:W-:Y:S02]  /*82560*/  SHF.R.S32.HI R14, RZ, 0x1f, R15 ;  /* 0x0000001fff0e7819 */ /* 0x008fe4000001140f */
[----:B0-----:R-:W-:-:S03]  /*82570*/  IADD3 R6, P6, R15, R11, RZ ;  /* 0x0000000b0f067210 */ /* 0x001fc60007fde0ff */
[----:B------:R-:W-:Y:S04]  /*82580*/  STL [R1+0x10], R14 ;  /* 0x0000100e01007387 */ /* 0x000fe80000100800 */
[----:B-1----:R-:W3:Y:S02]  /*82590*/  LDL.LU R11, [R1+0x10] ;  /* 0x00001000010b7983 */ /* 0x002ee40000300800 */
[----:B---3--:R-:W-:-:S05]  /*825a0*/  IMAD.X R7, R11, 0x1, R27, P6 ;  /* 0x000000010b077824 */ /* 0x008fca00030e061b */
        /* <DEDUP_REMOVED lines=25> */
[----:B---3--:R-:W-:Y:S04]  /*82740*/  STL.64 [R1+0x2aa0], R14 ;  /* 0x002aa00e01007387 */ /* 0x008fe80000100a00 */
[----:B--2---:R0:W-:Y:S04]  /*82750*/  STL.64 [R1+0x2a90], R24 ;  /* 0x002a901801007387 */ /* 0x0041e80000100a00 */
[----:B0-----:R-:W2:Y:S04]  /*82760*/  LDL.LU R24, [R1+0x510] ;  /* 0x0005100001187983 */ /* 0x001ea80000300800 */
[----:B------:R-:W3:Y:S04]  /*82770*/  LDL.LU R25, [R1+0x4fc] ;  /* 0x0004fc0001197983 */ /* 0x000ee80000300800 */
[----:B------:R-:W4:Y:S04]  /*82780*/  LDL.LU R11, [R1+0x2ab0] ;  /* 0x002ab000010b7983 */ /* 0x000f280000300800 */
[----:B------:R0:W-:Y:S04]  /*82790*/  STL.64 [R1+0x1ce8], R8 ;  /* 0x001ce80801007387 */ /* 0x0001e80000100a00 */
[----:B0-----:R-:W2:Y:S04]  /*827a0*/  LDL.LU.64 R8, [R1+0x2aa8] ;  /* 0x002aa80001087983 */ /* 0x001ea80000300a00 */
[----:B------:R3:W-:Y:S02]  /*827b0*/  STL [R1+0x2a98], R20 ;  /* 0x002a981401007387 */ /* 0x0007e40000100800 */
[----:B---3--:R-:W-:-:S02]  /*827c0*/  SHF.R.S32.HI R20, RZ, 0x1f, R25 ;  /* 0x0000001fff147819 */ /* 0x008fc40000011419 */
[----:B----4-:R-:W-:-:S05]  /*827d0*/  IADD3 R14, P6, R25, R11, RZ ;  /* 0x0000000b190e7210 */ /* 0x010fca0007fde0ff */
        /* <DEDUP_REMOVED lines=22> */
[----:B0-----:R-:W-:Y:S01]  /*82940*/  IMAD.MOV.U32 R15, RZ, RZ, R24 ;  /* 0x000000ffff0f7224 */ /* 0x001fe200078e0018 */
[----:B------:R-:W-:-:S05]  /*82950*/  IADD3 R24, P6, R25, R28, RZ ;  /* 0x0000001c19187210 */ /* 0x000fca0007fde0ff */
[----:B------:R-:W-:Y:S02]  /*82960*/  IMAD.X R25, R20, 0x1, R13, P6 ;  /* 0x0000000114197824 */ /* 0x000fe400030e060d */
[----:B------:R-:W2:Y:S04]  /*82970*/  LDL.LU R20, [R1+0x2a98] ;  /* 0x002a980001147983 */ /* 0x000ea80000300800 */
[----:B------:R0:W-:Y:S04]  /*82980*/  STL.64 [R1+0x1d20], R24 ;  /* 0x001d201801007387 */ /* 0x0001e80000100a00 */
[----:B0-----:R-:W3:Y:S04]  /*82990*/  LDL.LU.64 R24, [R1+0x2a90] ;  /* 0x002a900001187983 */ /* 0x001ee80000300a00 */
[----:B---3--:R0:W-:Y:S04]  /*829a0*/  STL.64 [R1+0x2a78], R24 ;  /* 0x002a781801007387 */ /* 0x0081e80000100a00 */
[----:B------:R1:W-:Y:S01]  /*829b0*/  STL [R1+0x2a80], R22 ;  /* 0x002a801601007387 */ /* 0x0003e20000100800 */
[----:B0-----:R-:W-:-:S05]  /*829c0*/  IMAD.MOV.U32 R25, RZ, RZ, R15 ;  /* 0x000000ffff197224 */ /* 0x001fca00078e000f */
[----:B-1----:R-:W-:Y:S02]  /*829d0*/  SHF.R.S32.HI R22, RZ, 0x1f, R25 ;  /* 0x0000001fff167819 */ /* 0x002fe40000011419 */
        /* <DEDUP_REMOVED lines=24> */
[----:B---3--:R0:W-:Y:S04]  /*82b60*/  STL.64 [R1+0x2a70], R14 ;  /* 0x002a700e01007387 */ /* 0x0081e80000100a00 */
[----:B0-----:R-:W3:Y:S04]  /*82b70*/  LDL.LU R14, [R1+0x518] ;  /* 0x00051800010e7983 */ /* 0x001ee80000300800 */
[----:B------:R-:W4:Y:S04]  /*82b80*/  LDL.LU R15, [R1+0x514] ;  /* 0x00051400010f7983 */ /* 0x000f280000300800 */
[----:B------:R-:W2:Y:S04]  /*82b90*/  LDL.LU R22, [R1+0x2a80] ;  /* 0x002a800001167983 */ /* 0x000ea80000300800 */
[----:B------:R0:W-:Y:S04]  /*82ba0*/  STL.64 [R1+0x1d70], R24 ;  /* 0x001d701801007387 */ /* 0x0001e80000100a00 */
[----:B0-----:R-:W3:Y:S04]  /*82bb0*/  LDL.LU.64 R24, [R1+0x2a78] ;  /* 0x002a780001187983 */ /* 0x001ee80000300a00 */
[----:B---3--:R4:W-:Y:S04]  /*82bc0*/  STL.64 [R1+0x2a60], R24 ;  /* 0x002a601801007387 */ /* 0x0089e80000100a00 */
[----:B------:R0:W-:Y:S01]  /*82bd0*/  STL [R1+0x2a68], R29 ;  /* 0x002a681d01007387 */ /* 0x0001e20000100800 */
[----:B----4-:R-:W-:-:S02]  /*82be0*/  IMAD.MOV.U32 R25, RZ, RZ, R15 ;  /* 0x000000ffff197224 */ /* 0x010fc400078e000f */
[----:B------:R-:W-:-:S03]  /*82bf0*/  IMAD.MOV.U32 R24, RZ, RZ, R14 ;  /* 0x000000ffff187224 */ /* 0x000fc600078e000e */
[----:B0-----:R-:W-:Y:S02]  /*82c00*/  SHF.R.S32.HI R29, RZ, 0x1f, R25 ;  /* 0x0000001fff1d7819 */ /* 0x001fe40000011419 */
        /* <DEDUP_REMOVED lines=22> */
[----:B---3--:R0:W-:Y:S02]  /*82d70*/  STL.64 [R1+0x2a58], R14 ;  /* 0x002a580e01007387 */ /* 0x0081e40000100a00 */
[----:B0-----:R-:W-:Y:S01]  /*82d80*/  IMAD.MOV.U32 R15, RZ, RZ, R24 ;  /* 0x000000ffff0f7224 */ /* 0x001fe200078e0018 */
[----:B------:R-:W-:-:S05]  /*82d90*/  IADD3 R24, P6, R25, R28, RZ ;  /* 0x0000001c19187210 */ /* 0x000fca0007fde0ff */
[----:B------:R-:W-:Y:S02]  /*82da0*/  IMAD.X R25, R29, 0x1, R13, P6 ;  /* 0x000000011d197824 */ /* 0x000fe400030e060d */
[----:B------:R-:W3:Y:S04]  /*82db0*/  LDL.LU R29, [R1+0x2a68] ;  /* 0x002a6800011d7983 */ /* 0x000ee80000300800 */
[----:B------:R0:W-:Y:S04]  /*82dc0*/  STL.64 [R1+0x510], R24 ;  /* 0x0005101801007387 */ /* 0x0001e80000100a00 */
[----:B0-----:R-:W4:Y:S04]  /*82dd0*/  LDL.LU.64 R24, [R1+0x2a60] ;  /* 0x002a600001187983 */ /* 0x001f280000300a00 */
[----:B------:R-:W-:Y:S04]  /*82de0*/  STL [R1+0x2a50], R16 ;  /* 0x002a501001007387 */ /* 0x000fe80000100800 */
[----:B----4-:R0:W-:Y:S02]  /*82df0*/  STL.64 [R1+0x2a48], R24 ;  /* 0x002a481801007387 */ /* 0x0101e40000100a00 */
[----:B0-----:R-:W-:-:S05]  /*82e00*/  IMAD.MOV.U32 R25, RZ, RZ, R15 ;  /* 0x000000ffff197224 */ /* 0x001fca00078e000f */
[----:B------:R-:W-:Y:S02]  /*82e10*/  SHF.R.S32.HI R16, RZ, 0x1f, R25 ;  /* 0x0000001fff107819 */ /* 0x000fe40000011419 */
        /* <DEDUP_REMOVED lines=22> */
[----:B------:R-:W-:Y:S01]  /*82f80*/  IADD3 R24, P6, R25, R28, RZ ;  /* 0x0000001c19187210 */ /* 0x000fe20007fde0ff */
[----:B------:R-:W-:Y:S02]  /*82f90*/  IMAD.MOV.U32 R25, RZ, RZ, R16 ;  /* 0x000000ffff197224 */ /* 0x000fe400078e0010 */
[----:B------:R-:W2:Y:S02]  /*82fa0*/  LDL.LU R16, [R1+0x2a50] ;  /* 0x002a500001107983 */ /* 0x000ea40000300800 */
[----:B------:R-:W-:-:S02]  /*82fb0*/  IMAD.X R25, R25, 0x1, R13, P6 ;  /* 0x0000000119197824 */ /* 0x000fc400030e060d */
[----:B----4-:R0:W-:Y:S04]  /*82fc0*/  STL.64 [R1+0x2a30], R14 ;  /* 0x002a300e01007387 */ /* 0x0101e80000100a00 */
[----:B0-----:R-:W4:Y:S04]  /*82fd0*/  LDL.LU R14, [R1+0x538] ;  /* 0x00053800010e7983 */ /* 0x001f280000300800 */
[----:B------:R-:W3:Y:S04]  /*82fe0*/  LDL.LU R15, [R1+0x51c] ;  /* 0x00051c00010f7983 */ /* 0x000ee80000300800 */
[----:B------:R0:W-:Y:S04]  /*82ff0*/  STL.64 [R1+0x1dd0], R24 ;  /* 0x001dd01801007387 */ /* 0x0001e80000100a00 */
[----:B0-----:R-:W2:Y:S04]  /*83000*/  LDL.LU.64 R24, [R1+0x2a48] ;  /* 0x002a480001187983 */ /* 0x001ea80000300a00 */
[----:B------:R3:W-:Y:S02]  /*83010*/  STL [R1+0x2a38], R21 ;  /* 0x002a381501007387 */ /* 0x0007e40000100800 */
[----:B---3--:R-:W-:-:S02]  /*83020*/  SHF.R.S32.HI R21, RZ, 0x1f, R15 ;  /* 0x0000001fff157819 */ /* 0x008fc4000001140f */
[----:B--2---:R0:W-:Y:S02]  /*83030*/  STL.64 [R1+0x2a40], R24 ;  /* 0x002a401801007387 */ /* 0x0041e40000100a00 */
        /* <DEDUP_REMOVED lines=9> */
[----:B------:R-:W-:Y:S01]  /*830d0*/  STL.64 [R1+0x2a28], R6 ;  /* 0x002a280601007387 */ /* 0x000fe20000100a00 */
        /* <DEDUP_REMOVED lines=19> */
[----:B----4-:R0:W-:Y:S04]  /*83210*/  STL.64 [R1+0x2a18], R14 ;  /* 0x002a180e01007387 */ /* 0x0101e80000100a00 */
[----:B0-----:R-:W4:Y:S04]  /*83220*/  LDL.LU R15, [R1+0x530] ;  /* 0x00053000010f7983 */ /* 0x001f280000300800 */
[----:B--2---:R4:W-:Y:S01]  /*83230*/  STL.64 [R1+0x2a20], R24 ;  /* 0x002a201801007387 */ /* 0x0049e20000100a00 */
[----:B------:R-:W-:Y:S01]  /*83240*/  IMAD.MOV.U32 R14, RZ, RZ, R7 ;  /* 0x000000ffff0e7224 */ /* 0x000fe200078e0007 */
[----:B----4-:R-:W-:-:S02]  /*83250*/  SHF.R.S32.HI R24, RZ, 0x1f, R15 ;  /* 0x0000001fff187819 */ /* 0x010fc4000001140f */
        /* <DEDUP_REMOVED lines=27> */
[----:B------:R-:W-:Y:S01]  /*83410*/  IMAD.MOV.U32 R9, RZ, RZ, R14 ;  /* 0x000000ffff097224 */ /* 0x000fe200078e000e */
[----:B------:R-:W-:-:S05]  /*83420*/  IADD3 R14, P6, R15, R28, RZ ;  /* 0x0000001c0f0e7210 */ /* 0x000fca0007fde0ff */
[----:B------:R-:W-:-:S05]  /*83430*/  IMAD.X R15, R8, 0x1, R13, P6 ;  /* 0x00000001080f7824 */ /* 0x000fca00030e060d */
[----:B------:R0:W-:Y:S04]  /*83440*/  STL.64 [R1+0x1e58], R14 ;  /* 0x001e580e01007387 */ /* 0x0001e80000100a00 */
[----:B0-----:R-:W3:Y:S01]  /*83450*/  LDL.LU.64 R14, [R1+0x2a18] ;  /* 0x002a1800010e7983 */ /* 0x001ee20000300a00 */
[----:B--2---:R-:W-:-:S03]  /*83460*/  IADD3 R8, P6, R5, R11, RZ ;  /* 0x0000000b05087210 */ /* 0x004fc60007fde0ff */
[----:B----4-:R0:W-:Y:S02]  /*83470*/  STL.64 [R1+0x2a00], R24 ;  /* 0x002a001801007387 */ /* 0x0101e40000100a00 */
[----:B0-----:R-:W-:Y:S01]  /*83480*/  SHF.R.S32.HI R24, RZ, 0x1f, R5 ;  /* 0x0000001fff187819 */ /* 0x001fe20000011405 */
[----:B------:R-:W-:-:S04]  /*83490*/  IMAD.MOV.U32 R25, RZ, RZ, R9 ;  /* 0x000000ffff197224 */ /* 0x000fc800078e0009 */
[----:B------:R-:W-:Y:S01]  /*834a0*/  IMAD.X R9, R24, 0x1, R27, P6 ;  /* 0x0000000118097824 */ /* 0x000fe200030e061b */
[----:B------:R-:W-:Y:S01]  /*834b0*/  STL [R1+0x10], R24 ;  /* 0x0000101801007387 */ /* 0x000fe20000100800 */
[----:B------:R-:W-:-:S03]  /*834c0*/  IADD3 R4, P6, R5, R10, RZ ;  /* 0x0000000a05047210 */ /* 0x000fc60007fde0ff */
[----:B------:R0:W-:Y:S04]  /*834d0*/  STL.64 [R1+0x1e50], R8 ;  /* 0x001e500801007387 */ /* 0x0001e80000100a00 */
[----:B0-----:R-:W2:Y:S04]  /*834e0*/  LDL.LU.64 R8, [R1+0x2a10] ;  /* 0x002a100001087983 */ /* 0x001ea80000300a00 */
[----:B------:R0:W-:Y:S04]  /*834f0*/  STL [R1+0x29fc], R10 ;  /* 0x0029fc0a01007387 */ /* 0x0001e80000100800 */
[----:B0-----:R-:W4:Y:S01]  /*83500*/  LDL.LU R10, [R1+0x534] ;  /* 0x00053400010a7983 */ /* 0x001f220000300800 */
[----:B------:R-:W-:-:S05]  /*83510*/  IMAD.X R5, R24, 0x1, R19, P6 ;  /* 0x0000000118057824 */ /* 0x000fca00030e0613 */
[----:B------:R4:W-:Y:S04]  /*83520*/  STL.64 [R1+0x1e48], R4 ;  /* 0x001e480401007387 */ /* 0x0009e80000100a00 */
[----:B--2---:R0:W-:Y:S01]  /*83530*/  STL [R1+0x29f8], R9 ;  /* 0x0029f80901007387 */ /* 0x0041e20000100800 */
[----:B----4-:R-:W-:-:S03]  /*83540*/  IADD3 R4, P6, R10, R9, RZ ;  /* 0x000000090a047210 */ /* 0x010fc60007fde0ff */
[----:B0-----:R-:W2:Y:S02]  /*83550*/  LDL.LU R9, [R1+0x10] ;  /* 0x0000100001097983 */ /* 0x001ea40000300800 */
[----:B--2---:R-:W-:-:S05]  /*83560*/  IMAD.X R5, R9, 0x1, R8, P6 ;  /* 0x0000000109057824 */ /* 0x004fca00030e0608 */
        /* <DEDUP_REMOVED lines=18> */
[----:B--2---:R0:W-:Y:S04]  /*83690*/  STL.64 [R1+0x29e8], R24 ;  /* 0x0029e81801007387 */ /* 0x0041e80000100a00 */
[----:B------:R-:W2:Y:S01]  /*836a0*/  LDL.LU R10, [R1+0x29fc] ;  /* 0x0029fc00010a7983 */ /* 0x000ea20000300800 */
[----:B0-----:R-:W-:Y:S02]  /*836b0*/  IMAD.MOV.U32 R25, RZ, RZ, R7 ;  /* 0x000000ffff197224 */ /* 0x001fe400078e0007 */
[----:B------:R-:W-:Y:S02]  /*836c0*/  IMAD.X R7, R9, 0x1, R13, P6 ;  /* 0x0000000109077824 */ /* 0x000fe400030e060d */
[----:B------:R-:W4:Y:S01]  /*836d0*/  LDL.LU R9, [R1+0x29f8] ;  /* 0x0029f80001097983 */ /* 0x000f220000300800 */
[----:B------:R-:W-:-:S03]  /*836e0*/  SHF.R.S32.HI R24, RZ, 0x1f, R25 ;  /* 0x0000001fff187819 */ /* 0x000fc60000011419 */
[----:B------:R0:W-:Y:S04]  /*836f0*/  STL.64 [R1+0x530], R6 ;  /* 0x0005300601007387 */ /* 0x0001e80000100a00 */
[----:B------:R1:W-:Y:S04]  /*83700*/  STL [R1+0x29e0], R11 ;  /* 0x0029e00b01007387 */ /* 0x0003e80000100800 */
[----:B------:R-:W-:Y:S01]  /*83710*/  STL [R1+0x10], R24 ;  /* 0x0000101801007387 */ /* 0x000fe20000100800 */
[----:B0-----:R-:W-:-:S03]  /*83720*/  IADD3 R6, P6, R25, R11, RZ ;  /* 0x0000000b19067210 */ /* 0x001fc60007fde0ff */
[----:B-1----:R-:W3:Y:S02]  /*83730*/  LDL.LU R11, [R1+0x10] ;  /* 0x00001000010b7983 */ /* 0x002ee40000300800 */
[----:B---3--:R-:W-:-:S05]  /*83740*/  IMAD.X R7, R11, 0x1, R27, P6 ;  /* 0x000000010b077824 */ /* 0x008fca00030e061b */
[----:B------:R2:W-:Y:S02]  /*83750*/  STL.64 [R1+0x1e90], R6 ;  /* 0x001e900601007387 */ /* 0x0005e40000100a00 */
[----:B--2---:R-:W-:-:S05]  /*83760*/  IADD3 R6, P6, R25, R10, RZ ;  /* 0x0000000a19067210 */ /* 0x004fca0007fde0ff */
[----:B------:R-:W-:-:S05]  /*83770*/  IMAD.X R7, R11, 0x1, R19, P6 ;  /* 0x000000010b077824 */ /* 0x000fca00030e0613 */
[----:B------:R4:W-:Y:S02]  /*83780*/  STL.64 [R1+0x1e88], R6 ;  /* 0x001e880601007387 */ /* 0x0009e40000100a00 */
[----:B----4-:R-:W-:-:S05]  /*83790*/  IADD3 R6, P6, R25, R9, RZ ;  /* 0x0000000919067210 */ /* 0x010fca0007fde0ff */
[----:B------:R-:W-:-:S05]  /*837a0*/  IMAD.X R7, R11, 0x1, R8, P6 ;  /* 0x000000010b077824 */ /* 0x000fca00030e0608 */
        /* <DEDUP_REMOVED lines=19> */
[----:B------:R-:W-:Y:S04]  /*838e0*/  STL.64 [R1+0x29d0], R28 ;  /* 0x0029d01c01007387 */ /* 0x000fe80000100a00 */
[----:B------:R-:W3:Y:S04]  /*838f0*/  LDL.LU R11, [R1+0x29e0] ;  /* 0x0029e000010b7983 */ /* 0x000ee80000300800 */
[----:B------:R0:W-:Y:S04]  /*83900*/  STL.64 [R1+0x1ec8], R8 ;  /* 0x001ec80801007387 */ /* 0x0001e80000100a00 */
[----:B0-----:R-:W4:Y:S04]  /*83910*/  LDL.LU.64 R8, [R1+0x29d8] ;  /* 0x0029d80001087983 */ /* 0x001f280000300a00 */
[----:B------:R0:W-:Y:S04]  /*83920*/  STL [R1+0x29cc], R18 ;  /* 0x0029cc1201007387 */ /* 0x0001e80000100800 */
[----:B0-----:R-:W2:Y:S02]  /*83930*/  LDL.LU R18, [R1+0x53c] ;  /* 0x00053c0001127983 */ /* 0x001ea40000300800 */
[----:B--2---:R-:W-:-:S02]  /*83940*/  SHF.R.S32.HI R29, RZ, 0x1f, R18 ;  /* 0x0000001fff1d7819 */ /* 0x004fc40000011412 */
[----:B---3--:R-:W-:-:S03]  /*83950*/  IADD3 R28, P6, R18, R11, RZ ;  /* 0x0000000b121c7210 */ /* 0x008fc60007fde0ff */
        /* <DEDUP_REMOVED lines=29> */
[----:B------:R0:W-:Y:S04]  /*83b30*/  STL [R1+0x29bc], R22 ;  /* 0x0029bc1601007387 */ /* 0x0001e80000100800 */
[----:B0-----:R-:W4:Y:S04]  /*83b40*/  LDL.LU R22, [R1+0x540] ;  /* 0x0005400001167983 */ /* 0x001f280000300800 */
[----:B------:R-:W-:Y:S04]  /*83b50*/  STL.64 [R1+0x1f00], R2 ;  /* 0x001f000201007387 */ /* 0x000fe80000100a00 */
[----:B------:R4:W-:Y:S02]  /*83b60*/  STL [R1+0x29b8], R23 ;  /* 0x0029b81701007387 */ /* 0x0009e40000100800 */
[----:B----4-:R-:W-:-:S02]  /*83b70*/  SHF.R.S32.HI R23, RZ, 0x1f, R22 ;  /* 0x0000001fff177819 */ /* 0x010fc40000011416 */
        /* <DEDUP_REMOVED lines=94> */
[----:B----4-:R0:W-:Y:S04]  /*84160*/  STL.64 [R1+0x2970], R14 ;  /* 0x0029700e01007387 */ /* 0x0101e80000100a00 */
        /* <DEDUP_REMOVED lines=13> */
[----:B---3--:R-:W-:-:S05]  /*84240*/  IADD3 R28, P6, R15, R10, RZ ;  /* 0x0000000a0f1c7210 */ /* 0x008fca0007fde0ff */
        /* <DEDUP_REMOVED lines=19> */
[----:B0-----:R-:W3:Y:S01]  /*84380*/  LDL.LU R21, [R1+0x550] ;  /* 0x0005500001157983 */ /* 0x001ee20000300800 */
[----:B--2---:R-:W-:-:S05]  /*84390*/  IADD3 R14, P6, R15, R28, RZ ;  /* 0x0000001c0f0e7210 */ /* 0x004fca0007fde0ff */
[----:B------:R-:W-:Y:S02]  /*843a0*/  IMAD.X R15, R11, 0x1, R13, P6 ;  /* 0x000000010b0f7824 */ /* 0x000fe400030e060d */
[----:B------:R-:W2:Y:S04]  /*843b0*/  LDL.LU R11, [R1+0x2978] ;  /* 0x00297800010b7983 */ /* 0x000ea80000300800 */
[----:B------:R0:W-:Y:S04]  /*843c0*/  STL.64 [R1+0x1ff0], R14 ;  /* 0x001ff00e01007387 */ /* 0x0001e80000100a00 */
[----:B0-----:R-:W4:Y:S04]  /*843d0*/  LDL.LU.64 R14, [R1+0x2970] ;  /* 0x00297000010e7983 */ /* 0x001f280000300a00 */
[----:B----4-:R3:W-:Y:S02]  /*843e0*/  STL.64 [R1+0x2960], R14 ;  /* 0x0029600e01007387 */ /* 0x0107e40000100a00 */
[----:B---3--:R-:W-:-:S05]  /*843f0*/  IMAD.MOV.U32 R15, RZ, RZ, R21 ;  /* 0x000000ffff0f7224 */ /* 0x008fca00078e0015 */
        /* <DEDUP_REMOVED lines=13> */
[----:B------:R1:W-:Y:S01]  /*844d0*/  STL [R1+0x2958], R5 ;  /* 0x0029580501007387 */ /* 0x0003e20000100800 */
[----:B0-----:R-:W-:Y:S01]  /*844e0*/  IADD3 R20, P6, R15, R5, RZ ;  /* 0x000000050f147210 */ /* 0x001fe20007fde0ff */
[----:B-1----:R-:W-:-:S04]  /*844f0*/  IMAD.MOV.U32 R5, RZ, RZ, R14 ;  /* 0x000000ffff057224 */ /* 0x002fc800078e000e */
        /* <DEDUP_REMOVED lines=14> */
[----:B0-----:R-:W3:Y:S04]  /*845e0*/  LDL.LU.64 R14, [R1+0x2960] ;  /* 0x00296000010e7983 */ /* 0x001ee80000300a00 */
[----:B------:R0:W-:Y:S01]  /*845f0*/  STL [R1+0x294c], R11 ;  /* 0x00294c0b01007387 */ /* 0x0001e20000100800 */
[----:B--2---:R-:W-:-:S03]  /*84600*/  IADD3 R20, P6, R21, R11, RZ ;  /* 0x0000000b15147210 */ /* 0x004fc60007fde0ff */
[----:B0-----:R-:W2:Y:S01]  /*84610*/  LDL.LU R11, [R1+0x554] ;  /* 0x00055400010b7983 */ /* 0x001ea20000300800 */
[----:B------:R-:W-:-:S05]  /*84620*/  SHF.R.S32.HI R5, RZ, 0x1f, R21 ;  /* 0x0000001fff057819 */ /* 0x000fca0000011415 */
[----:B------:R-:W-:Y:S01]  /*84630*/  IMAD.X R21, R5, 0x1, R27, P6 ;  /* 0x0000000105157824 */ /* 0x000fe200030e061b */
[----:B------:R-:W-:Y:S04]  /*84640*/  STL [R1+0x10], R5 ;  /* 0x0000100501007387 */ /* 0x000fe80000100800 */
[----:B------:R2:W-:Y:S02]  /*84650*/  STL.64 [R1+0x2030], R20 ;  /* 0x0020301401007387 */ /* 0x0005e40000100a00 */
[----:B--2---:R-:W-:-:S05]  /*84660*/  IADD3 R20, P6, R11, R10, RZ ;  /* 0x0000000a0b147210 */ /* 0x004fca0007fde0ff */
[----:B------:R-:W-:Y:S02]  /*84670*/  IMAD.X R21, R5, 0x1, R19, P6 ;  /* 0x0000000105157824 */ /* 0x000fe400030e0613 */
[----:B------:R-:W2:Y:S04]  /*84680*/  LDL.LU R5, [R1+0x2958] ;  /* 0x0029580001057983 */ /* 0x000ea80000300800 */
        /* <DEDUP_REMOVED lines=21> */
[----:B------:R-:W2:Y:S04]  /*847e0*/  LDL.LU R11, [R1+0x294c] ;  /* 0x00294c00010b7983 */ /* 0x000ea80000300800 */
[----:B------:R0:W-:Y:S04]  /*847f0*/  STL.64 [R1+0x2930], R24 ;  /* 0x0029301801007387 */ /* 0x0001e80000100a00 */
[----:B0-----:R-:W4:Y:S01]  /*84800*/  LDL.LU R25, [R1+0x558] ;  /* 0x0005580001197983 */ /* 0x001f220000300800 */
[----:B------:R-:W-:-:S03]  /*84810*/  IMAD.X R21, R9, 0x1, R13, P6 ;  /* 0x0000000109157824 */ /* 0x000fc600030e060d */
[----:B------:R-:W2:Y:S04]  /*84820*/  LDL.LU R9, [R1+0x2948] ;  /* 0x0029480001097983 */ /* 0x000ea80000300800 */
[----:B---3--:R4:W-:Y:S04]  /*84830*/  STL [R1+0x2938], R15 ;  /* 0x0029380f01007387 */ /* 0x0089e80000100800 */
[----:B------:R2:W-:Y:S01]  /*84840*/  STL.64 [R1+0x550], R20 ;  /* 0x0005501401007387 */ /* 0x0005e20000100a00 */
[----:B----4-:R-:W-:Y:S02]  /*84850*/  SHF.R.S32.HI R15, RZ, 0x1f, R25 ;  /* 0x0000001fff0f7819 */ /* 0x010fe40000011419 */
        /* <DEDUP_REMOVED lines=27> */
[----:B------:R0:W-:Y:S04]  /*84a10*/  STL.64 [R1+0x2928], R12 ;  /* 0x0029280c01007387 */ /* 0x0001e80000100a00 */
[----:B0-----:R-:W2:Y:S04]  /*84a20*/  LDL.LU R13, [R1+0x580] ;  /* 0x00058000010d7983 */ /* 0x001ea80000300800 */
[----:B----4-:R0:W-:Y:S04]  /*84a30*/  STL.64 [R1+0x2910], R24 ;  /* 0x0029101801007387 */ /* 0x0101e80000100a00 */
[----:B0-----:R-:W4:Y:S04]  /*84a40*/  LDL.LU R24, [R1+0x584] ;  /* 0x0005840001187983 */ /* 0x001f280000300800 */
[----:B------:R-:W2:Y:S04]  /*84a50*/  LDL.LU R25, [R1+0x55c] ;  /* 0x00055c0001197983 */ /* 0x000ea80000300800 */
[----:B---3--:R2:W-:Y:S04]  /*84a60*/  STL.64 [R1+0x2920], R14 ;  /* 0x0029200e01007387 */ /* 0x0085e80000100a00 */
[----:B------:R0:W-:Y:S01]  /*84a70*/  STL [R1+0x2918], R11 ;  /* 0x0029180b01007387 */ /* 0x0001e20000100800 */
[----:B--2---:R-:W-:-:S02]  /*84a80*/  SHF.R.S32.HI R14, RZ, 0x1f, R25 ;  /* 0x0000001fff0e7819 */ /* 0x004fc40000011419 */
[----:B------:R-:W-:-:S03]  /*84a90*/  IADD3 R12, P6, R25, R11, RZ ;  /* 0x0000000b190c7210 */ /* 0x000fc60007fde0ff */
[----:B------:R-:W-:Y:S04]  /*84aa0*/  STL [R1+0x10], R14 ;  /* 0x0000100e01007387 */ /* 0x000fe80000100800 */
[----:B0-----:R-:W2:Y:S01]  /*84ab0*/  LDL.LU R11, [R1+0x10] ;  /* 0x00001000010b7983 */ /* 0x001ea20000300800 */
[----:B------:R-:W-:Y:S02]  /*84ac0*/  IMAD.MOV.U32 R15, RZ, RZ, R13 ;  /* 0x000000ffff0f7224 */ /* 0x000fe400078e000d */
        /* <DEDUP_REMOVED lines=21> */
[----:B----4-:R-:W-:Y:S02]  /*84c20*/  IMAD.MOV.U32 R3, RZ, RZ, R24 ;  /* 0x000000ffff037224 */ /* 0x010fe400078e0018 */
[----:B--2---:R-:W-:Y:S01]  /*84c30*/  IMAD.X R15, R11, 0x1, R12, P6 ;  /* 0x000000010b0f7824 */ /* 0x004fe200030e060c */
        /* <DEDUP_REMOVED lines=10> */
[----:B------:R-:W-:-:S03]  /*84ce0*/  IMAD.MOV.U32 R24, RZ, RZ, R2 ;  /* 0x000000ffff187224 */ /* 0x000fc600078e0002 */
[----:B---3--:R0:W-:Y:S01]  /*84cf0*/  STL [R1+0x28f8], R11 ;  /* 0x0028f80b01007387 */ /* 0x0081e20000100800 */
[----:B----4-:R-:W-:Y:S02]  /*84d00*/  SHF.R.S32.HI R14, RZ, 0x1f, R25 ;  /* 0x0000001fff0e7819 */ /* 0x010fe40000011419 */
        /* <DEDUP_REMOVED lines=36> */
[----:B0-----:R-:W2:Y:S01]  /*84f50*/  LDL.LU R25, [R1+0x574] ;  /* 0x0005740001197983 */ /* 0x001ea20000300800 */
[----:B------:R-:W-:-:S03]  /*84f60*/  IMAD.MOV.U32 R14, RZ, RZ, R4 ;  /* 0x000000ffff0e7224 */ /* 0x000fc600078e0004 */
[----:B---3--:R0:W-:Y:S01]  /*84f70*/  STL [R1+0x28d8], R11 ;  /* 0x0028d80b01007387 */ /* 0x0081e20000100800 */
[----:B--2---:R-:W-:Y:S02]  /*84f80*/  SHF.R.S32.HI R24, RZ, 0x1f, R25 ;  /* 0x0000001fff187819 */ /* 0x004fe40000011419 */
        /* <DEDUP_REMOVED lines=35> */
[----:B0-----:R-:W4:Y:S01]  /*851c0*/  LDL.LU R25, [R1+0x578] ;  /* 0x0005780001197983 */ /* 0x001f220000300800 */
[----:B------:R-:W-:-:S03]  /*851d0*/  IMAD.MOV.U32 R24, RZ, RZ, R6 ;  /* 0x000000ffff187224 */ /* 0x000fc600078e0006 */
[----:B------:R0:W-:Y:S02]  /*851e0*/  STL.64 [R1+0x28c0], R28 ;  /* 0x0028c01c01007387 */ /* 0x0001e40000100a00 */
[----:B0-----:R-:W-:Y:S01]  /*851f0*/  IMAD.MOV.U32 R29, RZ, RZ, R7 ;  /* 0x000000ffff1d7224 */ /* 0x001fe200078e0007 */
[----:B----4-:R-:W-:Y:S02]  /*85200*/  SHF.R.S32.HI R28, RZ, 0x1f, R25 ;  /* 0x0000001fff1c7819 */ /* 0x010fe40000011419 */
        /* <DEDUP_REMOVED lines=12> */
[----:B------:R-:W-:Y:S01]  /*852d0*/  IMAD.MOV.U32 R9, RZ, RZ, R29 ;  /* 0x000000ffff097224 */ /* 0x000fe200078e001d */
[----:B---3--:R-:W-:Y:S01]  /*852e0*/  IADD3 R28, P6, R25, R7, RZ ;  /* 0x00000007191c7210 */ /* 0x008fe20007fde0ff */
[----:B------:R-:W-:Y:S04]  /*852f0*/  STL.64 [R1+0x28a8], R6 ;  /* 0x0028a80601007387 */ /* 0x000fe80000100a00 */
        /* <DEDUP_REMOVED lines=12> */
[----:B------:R-:W-:Y:S01]  /*853c0*/  IMAD.MOV.U32 R7, RZ, RZ, R24 ;  /* 0x000000ffff077224 */ /* 0x000fe200078e0018 */
[----:B---3--:R-:W-:-:S05]  /*853d0*/  IADD3 R24, P6, R25, R28, RZ ;  /* 0x0000001c19187210 */ /* 0x008fca0007fde0ff */
[----:B------:R-:W-:-:S05]  /*853e0*/  IMAD.X R25, R8, 0x1, R13, P6 ;  /* 0x0000000108197824 */ /* 0x000fca00030e060d */
[----:B------:R0:W-:Y:S04]  /*853f0*/  STL.64 [R1+0x2188], R24 ;  /* 0x0021881801007387 */ /* 0x0001e80000100a00 */
[----:B0-----:R-:W3:Y:S04]  /*85400*/  LDL.LU.64 R24, [R1+0x28b8] ;  /* 0x0028b80001187983 */ /* 0x001ee80000300a00 */
[----:B---3--:R0:W-:Y:S04]  /*85410*/  STL.64 [R1+0x2890], R24 ;  /* 0x0028901801007387 */ /* 0x0081e80000100a00 */
[----:B0-----:R-:W3:Y:S04]  /*85420*/  LDL.LU R25, [R1+0x57c] ;  /* 0x00057c0001197983 */ /* 0x001ee80000300800 */
[----:B------:R0:W-:Y:S01]  /*85430*/  STL [R1+0x2898], R11 ;  /* 0x0028980b01007387 */ /* 0x0001e20000100800 */
[----:B---3--:R-:W-:-:S02]  /*85440*/  SHF.R.S32.HI R6, RZ, 0x1f, R25 ;  /* 0x0000001fff067819 */ /* 0x008fc40000011419 */
[----:B------:R-:W-:-:S03]  /*85450*/  IADD3 R8, P6, R25, R11, RZ ;  /* 0x0000000b19087210 */ /* 0x000fc60007fde0ff */
[----:B------:R-:W-:Y:S04]  /*85460*/  STL [R1+0x10], R6 ;  /* 0x0000100601007387 */ /* 0x000fe80000100800 */
[----:B0-----:R-:W3:Y:S01]  /*85470*/  LDL.LU R11, [R1+0x10] ;  /* 0x00001000010b7983 */ /* 0x001ee20000300800 */
[----:B------:R-:W-:Y:S02]  /*85480*/  IMAD.MOV.U32 R24, RZ, RZ, R9 ;  /* 0x000000ffff187224 */ /* 0x000fe400078e0009 */
[----:B---3--:R-:W-:-:S05]  /*85490*/  IMAD.X R9, R11, 0x1, R27, P6 ;  /* 0x000000010b097824 */ /* 0x008fca00030e061b */
[----:B------:R0:W-:Y:S04]  /*854a0*/  STL.64 [R1+0x2198], R8 ;  /* 0x0021980801007387 */ /* 0x0001e80000100a00 */
[----:B0-----:R-:W3:Y:S01]  /*854b0*/  LDL.LU.64 R8, [R1+0x28b0] ;  /* 0x0028b00001087983 */ /* 0x001ee20000300a00 */
[----:B------:R-:W-:-:S03]  /*854c0*/  IADD3 R6, P6, R25, R10, RZ ;  /* 0x0000000a19067210 */ /* 0x000fc60007fde0ff */
[----:B------:R0:W-:Y:S02]  /*854d0*/  STL.64 [R1+0x28a0], R22 ;  /* 0x0028a01601007387 */ /* 0x0001e40000100a00 */
[----:B0-----:R-:W-:Y:S02]  /*854e0*/  IMAD.MOV.U32 R23, RZ, RZ, R7 ;  /* 0x000000ffff177224 */ /* 0x001fe400078e0007 */
[----:B------:R-:W-:-:S05]  /*854f0*/  IMAD.X R7, R11, 0x1, R19, P6 ;  /* 0x000000010b077824 */ /* 0x000fca00030e0613 */
[----:B------:R3:W-:Y:S02]  /*85500*/  STL.64 [R1+0x2190], R6 ;  /* 0x0021900601007387 */ /* 0x0007e40000100a00 */
[----:B---3--:R-:W-:-:S05]  /*85510*/  IADD3 R6, P6, R25, R9, RZ ;  /* 0x0000000919067210 */ /* 0x008fca0007fde0ff */
[----:B------:R-:W-:-:S05]  /*85520*/  IMAD.X R7, R11, 0x1, R8, P6 ;  /* 0x000000010b077824 */ /* 0x000fca00030e0608 */
[----:B------:R0:W-:Y:S04]  /*85530*/  STL.64 [R1+0x21b0], R6 ;  /* 0x0021b00601007387 */ /* 0x0001e80000100a00 */
[----:B0-----:R-:W3:Y:S04]  /*85540*/  LDL.LU.64 R6, [R1+0x28a8] ;  /* 0x0028a80001067983 */ /* 0x001ee80000300a00 */
[----:B------:R0:W-:Y:S04]  /*85550*/  STL.64 [R1+0x2880], R8 ;  /* 0x0028800801007387 */ /* 0x0001e80000100a00 */
[----:B------:R-:W-:Y:S01]  /*85560*/  STL [R1+0x2888], R16 ;  /* 0x0028881001007387 */ /* 0x000fe20000100800 */
[----:B0-----:R-:W-:-:S02]  /*85570*/  IMAD.MOV.U32 R8, RZ, RZ, R23 ;  /* 0x000000ffff087224 */ /* 0x001fc400078e0017 */
[----:B------:R-:W-:Y:S01]  /*85580*/  IMAD.MOV.U32 R9, RZ, RZ, R24 ;  /* 0x000000ffff097224 */ /* 0x000fe200078e0018 */
        /* <DEDUP_REMOVED lines=17> */
[----:B0-----:R-:W2:Y:S04]  /*856a0*/  LDL.LU.64 R24, [R1+0x2890] ;  /* 0x0028900001187983 */ /* 0x001ea80000300a00 */
[----:B--2---:R0:W-:Y:S02]  /*856b0*/  STL.64 [R1+0x2878], R24 ;  /* 0x0028781801007387 */ /* 0x0041e40000100a00 */
[----:B0-----:R-:W-:-:S02]  /*856c0*/  IMAD.MOV.U32 R25, RZ, RZ, R9 ;  /* 0x000000ffff197224 */ /* 0x001fc400078e0009 */
[----:B------:R-:W-:-:S03]  /*856d0*/  IMAD.MOV.U32 R24, RZ, RZ, R8 ;  /* 0x000000ffff187224 */ /* 0x000fc600078e0008 */
[----:B------:R-:W-:Y:S02]  /*856e0*/  SHF.R.S32.HI R16, RZ, 0x1f, R25 ;  /* 0x0000001fff107819 */ /* 0x000fe40000011419 */
[----:B----4-:R-:W-:-:S05]  /*856f0*/  IADD3 R8, P6, R25, R11, RZ ;  /* 0x0000000b19087210 */ /* 0x010fca0007fde0ff */
[----:B------:R-:W-:Y:S01]  /*85700*/  IMAD.X R9, R16, 0x1, R27, P6 ;  /* 0x0000000110097824 */ /* 0x000fe200030e061b */
[----:B------:R0:W-:Y:S04]  /*85710*/  STL [R1+0x10], R16 ;  /* 0x0000101001007387 */ /* 0x0001e80000100800 */
[----:B0-----:R-:W2:Y:S04]  /*85720*/  LDL.LU R16, [R1+0x2888] ;  /* 0x0028880001107983 */ /* 0x001ea80000300800 */
[----:B------:R0:W-:Y:S04]  /*85730*/  STL.64 [R1+0x21c8], R8 ;  /* 0x0021c80801007387 */ /* 0x0001e80000100a00 */
[----:B------:R1:W-:Y:S01]  /*85740*/  STL [R1+0x2870], R10 ;  /* 0x0028700a01007387 */ /* 0x0003e20000100800 */
[----:B0-----:R-:W-:-:S03]  /*85750*/  IADD3 R8, P6, R25, R10, RZ ;  /* 0x0000000a19087210 */ /* 0x001fc60007fde0ff */
[----:B-1----:R-:W4:Y:S02]  /*85760*/  LDL.LU R10, [R1+0x10] ;  /* 0x00001000010a7983 */ /* 0x002f240000300800 */
[----:B----4-:R-:W-:-:S05]  /*85770*/  IMAD.X R9, R10, 0x1, R19, P6 ;  /* 0x000000010a097824 */ /* 0x010fca00030e0613 */
        /* <DEDUP_REMOVED lines=21> */
[----:B----4-:R0:W-:Y:S02]  /*858d0*/  STL.64 [R1+0x2860], R24 ;  /* 0x0028601801007387 */ /* 0x0101e40000100a00 */
[----:B0-----:R-:W-:Y:S01]  /*858e0*/  IMAD.MOV.U32 R25, RZ, RZ, R14 ;  /* 0x000000ffff197224 */ /* 0x001fe200078e000e */
[----:B------:R-:W-:-:S04]  /*858f0*/  IADD3 R14, P6, R15, R28, RZ ;  /* 0x0000001c0f0e7210 */ /* 0x000fc80007fde0ff */
[----:B------:R-:W-:Y:S01]  /*85900*/  SHF.R.S32.HI R24, RZ, 0x1f, R25 ;  /* 0x0000001fff187819 */ /* 0x000fe20000011419 */
[----:B------:R-:W-:Y:S02]  /*85910*/  IMAD.X R15, R10, 0x1, R13, P6 ;  /* 0x000000010a0f7824 */ /* 0x000fe400030e060d */
[----:B------:R-:W4:Y:S04]  /*85920*/  LDL.LU R10, [R1+0x2870] ;  /* 0x00287000010a7983 */ /* 0x000f280000300800 */
[----:B------:R-:W-:Y:S04]  /*85930*/  STL.64 [R1+0x2220], R14 ;  /* 0x0022200e01007387 */ /* 0x000fe80000100a00 */
[----:B------:R-:W-:Y:S04]  /*85940*/  STL [R1+0x10], R24 ;  /* 0x0000101801007387 */ /* 0x000fe80000100800 */
[----:B---3--:R0:W-:Y:S04]  /*85950*/  STL [R1+0x2858], R22 ;  /* 0x0028581601007387 */ /* 0x0081e80000100800 */
[----:B0-----:R-:W3:Y:S01]  /*85960*/  LDL.LU R22, [R1+0x10] ;  /* 0x0000100001167983 */ /* 0x001ee20000300800 */
[----:B------:R-:W-:-:S05]  /*85970*/  IADD3 R14, P6, R25, R11, RZ ;  /* 0x0000000b190e7210 */ /* 0x000fca0007fde0ff */
[----:B------:R-:W-:-:S05]  /*85980*/  IMAD.X R15, R24, 0x1, R27, P6 ;  /* 0x00000001180f7824 */ /* 0x000fca00030e061b */
[----:B------:R4:W-:Y:S02]  /*85990*/  STL.64 [R1+0x2218], R14 ;  /* 0x0022180e01007387 */ /* 0x0009e40000100a00 */
[----:B----4-:R-:W-:-:S05]  /*859a0*/  IADD3 R14, P6, R25, R10, RZ ;  /* 0x0000000a190e7210 */ /* 0x010fca0007fde0ff */
[----:B---3--:R-:W-:-:S05]  /*859b0*/  IMAD.X R15, R22, 0x1, R19, P6 ;  /* 0x00000001160f7824 */ /* 0x008fca00030e0613 */
        /* <DEDUP_REMOVED lines=20> */
[----:B------:R-:W-:-:S03]  /*85b00*/  IADD3 R14, P6, R15, R28, RZ ;  /* 0x0000001c0f0e7210 */ /* 0x000fc60007fde0ff */
[----:B------:R-:W-:Y:S02]  /*85b10*/  STL.64 [R1+0x2848], R28 ;  /* 0x0028481c01007387 */ /* 0x000fe40000100a00 */
[----:B------:R-:W-:Y:S02]  /*85b20*/  IMAD.X R15, R22, 0x1, R13, P6 ;  /* 0x00000001160f7824 */ /* 0x000fe400030e060d */
[----:B------:R-:W4:Y:S04]  /*85b30*/  LDL.LU R22, [R1+0x2858] ;  /* 0x0028580001167983 */ /* 0x000f280000300800 */
[----:B------:R0:W-:Y:S04]  /*85b40*/  STL.64 [R1+0x2228], R14 ;  /* 0x0022280e01007387 */ /* 0x0001e80000100a00 */
[----:B0-----:R-:W4:Y:S04]  /*85b50*/  LDL.LU.64 R14, [R1+0x2850] ;  /* 0x00285000010e7983 */ /* 0x001f280000300a00 */
[----:B---3--:R0:W-:Y:S02]  /*85b60*/  STL.64 [R1+0x2840], R24 ;  /* 0x0028401801007387 */ /* 0x0081e40000100a00 */
        /* <DEDUP_REMOVED lines=23> */
[----:B0-----:R-:W3:Y:S02]  /*85ce0*/  LDL.LU.64 R28, [R1+0x2848] ;  /* 0x00284800011c7983 */ /* 0x001ee40000300a00 */
[----:B---3--:R-:W-:-:S05]  /*85cf0*/  IADD3 R24, P6, R25, R28, RZ ;  /* 0x0000001c19187210 */ /* 0x008fca0007fde0ff */
        /* <DEDUP_REMOVED lines=54> */
[----:B------:R-:W-:Y:S02]  /*86060*/  IMAD.X R25, R23, 0x1, R13, P6 ;  /* 0x0000000117197824 */ /* 0x000fe400030e060d */
[----:B--2---:R-:W-:Y:S01]  /*86070*/  IMAD.MOV.U32 R23, RZ, RZ, R16 ;  /* 0x000000ffff177224 */ /* 0x004fe200078e0010 */
[----:B----4-:R-:W-:Y:S02]  /*86080*/  SHF.R.S32.HI R16, RZ, 0x1f, R22 ;  /* 0x0000001fff107819 */ /* 0x010fe40000011416 */
        /* <DEDUP_REMOVED lines=105> */
[----:B0-----:R-:W3:Y:S04]  /*86720*/  LDL.LU.64 R14, [R1+0x2820] ;  /* 0x00282000010e7983 */ /* 0x001ee80000300a00 */
[----:B------:R0:W-:Y:S02]  /*86730*/  STL.64 [R1+0x23d0], R22 ;  /* 0x0023d01601007387 */ /* 0x0001e40000100a00 */
[----:B0-----:R-:W-:-:S05]  /*86740*/  IADD3 R22, P6, R18, R11, RZ ;  /* 0x0000000b12167210 */ /* 0x001fca0007fde0ff */
[----:B------:R-:W-:Y:S01]  /*86750*/  IMAD.X R23, R16, 0x1, R27, P6 ;  /* 0x0000000110177824 */ /* 0x000fe200030e061b */
[----:B------:R-:W-:-:S05]  /*86760*/  IADD3 R10, P6, R18, R10, RZ ;  /* 0x0000000a120a7210 */ /* 0x000fca0007fde0ff */
[----:B------:R-:W-:-:S05]  /*86770*/  IMAD.X R11, R16, 0x1, R19, P6 ;  /* 0x00000001100b7824 */ /* 0x000fca00030e0613 */
[----:B------:R0:W-:Y:S02]  /*86780*/  STL.64 [R1+0x5a0], R10 ;  /* 0x0005a00a01007387 */ /* 0x0001e40000100a00 */
[----:B0-----:R-:W-:-:S05]  /*86790*/  IADD3 R10, P6, R18, R9, RZ ;  /* 0x00000009120a7210 */ /* 0x001fca0007fde0ff */
[----:B------:R-:W-:Y:S01]  /*867a0*/  IMAD.X R11, R16, 0x1, R8, P6 ;  /* 0x00000001100b7824 */ /* 0x000fe200030e0608 */
[----:B------:R-:W-:-:S05]  /*867b0*/  IADD3 R8, P6, R18, R7, RZ ;  /* 0x0000000712087210 */ /* 0x000fca0007fde0ff */
[----:B------:R-:W-:Y:S01]  /*867c0*/  IMAD.X R9, R16, 0x1, R6, P6 ;  /* 0x0000000110097824 */ /* 0x000fe200030e0606 */
[----:B------:R-:W-:Y:S01]  /*867d0*/  IADD3 R6, P6, R18, R5, RZ ;  /* 0x0000000512067210 */ /* 0x000fe20007fde0ff */
[----:B------:R-:W-:Y:S04]  /*867e0*/  STL.64 [R1+0x2398], R22 ;  /* 0x0023981601007387 */ /* 0x000fe80000100a00 */
[----:B------:R-:W-:Y:S01]  /*867f0*/  STL.64 [R1+0x598], R10 ;  /* 0x0005980a01007387 */ /* 0x000fe20000100a00 */
[----:B------:R-:W-:-:S03]  /*86800*/  IMAD.X R7, R16, 0x1, R4, P6 ;  /* 0x0000000110077824 */ /* 0x000fc600030e0604 */
[----:B------:R-:W4:Y:S04]  /*86810*/  LDL.LU R19, [R1+0x2a0] ;  /* 0x0002a00001137983 */ /* 0x000f280000300800 */
[----:B------:R-:W-:Y:S04]  /*86820*/  STL.64 [R1+0x590], R8 ;  /* 0x0005900801007387 */ /* 0x000fe80000100a00 */
[----:B------:R-:W-:Y:S04]  /*86830*/  STL.64 [R1+0x2670], R4 ;  /* 0x0026700401007387 */ /* 0x000fe80000100a00 */
[----:B------:R0:W-:Y:S01]  /*86840*/  STL.64 [R1+0x588], R6 ;  /* 0x0005880601007387 */ /* 0x0001e20000100a00 */
[----:B------:R-:W-:Y:S01]  /*86850*/  IMAD.MOV.U32 R29, RZ, RZ, R17 ;  /* 0x000000ffff1d7224 */ /* 0x000fe200078e0011 */
[----:B0-----:R-:W-:-:S05]  /*86860*/  IADD3 R6, P6, R18, R3, RZ ;  /* 0x0000000312067210 */ /* 0x001fca0007fde0ff */
[----:B------:R-:W-:Y:S01]  /*86870*/  IMAD.X R7, R16, 0x1, R2, P6 ;  /* 0x0000000110077824 */ /* 0x000fe200030e0602 */
[----:B------:R-:W-:-:S05]  /*86880*/  IADD3 R10, P6, R18, R0, RZ ;  /* 0x00000000120a7210 */ /* 0x000fca0007fde0ff */
[----:B------:R-:W-:Y:S01]  /*86890*/  IMAD.X R11, R16, 0x1, R12, P6 ;  /* 0x00000001100b7824 */ /* 0x000fe200030e060c */
[----:B------:R-:W-:-:S05]  /*868a0*/  IADD3 R8, P6, R18, R28, RZ ;  /* 0x0000001c12087210 */ /* 0x000fca0007fde0ff */
[----:B------:R-:W-:Y:S02]  /*868b0*/  IMAD.X R9, R16, 0x1, R13, P6 ;  /* 0x0000000110097824 */ /* 0x000fe400030e060d */
[----:B--2---:R-:W-:Y:S02]  /*868c0*/  IMAD.MOV.U32 R26, RZ, RZ, R24 ;  /* 0x000000ffff1a7224 */ /* 0x004fe400078e0018 */
[----:B------:R-:W-:Y:S02]  /*868d0*/  IMAD.MOV.U32 R27, RZ, RZ, R25 ;  /* 0x000000ffff1b7224 */ /* 0x000fe400078e0019 */
[----:B------:R-:W-:Y:S02]  /*868e0*/  IMAD.MOV.U32 R24, RZ, RZ, R20 ;  /* 0x000000ffff187224 */ /* 0x000fe400078e0014 */
[----:B------:R-:W-:Y:S02]  /*868f0*/  IMAD.MOV.U32 R25, RZ, RZ, R21 ;  /* 0x000000ffff197224 */ /* 0x000fe400078e0015 */
[----:B------:R-:W2:Y:S04]  /*86900*/  LDL.LU.64 R20, [R1+0x1a38] ;  /* 0x001a380001147983 */ /* 0x000ea80000300a00 */
[----:B------:R-:W3:Y:S04]  /*86910*/  LDL.LU.64 R22, [R1+0x1a30] ;  /* 0x001a300001167983 */ /* 0x000ee80000300a00 */
[----:B------:R-:W3:Y:S04]  /*86920*/  LDL R17, [R1+0x111c] ;  /* 0x00111c0001117983 */ /* 0x000ee80000100800 */
[----:B------:R-:W-:Y:S04]  /*86930*/  STL.64 [R1+0x580], R6 ;  /* 0x0005800601007387 */ /* 0x000fe80000100a00 */
[----:B------:R-:W-:Y:S04]  /*86940*/  STL.64 [R1+0x2768], R2 ;  /* 0x0027680201007387 */ /* 0x000fe80000100a00 */
[----:B------:R0:W-:Y:S04]  /*86950*/  STL [R1+0x242c], R10 ;  /* 0x00242c0a01007387 */ /* 0x0001e80000100800 */
[----:B0-----:R-:W2:Y:S04]  /*86960*/  LDL.LU R10, [R1+0x120c] ;  /* 0x00120c00010a7983 */ /* 0x001ea80000300800 */
[----:B------:R0:W-:Y:S04]  /*86970*/  STL [R1+0x2428], R11 ;  /* 0x0024280b01007387 */ /* 0x0001e80000100800 */
[----:B0-----:R-:W3:Y:S04]  /*86980*/  LDL.LU R11, [R1+0x1208] ;  /* 0x00120800010b7983 */ /* 0x001ee80000300800 */
[----:B------:R-:W3:Y:S04]  /*86990*/  LDL R12, [R1+0x11fc] ;  /* 0x0011fc00010c7983 */ /* 0x000ee80000100800 */
[----:B------:R-:W3:Y:S04]  /*869a0*/  LDL.LU R16, [R1+0x290] ;  /* 0x0002900001107983 */ /* 0x000ee80000300800 */
[----:B------:R-:W3:Y:S04]  /*869b0*/  LDL R18, [R1+0x13e0] ;  /* 0x0013e00001127983 */ /* 0x000ee80000100800 */
[----:B------:R-:W3:Y:S04]  /*869c0*/  LDL.LU R13, [R1+0x1154] ;  /* 0x00115400010d7983 */ /* 0x000ee80000300800 */
[----:B------:R0:W-:Y:S04]  /*869d0*/  STL [R1+0x2434], R8 ;  /* 0x0024340801007387 */ /* 0x0001e80000100800 */
[----:B0-----:R-:W4:Y:S04]  /*869e0*/  LDL.LU R8, [R1+0x13ac] ;  /* 0x0013ac0001087983 */ /* 0x001f280000300800 */
[----:B------:R0:W-:Y:S04]  /*869f0*/  STL [R1+0x2430], R9 ;  /* 0x0024300901007387 */ /* 0x0001e80000100800 */
[----:B0-----:R-:W2:Y:S04]  /*86a00*/  LDL.LU R9, [R1+0x12b0] ;  /* 0x0012b00001097983 */ /* 0x001ea80000300800 */
[----:B------:R-:W3:Y:S01]  /*86a10*/  LDL.LU.64 R2, [R1+0x2420] ;  /* 0x0024200001027983 */ /* 0x000ee20000300a00 */
[----:B------:R-:W-:-:S02]  /*86a20*/  PRMT R6, R29, 0x7773, RZ ;  /* 0x000077731d067816 */ /* 0x000fc400000000ff */
[----:B----4-:R-:W-:-:S13]  /*86a30*/  ISETP.LT.AND P6, PT, R8, UR18, !P5 ;  /* 0x0000001208007c0c */ /* 0x010fda000efc1270 */
[----:B------:R0:W-:Y:S01]  /*86a40*/  @P6 STG.E.U8 desc[UR32][R26.64], R6 ;  /* 0x000000061a006986 */ /* 0x0001e2000c101120 */
[----:B--2---:R-:W-:Y:S02]  /*86a50*/  ISETP.LT.AND P6, PT, R9, UR16, !P5 ;  /* 0x0000001009007c0c */ /* 0x004fe4000efc1270 */
[----:B0-----:R-:W-:Y:S01]  /*86a60*/  PRMT R6, R19, 0x7770, RZ ;  /* 0x0000777013067816 */ /* 0x001fe200000000ff */
[----:B------:R-:W2:Y:S10]  /*86a70*/  LDL.LU.64 R26, [R1+0x1a28] ;  /* 0x001a2800011a7983 */ /* 0x000eb40000300a00 */
[----:B------:R0:W-:Y:S01]  /*86a80*/  @P6 STG.E.U8 desc[UR32][R24.64], R6 ;  /* 0x0000000618006986 */ /* 0x0001e2000c101120 */
[----:B------:R-:W-:-:S02]  /*86a90*/  ISETP.LT.AND P6, PT, R10, UR14, !P5 ;  /* 0x0000000e0a007c0c */ /* 0x000fc4000efc1270 */
[----:B0-----:R-:W-:Y:S01]  /*86aa0*/  PRMT R6, R19, 0x7771, RZ ;  /* 0x0000777113067816 */ /* 0x001fe200000000ff */
[----:B------:R-:W4:Y:S10]  /*86ab0*/  LDL.LU.64 R24, [R1+0x1a20] ;  /* 0x001a200001187983 */ /* 0x000f340000300a00 */
[----:B------:R0:W-:Y:S01]  /*86ac0*/  @P6 STG.E.U8 desc[UR32][R20.64], R6 ;  /* 0x0000000614006986 */ /* 0x0001e2000c101120 */
[----:B---3--:R-:W-:-:S02]  /*86ad0*/  ISETP.LT.AND P6, PT, R11, UR20, !P5 ;  /* 0x000000140b007c0c */ /* 0x008fc4000efc1270 */
[----:B------:R-:W-:Y:S02]  /*86ae0*/  ISETP.LT.AND P5, PT, R12, UR26, !P5 ;  /* 0x0000001a0c007c0c */ /* 0x000fe4000efa1270 */
[C---:B0-----:R-:W-:Y:S01]  /*86af0*/  PRMT R6, R19.reuse, 0x7772, RZ ;  /* 0x0000777213067816 */ /* 0x041fe200000000ff */
[----:B------:R-:W3:Y:S04]  /*86b00*/  LDL.LU.64 R20, [R1+0x1a18] ;  /* 0x001a180001147983 */ /* 0x000ee80000300a00 */
[----:B------:R-:W3:Y:S04]  /*86b10*/  LDL.LU R29, [R1+0x280] ;  /* 0x00028000011d7983 */ /* 0x000ee80000300800 */
[----:B------:R-:W3:Y:S04]  /*86b20*/  LDL.LU.64 R4, [R1+0x1a10] ;  /* 0x001a100001047983 */ /* 0x000ee80000300a00 */
[----:B------:R0:W-:Y:S02]  /*86b30*/  @P6 STG.E.U8 desc[UR32][R22.64], R6 ;  /* 0x0000000616006986 */ /* 0x0001e4000c101120 */
[----:B0-----:R-:W-:-:S05]  /*86b40*/  PRMT R6, R19, 0x7773, RZ ;  /* 0x0000777313067816 */ /* 0x001fca00000000ff */
[----:B------:R0:W-:Y:S04]  /*86b50*/  @P5 STG.E.U8 desc[UR32][R14.64], R6 ;  /* 0x000000060e005986 */ /* 0x0001e8000c101120 */
[----:B0-----:R-:W4:Y:S01]  /*86b60*/  LDL.LU.64 R14, [R1+0x2818] ;  /* 0x00281800010e7983 */ /* 0x001f220000300a00 */
[----:B------:R-:W-:-:S03]  /*86b70*/  VIADD R7, R17, 0x1 ;  /* 0x0000000111077836 */ /* 0x000fc60000000000 */
[----:B------:R-:W3:Y:S02]  /*86b80*/  LDL.LU.64 R22, [R1+0x1a08] ;  /* 0x001a080001167983 */ /* 0x000ee40000300a00 */
[----:B------:R-:W-:-:S04]  /*86b90*/  ISETP.GE.AND P5, PT, R7, UR31, PT ;  /* 0x0000001f07007c0c */ /* 0x000fc8000bfa6270 */
[----:B------:R-:W-:Y:S02]  /*86ba0*/  ISETP.LT.AND P6, PT, R13, UR10, !P5 ;  /* 0x0000000a0d007c0c */ /* 0x000fe4000efc1270 */
[----:B------:R-:W-:-:S11]  /*86bb0*/  PRMT R6, R16, 0x7770, RZ ;  /* 0x0000777010067816 */ /* 0x000fd600000000ff */
[----:B------:R0:W-:Y:S04]  /*86bc0*/  @P6 STG.E.U8 desc[UR32][R2.64], R6 ;  /* 0x0000000602006986 */ /* 0x0001e8000c101120 */
[----:B0-----:R-:W3:Y:S01]  /*86bd0*/  LDL.LU.64 R2, [R1+0x1a00] ;  /* 0x001a000001027983 */ /* 0x001ee20000300a00 */
[----:B------:R-:W-:Y:S02]  /*86be0*/  ISETP.LT.AND P6, PT, R18, UR8, !P5 ;  /* 0x0000000812007c0c */ /* 0x000fe4000efc1270 */
[----:B------:R-:W-:-:S11]  /*86bf0*/  PRMT R6, R16, 0x7771, RZ ;  /* 0x0000777110067816 */ /* 0x000fd600000000ff */
[----:B--2---:R0:W-:Y:S04]  /*86c00*/  @P6 STG.E.U8 desc[UR32][R26.64], R6 ;  /* 0x000000061a006986 */ /* 0x0041e8000c101120 */
[----:B0-----:R-:W2:Y:S01]  /*86c10*/  LDL.LU.64 R26, [R1+0x1858] ;  /* 0x00185800011a7983 */ /* 0x001ea20000300a00 */
[----:B------:R-:W-:-:S03]  /*86c20*/  PRMT R6, R16, 0x7772, RZ ;  /* 0x0000777210067816 */ /* 0x000fc600000000ff */
[----:B------:R-:W2:Y:S01]  /*86c30*/  LDL.LU R19, [R1+0x2b4] ;  /* 0x0002b40001137983 */ /* 0x000ea20000300800 */
[----:B----4-:R-:W-:Y:S01]  /*86c40*/  ISETP.LT.AND P6, PT, R14, UR4, !P5 ;  /* 0x000000040e007c0c */ /* 0x010fe2000efc1270 */
[----:B------:R-:W-:-:S12]  /*86c50*/  ULDC UR4, c[0x0][0x228] ;  /* 0x00008a0000047ab9 */ /* 0x000fd80000000800 */
[----:B------:R0:W-:Y:S01]  /*86c60*/  @P6 STG.E.U8 desc[UR32][R24.64], R6 ;  /* 0x0000000618006986 */ /* 0x0001e2000c101120 */
[----:B------:R-:W-:-:S03]  /*86c70*/  ISETP.LT.AND P6, PT, R8, UR6, !P5 ;  /* 0x0000000608007c0c */ /* 0x000fc6000efc1270 */
[----:B0-----:R-:W4:Y:S01]  /*86c80*/  LDL.LU.64 R24, [R1+0x2418] ;  /* 0x0024180001187983 */ /* 0x001f220000300a00 */
[----:B------:R-:W-:-:S09]  /*86c90*/  PRMT R6, R16, 0x7773, RZ ;  /* 0x0000777310067816 */ /* 0x000fd200000000ff */
[----:B---3--:R0:W-:Y:S01]  /*86ca0*/  @P6 STG.E.U8 desc[UR32][R20.64], R6 ;  /* 0x0000000614006986 */ /* 0x0081e2000c101120 */
[----:B------:R-:W-:-:S03]  /*86cb0*/  ISETP.LT.AND P6, PT, R9, UR12, !P5 ;  /* 0x0000000c09007c0c */ /* 0x000fc6000efc1270 */
[----:B0-----:R-:W3:Y:S01]  /*86cc0*/  LDL.LU.64 R20, [R1+0x19f8] ;  /* 0x0019f80001147983 */ /* 0x001ee20000300a00 */
[----:B------:R-:W-:-:S09]  /*86cd0*/  PRMT R6, R29, 0x7770, RZ ;  /* 0x000077701d067816 */ /* 0x000fd200000000ff */
[----:B------:R0:W-:Y:S01]  /*86ce0*/  @P6 STG.E.U8 desc[UR32][R4.64], R6 ;  /* 0x0000000604006986 */ /* 0x0001e2000c101120 */
[----:B------:R-:W-:Y:S01]  /*86cf0*/  ISETP.LT.AND P6, PT, R10, UR4, !P5 ;  /* 0x000000040a007c0c */ /* 0x000fe2000efc1270 */
[----:B------:R-:W-:Y:S02]  /*86d00*/  ULDC UR4, c[0x0][0x228] ;  /* 0x00008a0000047ab9 */ /* 0x000fe40000000800 */
[----:B0-----:R-:W3:Y:S01]  /*86d10*/  LDL.LU.64 R4, [R1+0x19f0] ;  /* 0x0019f00001047983 */ /* 0x001ee20000300a00 */
[----:B------:R-:W-:-:S09]  /*86d20*/  PRMT R6, R29, 0x7771, RZ ;  /* 0x000077711d067816 */ /* 0x000fd200000000ff */
[----:B------:R0:W-:Y:S01]  /*86d30*/  @P6 STG.E.U8 desc[UR32][R22.64], R6 ;  /* 0x0000000616006986 */ /* 0x0001e2000c101120 */
[----:B------:R-:W-:Y:S01]  /*86d40*/  ISETP.LT.AND P6, PT, R11, UR4, !P5 ;  /* 0x000000040b007c0c */ /* 0x000fe2000efc1270 */
[----:B------:R-:W-:Y:S02]  /*86d50*/  ULDC UR4, c[0x0][0x228] ;  /* 0x00008a0000047ab9 */ /* 0x000fe40000000800 */
[----:B0-----:R-:W3:Y:S01]  /*86d60*/  LDL.LU.64 R22, [R1+0x19e8] ;  /* 0x0019e80001167983 */ /* 0x001ee20000300a00 */
[----:B------:R-:W-:-:S03]  /*86d70*/  PRMT R6, R29, 0x7772, RZ ;  /* 0x000077721d067816 */ /* 0x000fc600000000ff */
[----:B------:R-:W3:Y:S06]  /*86d80*/  LDL.LU R16, [R1+0x2a4] ;  /* 0x0002a40001107983 */ /* 0x000eec0000300800 */
[----:B------:R0:W-:Y:S04]  /*86d90*/  @P6 STG.E.U8 desc[UR32][R2.64], R6 ;  /* 0x0000000602006986 */ /* 0x0001e8000c101120 */
[----:B0-----:R-:W3:Y:S01]  /*86da0*/  LDL.LU.64 R2, [R1+0x19e0] ;  /* 0x0019e00001027983 */ /* 0x001ee20000300a00 */
[----:B------:R-:W-:-:S02]  /*86db0*/  ISETP.LT.AND P5, PT, R12, UR4, !P5 ;  /* 0x000000040c007c0c */ /* 0x000fc4000efa1270 */
[----:B------:R-:W-:Y:S01]  /*86dc0*/  PRMT R6, R29, 0x7773, RZ ;  /* 0x000077731d067816 */ /* 0x000fe200000000ff */
[----:B------:R-:W-:Y:S01]  /*86dd0*/  VIADD R7, R17, 0x2 ;  /* 0x0000000211077836 */ /* 0x000fe20000000000 */
[----:B------:R-:W-:Y:S01]  /*86de0*/  ULDC UR4, c[0x0][0x228] ;  /* 0x00008a0000047ab9 */ /* 0x000fe20000000800 */
[----:B------:R-:W3:Y:S08]  /*86df0*/  LDL.LU.64 R28, [R1+0x19d8] ;  /* 0x0019d800011c7983 */ /* 0x000ef00000300a00 */
[----:B--2---:R0:W-:Y:S01]  /*86e00*/  @P5 STG.E.U8 desc[UR32][R26.64], R6 ;  /* 0x000000061a005986 */ /* 0x0041e2000c101120 */
[----:B------:R-:W-:-:S04]  /*86e10*/  ISETP.GE.AND P5, PT, R7, UR37, PT ;  /* 0x0000002507007c0c */ /* 0x000fc8000bfa6270 */
[----:B------:R-:W-:Y:S01]  /*86e20*/  ISETP.LT.AND P6, PT, R13, UR4, !P5 ;  /* 0x000000040d007c0c */ /* 0x000fe2000efc1270 */
[----:B------:R-:W-:Y:S01]  /*86e30*/  ULDC UR4, c[0x0][0x228] ;  /* 0x00008a0000047ab9 */ /* 0x000fe20000000800 */
[C---:B0-----:R-:W-:Y:S01]  /*86e40*/  PRMT R6, R19.reuse, 0x7770, RZ ;  /* 0x0000777013067816 */ /* 0x041fe200000000ff */
[----:B------:R-:W2:Y:S10]  /*86e50*/  LDL.LU.64 R26, [R1+0x19d0] ;  /* 0x0019d000011a7983 */ /* 0x000eb40000300a00 */
[----:B----4-:R0:W-:Y:S01]  /*86e60*/  @P6 STG.E.U8 desc[UR32][R24.64], R6 ;  /* 0x0000000618006986 */ /* 0x0101e2000c101120 */
[----:B------:R-:W-:Y:S01]  /*86e70*/  ISETP.LT.AND P6, PT, R18, UR4, !P5 ;  /* 0x0000000412007c0c */ /* 0x000fe2000efc1270 */
[----:B------:R-:W-:Y:S01]  /*86e80*/  ULDC UR4, c[0x0][0x228] ;  /* 0x00008a0000047ab9 */ /* 0x000fe20000000800 */
[C---:B0-----:R-:W-:Y:S01]  /*86e90*/  PRMT R6, R19.reuse, 0x7771, RZ ;  /* 0x0000777113067816 */ /* 0x041fe200000000ff */
[----:B------:R-:W4:Y:S10]  /*86ea0*/  LDL.LU.64 R24, [R1+0x1848] ;  /* 0x0018480001187983 */ /* 0x000f340000300a00 */
[----:B---3--:R0:W-:Y:S01]  /*86eb0*/  @P6 STG.E.U8 desc[UR32][R20.64], R6 ;  /* 0x0000000614006986 */ /* 0x0081e2000c101120 */
[----:B------:R-:W-:Y:S01]  /*86ec0*/  ISETP.LT.AND P6, PT, R14, UR4, !P5 ;  /* 0x000000040e007c0c */ /* 0x000fe2000efc1270 */
[----:B------:R-:W-:Y:S01]  /*86ed0*/  ULDC UR4, c[0x0][0x228] ;  /* 0x00008a0000047ab9 */ /* 0x000fe20000000800 */
[----:B0-----:R-:W-:Y:S01]  /*86ee0*/  PRMT R6, R19, 0x7772, RZ ;  /* 0x0000777213067816 */ /* 0x001fe200000000ff */
[----:B------:R-:W3:Y:S10]  /*86ef0*/  LDL.LU R21, [R1+0x294] ;  /* 0x0002940001157983 */ /* 0x000ef40000300800 */
[----:B------:R0:W-:Y:S01]  /*86f00*/  @P6 STG.E.U8 desc[UR32][R4.64], R6 ;  /* 0x0000000604006986 */ /* 0x0001e2000c101120 */
[----:B------:R-:W-:Y:S01]  /*86f10*/  ISETP.LT.AND P6, PT, R8, UR34, !P5 ;  /* 0x0000002208007c0c */ /* 0x000fe2000efc1270 */
[----:B------:R-:W-:Y:S01]  /*86f20*/  VIADD R7, R17, 0x3 ;  /* 0x0000000311077836 */ /* 0x000fe20000000000 */
[----:B------:R-:W-:Y:S01]  /*86f30*/  ULDC.64 UR34, c[0x0][0x228] ;  /* 0x00008a0000227ab9 */ /* 0x000fe20000000a00 */
[----:B0-----:R-:W3:Y:S01]  /*86f40*/  LDL.LU.64 R4, [R1+0x19c8] ;  /* 0x0019c80001047983 */ /* 0x001ee20000300a00 */
[----:B------:R-:W-:-:S09]  /*86f50*/  PRMT R6, R19, 0x7773, RZ ;  /* 0x0000777313067816 */ /* 0x000fd200000000ff */
[----:B------:R0:W-:Y:S01]  /*86f60*/  @P6 STG.E.U8 desc[UR32][R22.64], R6 ;  /* 0x0000000616006986 */ /* 0x0001e2000c101120 */
[----:B------:R-:W-:Y:S01]  /*86f70*/  ISETP.LT.AND P6, PT, R9, UR4, !P5 ;  /* 0x0000000409007c0c */ /* 0x000fe2000efc1270 */
[----:B------:R-:W-:Y:S02]  /*86f80*/  ULDC UR4, c[0x0][0x228] ;  /* 0x00008a0000047ab9 */ /* 0x000fe40000000800 */
[----:B0-----:R-:W3:Y:S01]  /*86f90*/  LDL.LU.64 R22, [R1+0x19c0] ;  /* 0x0019c00001167983 */ /* 0x001ee20000300a00 */
[----:B------:R-:W-:-:S09]  /*86fa0*/  PRMT R6, R16, 0x7770, RZ ;  /* 0x0000777010067816 */ /* 0x000fd200000000ff */
[----:B------:R0:W-:Y:S04]  /*86fb0*/  @P6 STG.E.U8 desc[UR32][R2.64], R6 ;  /* 0x0000000602006986 */ /* 0x0001e8000c101120 */
[----:B0-----:R-:W3:Y:S01]  /*86fc0*/  LDL.LU.64 R2, [R1+0x19b8] ;  /* 0x0019b80001027983 */ /* 0x001ee20000300a00 */
[----:B------:R-:W-:Y:S02]  /*86fd0*/  ISETP.LT.AND P6, PT, R10, UR4, !P5 ;  /* 0x000000040a007c0c */ /* 0x000fe4000efc1270 */
[----:B------:R-:W-:Y:S01]  /*86fe0*/  PRMT R6, R16, 0x7771, RZ ;  /* 0x0000777110067816 */ /* 0x000fe200000000ff */
[----:B------:R-:W-:-:S10]  /*86ff0*/  ULDC UR4, c[0x0][0x228] ;  /* 0x00008a0000047ab9 */ /* 0x000fd40000000800 */
[----:B------:R0:W-:Y:S01]  /*87000*/  @P6 STG.E.U8 desc[UR32][R28.64], R6 ;  /* 0x000000061c006986 */ /* 0x0001e2000c101120 */
[----:B------:R-:W-:Y:S01]  /*87010*/  ISETP.LT.AND P6, PT, R11, UR4, !P5 ;  /* 0x000000040b007c0c */ /* 0x000fe2000efc1270 */
[----:B------:R-:W-:Y:S02]  /*87020*/  ULDC UR4, c[0x0][0x228] ;  /* 0x00008a0000047ab9 */ /* 0x000fe40000000800 */
[----:B------:R-:W-:Y:S01]  /*87030*/  ISETP.LT.AND P5, PT, R12, UR4, !P5 ;  /* 0x000000040c007c0c */ /* 0x000fe2000efa1270 */
[----:B------:R-:W-:Y:S01]  /*87040*/  ULDC UR4, c[0x0][0x228] ;  /* 0x00008a0000047ab9 */ /* 0x000fe20000000800 */
[----:B0-----:R-:W3:Y:S01]  /*87050*/  LDL.LU.64 R28, [R1+0x19b0] ;  /* 0x0019b000011c7983 */ /* 0x001ee20000300a00 */
[----:B------:R-:W-:-:S03]  /*87060*/  PRMT R6, R16, 0x7772, RZ ;  /* 0x0000777210067816 */ /* 0x000fc600000000ff */
[----:B------:R-:W3:Y:S04]  /*87070*/  LDL.LU R19, [R1+0x284] ;  /* 0x0002840001137983 */ /* 0x000ee80000300800 */
[----:B--2---:R0:W-:Y:S02]  /*87080*/  @P6 STG.E.U8 desc[UR32][R26.64], R6 ;  /* 0x000000061a006986 */ /* 0x0041e4000c101120 */
[----:B0-----:R-:W-:Y:S02]  /*87090*/  PRMT R6, R16, 0x7773, RZ ;  /* 0x0000777310067816 */ /* 0x001fe400000000ff */
[----:B------:R-:W2:Y:S04]  /*870a0*/  LDL.LU.64 R26, [R1+0x19a8] ;  /* 0x0019a800011a7983 */ /* 0x000ea80000300a00 */
[----:B----4-:R0:W-:Y:S01]  /*870b0*/  @P5 STG.E.U8 desc[UR32][R24.64], R6 ;  /* 0x0000000618005986 */ /* 0x0101e2000c101120 */
[----:B------:R-:W-:-:S04]  /*870c0*/  ISETP.GE.AND P5, PT, R7, UR35, PT ;  /* 0x0000002307007c0c */ /* 0x000fc8000bfa6270 */
[----:B------:R-:W-:Y:S01]  /*870d0*/  ISETP.LT.AND P6, PT, R13, UR4, !P5 ;  /* 0x000000040d007c0c */ /* 0x000fe2000efc1270 */
[----:B------:R-:W-:Y:S01]  /*870e0*/  ULDC UR4, c[0x0][0x228] ;  /* 0x00008a0000047ab9 */ /* 0x000fe20000000800 */
[----:B0-----:R-:W4:Y:S01]  /*870f0*/  LDL.LU.64 R24, [R1+0x19a0] ;  /* 0x0019a00001187983 */ /* 0x001f220000300a00 */
[----:B---3--:R-:W-:-:S10]  /*87100*/  PRMT R6, R21, 0x7770, RZ ;  /* 0x0000777015067816 */ /* 0x008fd400000000ff */
        /* <DEDUP_REMOVED lines=10> */
[----:B------:R-:W3:Y:S04]  /*871b0*/  LDL.LU R16, [R1+0x2b8] ;  /* 0x0002b80001107983 */ /* 0x000ee80000300800 */
[----:B------:R-:W-:Y:S04]  /*871c0*/  STL.64 [R1+0x2810], R14 ;  /* 0x0028100e01007387 */ /* 0x000fe80000100a00 */
[----:B------:R0:W-:Y:S02]  /*871d0*/  @P6 STG.E.U8 desc[UR32][R2.64], R6 ;  /* 0x0000000602006986 */ /* 0x0001e4000c101120 */
[----:B0-----:R-:W-:-:S02]  /*871e0*/  PRMT R6, R21, 0x7773, RZ ;  /* 0x0000777315067816 */ /* 0x001fc400000000ff */
[----:B------:R-:W3:Y:S04]  /*871f0*/  LDL.LU.64 R20, [R1+0x1990] ;  /* 0x0019900001147983 */ /* 0x000ee80000300a00 */
[----:B------:R-:W3:Y:S01]  /*87200*/  LDL.LU.64 R14, [R1+0x1988] ;  /* 0x00198800010e7983 */ /* 0x000ee20000300a00 */
[----:B------:R-:W-:Y:S01]  /*87210*/  ISETP.LT.AND P6, PT, R8, UR30, !P5 ;  /* 0x0000001e08007c0c */ /* 0x000fe2000efc1270 */
[----:B------:R-:W-:Y:S01]  /*87220*/  VIADD R7, R17, 0x4 ;  /* 0x0000000411077836 */ /* 0x000fe20000000000 */
[----:B------:R-:W-:-:S11]  /*87230*/  ULDC.64 UR30, c[0x0][0x228] ;  /* 0x00008a00001e7ab9 */ /* 0x000fd60000000a00 */
[----:B------:R0:W-:Y:S01]  /*87240*/  @P6 STG.E.U8 desc[UR32][R28.64], R6 ;  /* 0x000000061c006986 */ /* 0x0001e2000c101120 */
[----:B------:R-:W-:Y:S01]  /*87250*/  ISETP.LT.AND P6, PT, R9, UR4, !P5 ;  /* 0x0000000409007c0c */ /* 0x000fe2000efc1270 */
[----:B------:R-:W-:Y:S01]  /*87260*/  ULDC UR4, c[0x0][0x228] ;  /* 0x00008a0000047ab9 */ /* 0x000fe20000000800 */
[----:B0-----:R-:W-:-:S11]  /*87270*/  PRMT R6, R19, 0x7770, RZ ;  /* 0x0000777013067816 */ /* 0x001fd600000000ff */
[----:B--2---:R0:W-:Y:S01]  /*87280*/  @P6 STG.E.U8 desc[UR32][R26.64], R6 ;  /* 0x000000061a006986 */ /* 0x0041e2000c101120 */
[----:B------:R-:W-:Y:S01]  /*87290*/  ISETP.LT.AND P6, PT, R10, UR4, !P5 ;  /* 0x000000040a007c0c */ /* 0x000fe2000efc1270 */
[----:B------:R-:W-:Y:S01]  /*872a0*/  ULDC UR4, c[0x0][0x228] ;  /* 0x00008a0000047ab9 */ /* 0x000fe20000000800 */
[----:B0-----:R-:W-:Y:S01]  /*872b0*/  PRMT R6, R19, 0x7771, RZ ;  /* 0x0000777113067816 */ /* 0x001fe200000000ff */
[----:B------:R-:W2:Y:S10]  /*872c0*/  LDL.LU.64 R26, [R1+0x1980] ;  /* 0x00198000011a7983 */ /* 0x000eb40000300a00 */
[----:B----4-:R0:W-:Y:S01]  /*872d0*/  @P6 STG.E.U8 desc[UR32][R24.64], R6 ;  /* 0x0000000618006986 */ /* 0x0101e2000c101120 */
[----:B------:R-:W-:Y:S01]  /*872e0*/  ISETP.LT.AND P6, PT, R11, UR4, !P5 ;  /* 0x000000040b007c0c */ /* 0x000fe2000efc1270 */
[----:B------:R-:W-:-:S02]  /*872f0*/  ULDC UR4, c[0x0][0x228] ;  /* 0x00008a0000047ab9 */ /* 0x000fc40000000800 */
[----:B------:R-:W-:Y:S01]  /*87300*/  ISETP.LT.AND P5, PT, R12, UR4, !P5 ;  /* 0x000000040c007c0c */ /* 0x000fe2000efa1270 */
[----:B------:R-:W-:Y:S01]  /*87310*/  ULDC UR4, c[0x0][0x228] ;  /* 0x00008a0000047ab9 */ /* 0x000fe20000000800 */
[C---:B0-----:R-:W-:Y:S01]  /*87320*/  PRMT R6, R19.reuse, 0x7772, RZ ;  /* 0x0000777213067816 */ /* 0x041fe200000000ff */
[----:B------:R-:W4:Y:S04]  /*87330*/  LDL.LU.64 R24, [R1+0x1978] ;  /* 0x0019780001187983 */ /* 0x000f280000300a00 */
[----:B------:R-:W4:Y:S04]  /*87340*/  LDL.LU R29, [R1+0x2a8] ;  /* 0x0002a800011d7983 */ /* 0x000f280000300800 */
[----:B---3--:R0:W-:Y:S02]  /*87350*/  @P6 STG.E.U8 desc[UR32][R4.64], R6 ;  /* 0x0000000604006986 */ /* 0x0081e4000c101120 */
[----:B0-----:R-:W-:-:S02]  /*87360*/  PRMT R6, R19, 0x7773, RZ ;  /* 0x0000777313067816 */ /* 0x001fc400000000ff */
[----:B------:R-:W3:Y:S04]  /*87370*/  LDL.LU.64 R4, [R1+0x1970] ;  /* 0x0019700001047983 */ /* 0x000ee80000300a00 */
[----:B------:R0:W-:Y:S01]  /*87380*/  @P5 STG.E.U8 desc[UR32][R22.64], R6 ;  /* 0x0000000616005986 */ /* 0x0001e2000c101120 */
[----:B------:R-:W-:-:S04]  /*87390*/  ISETP.GE.AND P5, PT, R7, UR31, PT ;  /* 0x0000001f07007c0c */ /* 0x000fc8000bfa6270 */
[----:B------:R-:W-:Y:S01]  /*873a0*/  ISETP.LT.AND P6, PT, R13, UR4, !P5 ;  /* 0x000000040d007c0c */ /* 0x000fe2000efc1270 */
[----:B------:R-:W-:Y:S01]  /*873b0*/  ULDC UR4, c[0x0][0x228] ;  /* 0x00008a0000047ab9 */ /* 0x000fe20000000800 */
[----:B0-----:R-:W-:Y:S01]  /*873c0*/  PRMT R6, R16, 0x7770, RZ ;  /* 0x0000777010067816 */ /* 0x001fe200000000ff */
[----:B------:R-:W3:Y:S04]  /*873d0*/  LDL.LU.64 R22, [R1+0x1968] ;  /* 0x0019680001167983 */ /* 0x000ee80000300a00 */
[----:B------:R-:W3:Y:S06]  /*873e0*/  LDL.LU.64 R2, [R1+0x1960] ;  /* 0x0019600001027983 */ /* 0x000eec0000300a00 */
[----:B------:R0:W-:Y:S01]  /*873f0*/  @P6 STG.E.U8 desc[UR32][R20.64], R6 ;  /* 0x0000000614006986 */ /* 0x0001e2000c101120 */
[----:B------:R-:W-:Y:S01]  /*87400*/  ISETP.LT.AND P6, PT, R18, UR4, !P5 ;  /* 0x0000000412007c0c */ /* 0x000fe2000efc1270 */
[----:B------:R-:W-:Y:S01]  /*87410*/  ULDC UR4, c[0x0][0x228] ;  /* 0x00008a0000047ab9 */ /* 0x000fe20000000800 */
[C---:B0-----:R-:W-:Y:S01]  /*87420*/  PRMT R6, R16.reuse, 0x7771, RZ ;  /* 0x0000777110067816 */ /* 0x041fe200000000ff */
[----:B------:R-:W3:Y:S10]  /*87430*/  LDL.LU.64 R20, [R1+0x1808] ;  /* 0x0018080001147983 */ /* 0x000ef40000300a00 */
[----:B------:R0:W-:Y:S04]  /*87440*/  @P6 STG.E.U8 desc[UR32][R14.64], R6 ;  /* 0x000000060e006986 */ /* 0x0001e8000c101120 */
[----:B0-----:R-:W2:Y:S01]  /*87450*/  LDL.LU.64 R14, [R1+0x2810] ;  /* 0x00281000010e7983 */ /* 0x001ea20000300a00 */
[----:B------:R-:W-:-:S03]  /*87460*/  PRMT R6, R16, 0x7772, RZ ;  /* 0x0000777210067816 */ /* 0x000fc600000000ff */
[----:B------:R-:W3:Y:S01]  /*87470*/  LDL.LU R19, [R1+0x298] ;  /* 0x0002980001137983 */ /* 0x000ee20000300800 */
[----:B------:R-:W-:Y:S01]  /*87480*/  VIADD R7, R17, 0x5 ;  /* 0x0000000511077836 */ /* 0x000fe20000000000 */
[----:B--2---:R-:W-:Y:S01]  /*87490*/  ISETP.LT.AND P6, PT, R14, UR4, !P5 ;  /* 0x000000040e007c0c */ /* 0x004fe2000efc1270 */
[----:B------:R-:W-:-:S12]  /*874a0*/  ULDC UR4, c[0x0][0x228] ;  /* 0x00008a0000047ab9 */ /* 0x000fd80000000800 */
[----:B------:R0:W-:Y:S01]  /*874b0*/  @P6 STG.E.U8 desc[UR32][R26.64], R6 ;  /* 0x000000061a006986 */ /* 0x0001e2000c101120 */
[----:B------:R-:W-:Y:S01]  /*874c0*/  ISETP.LT.AND P6, PT, R8, UR36, !P5 ;  /* 0x0000002408007c0c */ /* 0x000fe2000efc1270 */
[----:B------:R-:W-:Y:S02]  /*874d0*/  ULDC.64 UR36, c[0x0][0x228] ;  /* 0x00008a0000247ab9 */ /* 0x000fe40000000a00 */
[----:B0-----:R-:W2:Y:S01]  /*874e0*/  LDL.LU.64 R26, [R1+0x1958] ;  /* 0x00195800011a7983 */ /* 0x001ea20000300a00 */
[----:B------:R-:W-:-:S09]  /*874f0*/  PRMT R6, R16, 0x7773, RZ ;  /* 0x0000777310067816 */ /* 0x000fd200000000ff */
[----:B----4-:R0:W-:Y:S01]  /*87500*/  @P6 STG.E.U8 desc[UR32][R24.64], R6 ;  /* 0x0000000618006986 */ /* 0x0101e2000c101120 */
[----:B------:R-:W-:Y:S01]  /*87510*/  ISETP.LT.AND P6, PT, R9, UR4, !P5 ;  /* 0x0000000409007c0c */ /* 0x000fe2000efc1270 */
[----:B------:R-:W-:Y:S02]  /*87520*/  ULDC UR4, c[0x0][0x228] ;  /* 0x00008a0000047ab9 */ /* 0x000fe40000000800 */
[----:B0-----:R-:W4:Y:S01]  /*87530*/  LDL.LU.64 R24, [R1+0x1950] ;  /* 0x0019500001187983 */ /* 0x001f220000300a00 */
[----:B------:R-:W-:-:S09]  /*87540*/  PRMT R6, R29, 0x7770, RZ ;  /* 0x000077701d067816 */ /* 0x000fd200000000ff */
[----:B---3--:R0:W-:Y:S01]  /*87550*/  @P6 STG.E.U8 desc[UR32][R4.64], R6 ;  /* 0x0000000604006986 */ /* 0x0081e2000c101120 */
        /* <DEDUP_REMOVED lines=14> */
[----:B------:R-:W-:Y:S01]  /*87640*/  ULDC UR4, c[0x0][0x228] ;  /* 0x00008a0000047ab9 */ /* 0x000fe20000000800 */
[----:B------:R-:W3:Y:S09]  /*87650*/  LDL.LU.64 R28, [R1+0x1930] ;  /* 0x00193000011c7983 */ /* 0x000ef20000300a00 */
[----:B------:R0:W-:Y:S01]  /*87660*/  @P5 STG.E.U8 desc[UR32][R20.64], R6 ;  /* 0x0000000614005986 */ /* 0x0001e2000c101120 */
[----:B------:R-:W-:-:S04]  /*87670*/  ISETP.GE.AND P5, PT, R7, UR37, PT ;  /* 0x0000002507007c0c */ /* 0x000fc8000bfa6270 */
[----:B------:R-:W-:Y:S01]  /*87680*/  ISETP.LT.AND P6, PT, R13, UR4, !P5 ;  /* 0x000000040d007c0c */ /* 0x000fe2000efc1270 */
[----:B------:R-:W-:Y:S01]  /*87690*/  ULDC UR4, c[0x0][0x228] ;  /* 0x00008a0000047ab9 */ /* 0x000fe20000000800 */
[C---:B0-----:R-:W-:Y:S01]  /*876a0*/  PRMT R6, R19.reuse, 0x7770, RZ ;  /* 0x0000777013067816 */ /* 0x041fe200000000ff */
[----:B------:R-:W3:Y:S10]  /*876b0*/  LDL.LU.64 R20, [R1+0x1928] ;  /* 0x0019280001147983 */ /* 0x000ef40000300a00 */
[----:B--2---:R0:W-:Y:S01]  /*876c0*/  @P6 STG.E.U8 desc[UR32][R26.64], R6 ;  /* 0x000000061a006986 */ /* 0x0041e2000c101120 */
[----:B------:R-:W-:Y:S01]  /*876d0*/  ISETP.LT.AND P6, PT, R18, UR4, !P5 ;  /* 0x0000000412007c0c */ /* 0x000fe2000efc1270 */
[----:B------:R-:W-:Y:S01]  /*876e0*/  ULDC UR4, c[0x0][0x228] ;  /* 0x00008a0000047ab9 */ /* 0x000fe20000000800 */
[C---:B0-----:R-:W-:Y:S01]  /*876f0*/  PRMT R6, R19.reuse, 0x7771, RZ ;  /* 0x0000777113067816 */ /* 0x041fe200000000ff */
[----:B------:R-:W2:Y:S10]  /*87700*/  LDL.LU.64 R26, [R1+0x17f0] ;  /* 0x0017f000011a7983 */ /* 0x000eb40000300a00 */
[----:B----4-:R0:W-:Y:S01]  /*87710*/  @P6 STG.E.U8 desc[UR32][R24.64], R6 ;  /* 0x0000000618006986 */ /* 0x0101e2000c101120 */
[----:B------:R-:W-:Y:S01]  /*87720*/  ISETP.LT.AND P6, PT, R14, UR4, !P5 ;  /* 0x000000040e007c0c */ /* 0x000fe2000efc1270 */
[----:B------:R-:W-:Y:S01]  /*87730*/  ULDC UR4, c[0x0][0x228] ;  /* 0x00008a0000047ab9 */ /* 0x000fe20000000800 */
[----:B0-----:R-:W-:Y:S01]  /*87740*/  PRMT R6, R19, 0x7772, RZ ;  /* 0x0000777213067816 */ /* 0x001fe200000000ff */
[----:B------:R-:W4:Y:S10]  /*87750*/  LDL.LU R25, [R1+0x2bc] ;  /* 0x0002bc0001197983 */ /* 0x000f340000300800 */
[----:B---3--:R0:W-:Y:S01]  /*87760*/  @P6 STG.E.U8 desc[UR32][R4.64], R6 ;  /* 0x0000000604006986 */ /* 0x0081e2000c101120 */
        /* <DEDUP_REMOVED lines=23> */
[----:B------:R0:W-:Y:S02]  /*878e0*/  @P6 STG.E.U8 desc[UR32][R20.64], R6 ;  /* 0x0000000614006986 */ /* 0x0001e4000c101120 */
[----:B0-----:R-:W-:Y:S02]  /*878f0*/  PRMT R6, R16, 0x7773, RZ ;  /* 0x0000777310067816 */ /* 0x001fe400000000ff */
[----:B------:R-:W3:Y:S04]  /*87900*/  LDL.LU.64 R20, [R1+0x1900] ;  /* 0x0019000001147983 */ /* 0x000ee80000300a00 */
[----:B--2---:R0:W-:Y:S01]  /*87910*/  @P5 STG.E.U8 desc[UR32][R26.64], R6 ;  /* 0x000000061a005986 */ /* 0x0041e2000c101120 */
[----:B------:R-:W-:-:S04]  /*87920*/  ISETP.GE.AND P5, PT, R7, UR35, PT ;  /* 0x0000002307007c0c */ /* 0x000fc8000bfa6270 */
[----:B------:R-:W-:Y:S01]  /*87930*/  ISETP.LT.AND P6, PT, R13, UR4, !P5 ;  /* 0x000000040d007c0c */ /* 0x000fe2000efc1270 */
[----:B------:R-:W-:Y:S01]  /*87940*/  ULDC UR4, c[0x0][0x228] ;  /* 0x00008a0000047ab9 */ /* 0x000fe20000000800 */
[----:B0-----:R-:W2:Y:S01]  /*87950*/  LDL.LU.64 R26, [R1+0x18f8] ;  /* 0x0018f800011a7983 */ /* 0x001ea20000300a00 */
[----:B----4-:R-:W-:-:S10]  /*87960*/  PRMT R6, R25, 0x7770, RZ ;  /* 0x0000777019067816 */ /* 0x010fd400000000ff */
        /* <DEDUP_REMOVED lines=8> */
[----:B0-----:R-:W4:Y:S01]  /*879f0*/  LDL.LU.64 R22, [R1+0x17d8] ;  /* 0x0017d80001167983 */ /* 0x001f220000300a00 */
[----:B------:R-:W-:-:S03]  /*87a00*/  PRMT R6, R25, 0x7772, RZ ;  /* 0x0000777219067816 */ /* 0x000fc600000000ff */
[----:B------:R-:W4:Y:S04]  /*87a10*/  LDL.LU R16, [R1+0x29c] ;  /* 0x00029c0001107983 */ /* 0x000f280000300800 */
[----:B------:R-:W-:Y:S04]  /*87a20*/  STL.64 [R1+0x2808], R14 ;  /* 0x0028080e01007387 */ /* 0x000fe80000100a00 */
[----:B------:R0:W-:Y:S02]  /*87a30*/  @P6 STG.E.U8 desc[UR32][R2.64], R6 ;  /* 0x0000000602006986 */ /* 0x0001e4000c101120 */
[----:B0-----:R-:W-:-:S02]  /*87a40*/  PRMT R6, R25, 0x7773, RZ ;  /* 0x0000777319067816 */ /* 0x001fc400000000ff */
[----:B------:R-:W4:Y:S04]  /*87a50*/  LDL.LU.64 R24, [R1+0x18e8] ;  /* 0x0018e80001187983 */ /* 0x000f280000300a00 */
[----:B------:R-:W4:Y:S01]  /*87a60*/  LDL.LU.64 R14, [R1+0x18e0] ;  /* 0x0018e000010e7983 */ /* 0x000f220000300a00 */
[----:B------:R-:W-:Y:S01]  /*87a70*/  ISETP.LT.AND P6, PT, R8, UR30, !P5 ;  /* 0x0000001e08007c0c */ /* 0x000fe2000efc1270 */
[----:B------:R-:W-:Y:S01]  /*87a80*/  VIADD R7, R17, 0x7 ;  /* 0x0000000711077836 */ /* 0x000fe20000000000 */
[----:B------:R-:W-:-:S11]  /*87a90*/  ULDC.64 UR30, c[0x0][0x228] ;  /* 0x00008a00001e7ab9 */ /* 0x000fd60000000a00 */
[----:B------:R0:W-:Y:S01]  /*87aa0*/  @P6 STG.E.U8 desc[UR32][R28.64], R6 ;  /* 0x000000061c006986 */ /* 0x0001e2000c101120 */
[----:B------:R-:W-:Y:S01]  /*87ab0*/  ISETP.LT.AND P6, PT, R9, UR4, !P5 ;  /* 0x0000000409007c0c */ /* 0x000fe2000efc1270 */
[----:B------:R-:W-:Y:S01]  /*87ac0*/  ULDC UR4, c[0x0][0x228] ;  /* 0x00008a0000047ab9 */ /* 0x000fe20000000800 */
[----:B0-----:R-:W-:-:S11]  /*87ad0*/  PRMT R6, R19, 0x7770, RZ ;  /* 0x0000777013067816 */ /* 0x001fd600000000ff */
[----:B------:R0:W-:Y:S01]  /*87ae0*/  @P6 STG.E.U8 desc[UR32][R20.64], R6 ;  /* 0x0000000614006986 */ /* 0x0001e2000c101120 */
[----:B------:R-:W-:Y:S01]  /*87af0*/  ISETP.LT.AND P6, PT, R10, UR4, !P5 ;  /* 0x000000040a007c0c */ /* 0x000fe2000efc1270 */
[----:B------:R-:W-:Y:S01]  /*87b00*/  ULDC UR4, c[0x0][0x228] ;  /* 0x00008a0000047ab9 */ /* 0x000fe20000000800 */
[----:B0-----:R-:W-:Y:S01]  /*87b10*/  PRMT R6, R19, 0x7771, RZ ;  /* 0x0000777113067816 */ /* 0x001fe200000000ff */
[----:B------:R-:W4:Y:S10]  /*87b20*/  LDL.LU.64 R20, [R1+0x18d8] ;  /* 0x0018d80001147983 */ /* 0x000f340000300a00 */
[----:B--2---:R0:W-:Y:S01]  /*87b30*/  @P6 STG.E.U8 desc[UR32][R26.64], R6 ;  /* 0x000000061a006986 */ /* 0x0041e2000c101120 */
[----:B------:R-:W-:Y:S01]  /*87b40*/  ISETP.LT.AND P6, PT, R11, UR4, !P5 ;  /* 0x000000040b007c0c */ /* 0x000fe2000efc1270 */
[----:B------:R-:W-:-:S02]  /*87b50*/  ULDC UR4, c[0x0][0x228] ;  /* 0x00008a0000047ab9 */ /* 0x000fc40000000800 */
[----:B------:R-:W-:Y:S01]  /*87b60*/  ISETP.LT.AND P5, PT, R12, UR4, !P5 ;  /* 0x000000040c007c0c */ /* 0x000fe2000efa1270 */
[----:B------:R-:W-:Y:S01]  /*87b70*/  ULDC UR4, c[0x0][0x228] ;  /* 0x00008a0000047ab9 */ /* 0x000fe20000000800 */
[C---:B0-----:R-:W-:Y:S01]  /*87b80*/  PRMT R6, R19.reuse, 0x7772, RZ ;  /* 0x0000777213067816 */ /* 0x041fe200000000ff */
[----:B------:R-:W2:Y:S04]  /*87b90*/  LDL.LU.64 R26, [R1+0x18d0] ;  /* 0x0018d000011a7983 */ /* 0x000ea80000300a00 */
[----:B------:R-:W2:Y:S04]  /*87ba0*/  LDL.LU R29, [R1+0x28c] ;  /* 0x00028c00011d7983 */ /* 0x000ea80000300800 */
[----:B---3--:R0:W-:Y:S02]  /*87bb0*/  @P6 STG.E.U8 desc[UR32][R4.64], R6 ;  /* 0x0000000604006986 */ /* 0x0081e4000c101120 */
[----:B0-----:R-:W-:-:S02]  /*87bc0*/  PRMT R6, R19, 0x7773, RZ ;  /* 0x0000777313067816 */ /* 0x001fc400000000ff */
[----:B------:R-:W3:Y:S04]  /*87bd0*/  LDL.LU.64 R4, [R1+0x18c8] ;  /* 0x0018c80001047983 */ /* 0x000ee80000300a00 */
[----:B----4-:R0:W-:Y:S01]  /*87be0*/  @P5 STG.E.U8 desc[UR32][R22.64], R6 ;  /* 0x0000000616005986 */ /* 0x0101e2000c101120 */
[----:B------:R-:W-:-:S04]  /*87bf0*/  ISETP.GE.AND P5, PT, R7, UR31, PT ;  /* 0x0000001f07007c0c */ /* 0x000fc8000bfa6270 */
[----:B------:R-:W-:Y:S01]  /*87c00*/  ISETP.LT.AND P6, PT, R13, UR4, !P5 ;  /* 0x000000040d007c0c */ /* 0x000fe2000efc1270 */
[----:B------:R-:W-:Y:S01]  /*87c10*/  ULDC UR4, c[0x0][0x228] ;  /* 0x00008a0000047ab9 */ /* 0x000fe20000000800 */
[----:B0-----:R-:W-:Y:S01]  /*87c20*/  PRMT R6, R16, 0x7770, RZ ;  /* 0x0000777010067816 */ /* 0x001fe200000000ff */
[----:B------:R-:W4:Y:S04]  /*87c30*/  LDL.LU.64 R22, [R1+0x18c0] ;  /* 0x0018c00001167983 */ /* 0x000f280000300a00 */
[----:B------:R-:W4:Y:S06]  /*87c40*/  LDL.LU.64 R2, [R1+0x18b8] ;  /* 0x0018b80001027983 */ /* 0x000f2c0000300a00 */
[----:B------:R0:W-:Y:S01]  /*87c50*/  @P6 STG.E.U8 desc[UR32][R24.64], R6 ;  /* 0x0000000618006986 */ /* 0x0001e2000c101120 */
[----:B------:R-:W-:Y:S01]  /*87c60*/  ISETP.LT.AND P6, PT, R18, UR4, !P5 ;  /* 0x0000000412007c0c */ /* 0x000fe2000efc1270 */
[----:B------:R-:W-:Y:S01]  /*87c70*/  ULDC UR4, c[0x0][0x228] ;  /* 0x00008a0000047ab9 */ /* 0x000fe20000000800 */
[C---:B0-----:R-:W-:Y:S01]  /*87c80*/  PRMT R6, R16.reuse, 0x7771, RZ ;  /* 0x0000777110067816 */ /* 0x041fe200000000ff */
[----:B------:R-:W4:Y:S10]  /*87c90*/  LDL.LU.64 R24, [R1+0x17b8] ;  /* 0x0017b80001187983 */ /* 0x000f340000300a00 */
[----:B------:R0:W-:Y:S04]  /*87ca0*/  @P6 STG.E.U8 desc[UR32][R14.64], R6 ;  /* 0x000000060e006986 */ /* 0x0001e8000c101120 */
[----:B0-----:R-:W2:Y:S01]  /*87cb0*/  LDL.LU.64 R14, [R1+0x2808] ;  /* 0x00280800010e7983 */ /* 0x001ea20000300a00 */
[----:B------:R-:W-:-:S03]  /*87cc0*/  PRMT R6, R16, 0x7772, RZ ;  /* 0x0000777210067816 */ /* 0x000fc600000000ff */
[----:B------:R-:W4:Y:S01]  /*87cd0*/  LDL.LU R19, [R1+0x270] ;  /* 0x0002700001137983 */ /* 0x000f220000300800 */
        /* <DEDUP_REMOVED lines=8> */
[----:B------:R0:W-:Y:S01]  /*87d60*/  @P6 STG.E.U8 desc[UR32][R26.64], R6 ;  /* 0x000000061a006986 */ /* 0x0001e2000c101120 */
[----:B------:R-:W-:Y:S01]  /*87d70*/  ISETP.LT.AND P6, PT, R9, UR4, !P5 ;  /* 0x0000000409007c0c */ /* 0x000fe2000efc1270 */
[----:B------:R-:W-:Y:S02]  /*87d80*/  ULDC UR4, c[0x0][0x228] ;  /* 0x00008a0000047ab9 */ /* 0x000fe40000000800 */
[----:B0-----:R-:W2:Y:S01]  /*87d90*/  LDL.LU.64 R26, [R1+0x18a8] ;  /* 0x0018a800011a7983 */ /* 0x001ea20000300a00 */
[----:B------:R-:W-:-:S09]  /*87da0*/  PRMT R6, R29, 0x7770, RZ ;  /* 0x000077701d067816 */ /* 0x000fd200000000ff */
[----:B---3--:R0:W-:Y:S01]  /*87db0*/  @P6 STG.E.U8 desc[UR32][R4.64], R6 ;  /* 0x0000000604006986 */ /* 0x0081e2000c101120 */
[----:B------:R-:W-:Y:S01]  /*87dc0*/  ISETP.LT.AND P6, PT, R10, UR4, !P5 ;  /* 0x000000040a007c0c */ /* 0x000fe2000efc1270 */
[----:B------:R-:W-:Y:S02]  /*87dd0*/  ULDC UR4, c[0x0][0x228] ;  /* 0x00008a0000047ab9 */ /* 0x000fe40000000800 */
[----:B0-----:R-:W3:Y:S01]  /*87de0*/  LDL.LU.64 R4, [R1+0x18a0] ;  /* 0x0018a00001047983 */ /* 0x001ee20000300a00 */
[----:B------:R-:W-:-:S09]  /*87df0*/  PRMT R6, R29, 0x7771, RZ ;  /* 0x000077711d067816 */ /* 0x000fd200000000ff */
[----:B----4-:R0:W-:Y:S01]  /*87e00*/  @P6 STG.E.U8 desc[UR32][R22.64], R6 ;  /* 0x0000000616006986 */ /* 0x0101e2000c101120 */
[----:B------:R-:W-:Y:S01]  /*87e10*/  ISETP.LT.AND P6, PT, R11, UR4, !P5 ;  /* 0x000000040b007c0c */ /* 0x000fe2000efc1270 */
[----:B------:R-:W-:Y:S02]  /*87e20*/  ULDC UR4, c[0x0][0x228] ;  /* 0x00008a0000047ab9 */ /* 0x000fe40000000800 */
[----:B0-----:R-:W4:Y:S01]  /*87e30*/  LDL.LU.64 R22, [R1+0x1898] ;  /* 0x0018980001167983 */ /* 0x001f220000300a00 */
[----:B------:R-:W-:-:S03]  /*87e40*/  PRMT R6, R29, 0x7772, RZ ;  /* 0x000077721d067816 */ /* 0x000fc600000000ff */
[----:B------:R-:W4:Y:S06]  /*87e50*/  LDL.LU R16, [R1+0x250] ;  /* 0x0002500001107983 */ /* 0x000f2c0000300800 */
[----:B------:R0:W-:Y:S04]  /*87e60*/  @P6 STG.E.U8 desc[UR32][R2.64], R6 ;  /* 0x0000000602006986 */ /* 0x0001e8000c101120 */
[----:B0-----:R-:W4:Y:S01]  /*87e70*/  LDL.LU.64 R2, [R1+0x1890] ;  /* 0x0018900001027983 */ /* 0x001f220000300a00 */
[----:B------:R-:W-:-:S02]  /*87e80*/  ISETP.LT.AND P5, PT, R12, UR4, !P5 ;  /* 0x000000040c007c0c */ /* 0x000fc4000efa1270 */
[----:B------:R-:W-:Y:S01]  /*87e90*/  PRMT R6, R29, 0x7773, RZ ;  /* 0x000077731d067816 */ /* 0x000fe200000000ff */
[----:B------:R-:W-:Y:S01]  /*87ea0*/  ULDC UR4, c[0x0][0x228] ;  /* 0x00008a0000047ab9 */ /* 0x000fe20000000800 */
[----:B------:R-:W4:Y:S09]  /*87eb0*/  LDL.LU.64 R28, [R1+0x1888] ;  /* 0x00188800011c7983 */ /* 0x000f320000300a00 */
[----:B------:R0:W-:Y:S01]  /*87ec0*/  @P5 STG.E.U8 desc[UR32][R24.64], R6 ;  /* 0x0000000618005986 */ /* 0x0001e2000c101120 */
[----:B------:R-:W-:-:S04]  /*87ed0*/  ISETP.GE.AND P5, PT, R7, UR37, PT ;  /* 0x0000002507007c0c */ /* 0x000fc8000bfa6270 */
[----:B------:R-:W-:Y:S01]  /*87ee0*/  ISETP.LT.AND P6, PT, R13, UR4, !P5 ;  /* 0x000000040d007c0c */ /* 0x000fe2000efc1270 */
[----:B------:R-:W-:Y:S01]  /*87ef0*/  ULDC UR4, c[0x0][0x228] ;  /* 0x00008a0000047ab9 */ /* 0x000fe20000000800 */
[C---:B0-----:R-:W-:Y:S01]  /*87f00*/  PRMT R6, R19.reuse, 0x7770, RZ ;  /* 0x0000777013067816 */ /* 0x041fe200000000ff */
[----:B------:R-:W4:Y:S10]  /*87f10*/  LDL.LU.64 R24, [R1+0x1880] ;  /* 0x0018800001187983 */ /* 0x000f340000300a00 */
[----:B--2---:R0:W-:Y:S01]  /*87f20*/  @P6 STG.E.U8 desc[UR32][R20.64], R6 ;  /* 0x0000000614006986 */ /* 0x0041e2000c101120 */
[----:B------:R-:W-:Y:S01]  /*87f30*/  ISETP.LT.AND P6, PT, R18, UR4, !P5 ;  /* 0x0000000412007c0c */ /* 0x000fe2000efc1270 */
[----:B------:R-:W-:Y:S01]  /*87f40*/  ULDC UR4, c[0x0][0x228] ;  /* 0x00008a0000047ab9 */ /* 0x000fe20000000800 */
[C---:B0-----:R-:W-:Y:S01]  /*87f50*/  PRMT R6, R19.reuse, 0x7771, RZ ;  /* 0x0000777113067816 */ /* 0x041fe200000000ff */
[----:B------:R-:W2:Y:S10]  /*87f60*/  LDL.LU.64 R20, [R1+0x17a0] ;  /* 0x0017a00001147983 */ /* 0x000eb40000300a00 */
[----:B------:R0:W-:Y:S01]  /*87f70*/  @P6 STG.E.U8 desc[UR32][R26.64], R6 ;  /* 0x000000061a006986 */ /* 0x0001e2000c101120 */
[----:B------:R-:W-:Y:S01]  /*87f80*/  ISETP.LT.AND P6, PT, R14, UR4, !P5 ;  /* 0x000000040e007c0c */ /* 0x000fe2000efc1270 */
[----:B------:R-:W-:Y:S01]  /*87f90*/  ULDC UR4, c[0x0][0x228] ;  /* 0x00008a0000047ab9 */ /* 0x000fe20000000800 */
[----:B0-----:R-:W-:Y:S01]  /*87fa0*/  PRMT R6, R19, 0x7772, RZ ;  /* 0x0000777213067816 */ /* 0x001fe200000000ff */
[----:B------:R-:W2:Y:S10]  /*87fb0*/  LDL.LU R27, [R1+0x240] ;  /* 0x00024000011b7983 */ /* 0x000eb40000300800 */
[----:B---3--:R0:W-:Y:S01]  /*87fc0*/  @P6 STG.E.U8 desc[UR32][R4.64], R6 ;  /* 0x0000000604006986 */ /* 0x0081e2000c101120 */
[----:B------:R-:W-:Y:S01]  /*87fd0*/  ISETP.LT.AND P6, PT, R8, UR34, !P5 ;  /* 0x0000002208007c0c */ /* 0x000fe2000efc1270 */
[----:B------:R-:W-:Y:S01]  /*87fe0*/  VIADD R7, R17, 0x9 ;  /* 0x0000000911077836 */ /* 0x000fe20000000000 */
[----:B------:R-:W-:Y:S01]  /*87ff0*/  ULDC.64 UR34, c[0x0][0x228] ;  /* 0x00008a0000227ab9 */ /* 0x000fe20000000a00 */
[----:B0-----:R-:W3:Y:S01]  /*88000*/  LDL.LU.64 R4, [R1+0x1790] ;  /* 0x0017900001047983 */ /* 0x001ee20000300a00 */
[----:B------:R-:W-:-:S09]  /*88010*/  PRMT R6, R19, 0x7773, RZ ;  /* 0x0000777313067816 */ /* 0x000fd200000000ff */
[----:B----4-:R0:W-:Y:S01]  /*88020*/  @P6 STG.E.U8 desc[UR32][R22.64], R6 ;  /* 0x0000000616006986 */ /* 0x0101e2000c101120 */
[----:B------:R-:W-:Y:S01]  /*88030*/  ISETP.LT.AND P6, PT, R9, UR4, !P5 ;  /* 0x0000000409007c0c */ /* 0x000fe2000efc1270 */
[----:B------:R-:W-:Y:S02]  /*88040*/  ULDC UR4, c[0x0][0x228] ;  /* 0x00008a0000047ab9 */ /* 0x000fe40000000800 */
[----:B0-----:R-:W4:Y:S01]  /*88050*/  LDL.LU.64 R22, [R1+0x1788] ;  /* 0x0017880001167983 */ /* 0x001f220000300a00 */
[----:B------:R-:W-:-:S09]  /*88060*/  PRMT R6, R16, 0x7770, RZ ;  /* 0x0000777010067816 */ /* 0x000fd200000000ff */
[----:B------:R0:W-:Y:S04]  /*88070*/  @P6 STG.E.U8 desc[UR32][R2.64], R6 ;  /* 0x0000000602006986 */ /* 0x0001e8000c101120 */
[----:B0-----:R-:W4:Y:S01]  /*88080*/  LDL.LU.64 R2, [R1+0x1780] ;  /* 0x0017800001027983 */ /* 0x001f220000300a00 */
        /* <DEDUP_REMOVED lines=8> */
[----:B0-----:R-:W4:Y:S01]  /*88110*/  LDL.LU.64 R28, [R1+0x1778] ;  /* 0x00177800011c7983 */ /* 0x001f220000300a00 */
[----:B------:R-:W-:-:S03]  /*88120*/  PRMT R6, R16, 0x7772, RZ ;  /* 0x0000777210067816 */ /* 0x000fc600000000ff */
[----:B------:R-:W4:Y:S04]  /*88130*/  LDL.LU R19, [R1+0x230] ;  /* 0x0002300001137983 */ /* 0x000f280000300800 */
[----:B------:R0:W-:Y:S02]  /*88140*/  @P6 STG.E.U8 desc[UR32][R24.64], R6 ;  /* 0x0000000618006986 */ /* 0x0001e4000c101120 */
[----:B0-----:R-:W-:Y:S02]  /*88150*/  PRMT R6, R16, 0x7773, RZ ;  /* 0x0000777310067816 */ /* 0x001fe400000000ff */
[----:B------:R-:W4:Y:S04]  /*88160*/  LDL.LU.64 R24, [R1+0x1770] ;  /* 0x0017700001187983 */ /* 0x000f280000300a00 */
[----:B--2---:R0:W-:Y:S01]  /*88170*/  @P5 STG.E.U8 desc[UR32][R20.64], R6 ;  /* 0x0000000614005986 */ /* 0x0041e2000c101120 */
[----:B------:R-:W-:-:S04]  /*88180*/  ISETP.GE.AND P5, PT, R7, UR35, PT ;  /* 0x0000002307007c0c */ /* 0x000fc8000bfa6270 */
[----:B------:R-:W-:Y:S01]  /*88190*/  ISETP.LT.AND P6, PT, R13, UR4, !P5 ;  /* 0x000000040d007c0c */ /* 0x000fe2000efc1270 */
[----:B------:R-:W-:Y:S01]  /*881a0*/  ULDC UR4, c[0x0][0x228] ;  /* 0x00008a0000047ab9 */ /* 0x000fe20000000800 */
[----:B0-----:R-:W2:Y:S01]  /*881b0*/  LDL.LU.64 R20, [R1+0x1768] ;  /* 0x0017680001147983 */ /* 0x001ea20000300a00 */
[----:B------:R-:W-:-:S10]  /*881c0*/  PRMT R6, R27, 0x7770, RZ ;  /* 0x000077701b067816 */ /* 0x000fd400000000ff */
        /* <DEDUP_REMOVED lines=438> */
[----:B------:R-:W2:Y:S04]  /*89d30*/  LDL.LU.64 R2, [R1+0x1420] ;  /* 0x0014200001027983 */ /* 0x000ea80000300a00 */
[----:B---3--:R0:W-:Y:S02]  /*89d40*/  @P6 STG.E.U8 desc[UR32][R4.64], R6 ;  /* 0x0000000604006986 */ /* 0x0081e4000c101120 */
[----:B0-----:R-:W-:-:S05]  /*89d50*/  PRMT R6, R19, 0x7773, RZ ;  /* 0x0000777313067816 */ /* 0x001fca00000000ff */
[----:B----4-:R0:W-:Y:S01]  /*89d60*/  @P5 STG.E.U8 desc[UR32][R22.64], R6 ;  /* 0x0000000616005986 */ /* 0x0101e2000c101120 */
[----:B------:R-:W-:-:S04]  /*89d70*/  ISETP.GE.AND P5, PT, R7, UR31, PT ;  /* 0x0000001f07007c0c */ /* 0x000fc8000bfa6270 */
[----:B------:R-:W-:Y:S01]  /*89d80*/  ISETP.LT.AND P6, PT, R13, UR4, !P5 ;  /* 0x000000040d007c0c */ /* 0x000fe2000efc1270 */
[----:B------:R-:W-:Y:S01]  /*89d90*/  ULDC UR4, c[0x0][0x228] ;  /* 0x00008a0000047ab9 */ /* 0x000fe20000000800 */
[----:B0-----:R-:W-:Y:S01]  /*89da0*/  PRMT R6, R16, 0x7770, RZ ;  /* 0x0000777010067816 */ /* 0x001fe200000000ff */
[----:B------:R-:W3:Y:S04]  /*89db0*/  LDL.LU.64 R22, [R1+0x1418] ;  /* 0x0014180001167983 */ /* 0x000ee80000300a00 */
        /* <DEDUP_REMOVED lines=10> */
[----:B--2---:R-:W-:Y:S01]  /*89e60*/  ISETP.LT.AND P6, PT, R14, UR4, !P5 ;  /* 0x000000040e007c0c */ /* 0x004fe2000efc1270 */
[----:B------:R-:W-:-:S12]  /*89e70*/  ULDC UR4, c[0x0][0x228] ;  /* 0x00008a0000047ab9 */ /* 0x000fd80000000800 */
[----:B------:R0:W-:Y:S01]  /*89e80*/  @P6 STG.E.U8 desc[UR32][R24.64], R6 ;  /* 0x0000000618006986 */ /* 0x0001e2000c101120 */
[----:B------:R-:W-:Y:S01]  /*89e90*/  ISETP.LT.AND P6, PT, R8, UR36, !P5 ;  /* 0x0000002408007c0c */ /* 0x000fe2000efc1270 */
[----:B------:R-:W-:Y:S01]  /*89ea0*/  VIADD R7, R17, 0x14 ;  /* 0x0000001411077836 */ /* 0x000fe20000000000 */
[----:B------:R-:W-:Y:S01]  /*89eb0*/  ULDC.64 UR36, c[0x0][0x228] ;  /* 0x00008a0000247ab9 */ /* 0x000fe20000000a00 */
[----:B0-----:R-:W-:Y:S01]  /*89ec0*/  PRMT R6, R16, 0x7773, RZ ;  /* 0x0000777310067816 */ /* 0x001fe200000000ff */
[----:B------:R-:W2:Y:S09]  /*89ed0*/  LDL.LU.64 R24, [R1+0x13f0] ;  /* 0x0013f00001187983 */ /* 0x000eb20000300a00 */
[----:B------:R0:W-:Y:S01]  /*89ee0*/  @P6 STG.E.U8 desc[UR32][R20.64], R6 ;  /* 0x0000000614006986 */ /* 0x0001e2000c101120 */
[----:B------:R-:W-:Y:S01]  /*89ef0*/  ISETP.LT.AND P6, PT, R9, UR4, !P5 ;  /* 0x0000000409007c0c */ /* 0x000fe2000efc1270 */
[----:B------:R-:W-:Y:S01]  /*89f00*/  ULDC UR4, c[0x0][0x228] ;  /* 0x00008a0000047ab9 */ /* 0x000fe20000000800 */
[C---:B0-----:R-:W-:Y:S01]  /*89f10*/  PRMT R6, R29.reuse, 0x7770, RZ ;  /* 0x000077701d067816 */ /* 0x041fe200000000ff */
[----:B------:R-:W2:Y:S10]  /*89f20*/  LDL.LU.64 R20, [R1+0x13e8] ;  /* 0x0013e80001147983 */ /* 0x000eb40000300a00 */
[----:B------:R0:W-:Y:S01]  /*89f30*/  @P6 STG.E.U8 desc[UR32][R2.64], R6 ;  /* 0x0000000602006986 */ /* 0x0001e2000c101120 */
[----:B------:R-:W-:Y:S01]  /*89f40*/  ISETP.LT.AND P6, PT, R10, UR4, !P5 ;  /* 0x000000040a007c0c */ /* 0x000fe2000efc1270 */
[----:B------:R-:W-:Y:S01]  /*89f50*/  ULDC UR4, c[0x0][0x228] ;  /* 0x00008a0000047ab9 */ /* 0x000fe20000000800 */
[----:B0-----:R-:W-:-:S11]  /*89f60*/  PRMT R6, R29, 0x7771, RZ ;  /* 0x000077711d067816 */ /* 0x001fd600000000ff */
[----:B---3--:R0:W-:Y:S04]  /*89f70*/  @P6 STG.E.U8 desc[UR32][R22.64], R6 ;  /* 0x0000000616006986 */ /* 0x0081e8000c101120 */
[----:B0-----:R-:W3:Y:S04]  /*89f80*/  LDL.LU.64 R22, [R1+0x13d0] ;  /* 0x0013d00001167983 */ /* 0x001ee80000300a00 */
[----:B------:R-:W3:Y:S01]  /*89f90*/  LDL.LU.64 R2, [R1+0x13c8] ;  /* 0x0013c80001027983 */ /* 0x000ee20000300a00 */
[----:B------:R-:W-:Y:S01]  /*89fa0*/  ISETP.LT.AND P6, PT, R11, UR4, !P5 ;  /* 0x000000040b007c0c */ /* 0x000fe2000efc1270 */
[----:B------:R-:W-:Y:S01]  /*89fb0*/  ULDC UR4, c[0x0][0x228] ;  /* 0x00008a0000047ab9 */ /* 0x000fe20000000800 */
[----:B------:R-:W-:-:S02]  /*89fc0*/  PRMT R6, R29, 0x7772, RZ ;  /* 0x000077721d067816 */ /* 0x000fc400000000ff */
[----:B------:R-:W-:Y:S01]  /*89fd0*/  ISETP.LT.AND P5, PT, R12, UR4, !P5 ;  /* 0x000000040c007c0c */ /* 0x000fe2000efa1270 */
[----:B------:R-:W3:Y:S01]  /*89fe0*/  LDL.LU R16, [R1+0x208] ;  /* 0x0002080001107983 */ /* 0x000ee20000300800 */
[----:B------:R-:W-:-:S07]  /*89ff0*/  ULDC UR4, c[0x0][0x228] ;  /* 0x00008a0000047ab9 */ /* 0x000fce0000000800 */
[----:B----4-:R0:W-:Y:S04]  /*8a000*/  @P6 STG.E.U8 desc[UR32][R4.64], R6 ;  /* 0x0000000604006986 */ /* 0x0101e8000c101120 */
[----:B0-----:R-:W4:Y:S01]  /*8a010*/  LDL.LU.64 R4, [R1+0x13c0] ;  /* 0x0013c00001047983 */ /* 0x001f220000300a00 */
[----:B------:R-:W-:-:S03]  /*8a020*/  PRMT R6, R29, 0x7773, RZ ;  /* 0x000077731d067816 */ /* 0x000fc600000000ff */
[----:B------:R-:W4:Y:S04]  /*8a030*/  LDL.LU.64 R28, [R1+0x13b8] ;  /* 0x0013b800011c7983 */ /* 0x000f280000300a00 */
        /* <DEDUP_REMOVED lines=15> */
[----:B------:R-:W2:Y:S04]  /*8a130*/  LDL.LU R21, [R1+0x1f8] ;  /* 0x0001f80001157983 */ /* 0x000ea80000300800 */
[----:B------:R-:W-:Y:S06]  /*8a140*/  STL.64 [R1+0x27e0], R14 ;  /* 0x0027e00e01007387 */ /* 0x000fec0000100a00 */
[----:B---3--:R0:W-:Y:S04]  /*8a150*/  @P6 STG.E.U8 desc[UR32][R22.64], R6 ;  /* 0x0000000616006986 */ /* 0x0081e8000c101120 */
[----:B0-----:R-:W3:Y:S04]  /*8a160*/  LDL.LU.64 R22, [R1+0x1388] ;  /* 0x0013880001167983 */ /* 0x001ee80000300a00 */
[----:B------:R-:W3:Y:S01]  /*8a170*/  LDL.LU.64 R14, [R1+0x1380] ;  /* 0x00138000010e7983 */ /* 0x000ee20000300a00 */
[----:B------:R-:W-:-:S02]  /*8a180*/  ISETP.LT.AND P6, PT, R8, UR34, !P5 ;  /* 0x0000002208007c0c */ /* 0x000fc4000efc1270 */
[----:B------:R-:W-:Y:S01]  /*8a190*/  PRMT R6, R19, 0x7773, RZ ;  /* 0x0000777313067816 */ /* 0x000fe200000000ff */
[----:B------:R-:W-:Y:S01]  /*8a1a0*/  VIADD R7, R17, 0x15 ;  /* 0x0000001511077836 */ /* 0x000fe20000000000 */
[----:B------:R-:W-:-:S09]  /*8a1b0*/  ULDC.64 UR34, c[0x0][0x228] ;  /* 0x00008a0000227ab9 */ /* 0x000fd20000000a00 */
[----:B------:R0:W-:Y:S01]  /*8a1c0*/  @P6 STG.E.U8 desc[UR32][R2.64], R6 ;  /* 0x0000000602006986 */ /* 0x0001e2000c101120 */
[----:B------:R-:W-:Y:S01]  /*8a1d0*/  ISETP.LT.AND P6, PT, R9, UR4, !P5 ;  /* 0x0000000409007c0c */ /* 0x000fe2000efc1270 */
[----:B------:R-:W-:Y:S01]  /*8a1e0*/  ULDC UR4, c[0x0][0x228] ;  /* 0x00008a0000047ab9 */ /* 0x000fe20000000800 */
[----:B0-----:R-:W-:Y:S01]  /*8a1f0*/  PRMT R6, R16, 0x7770, RZ ;  /* 0x0000777010067816 */ /* 0x001fe200000000ff */
[----:B------:R-:W3:Y:S10]  /*8a200*/  LDL.LU.64 R2, [R1+0x1378] ;  /* 0x0013780001027983 */ /* 0x000ef40000300a00 */
[----:B----4-:R0:W-:Y:S01]  /*8a210*/  @P6 STG.E.U8 desc[UR32][R4.64], R6 ;  /* 0x0000000604006986 */ /* 0x0101e2000c101120 */
[----:B------:R-:W-:Y:S01]  /*8a220*/  ISETP.LT.AND P6, PT, R10, UR4, !P5 ;  /* 0x000000040a007c0c */ /* 0x000fe2000efc1270 */
[----:B------:R-:W-:Y:S01]  /*8a230*/  ULDC UR4, c[0x0][0x228] ;  /* 0x00008a0000047ab9 */ /* 0x000fe20000000800 */
[----:B0-----:R-:W-:Y:S01]  /*8a240*/  PRMT R6, R16, 0x7771, RZ ;  /* 0x0000777110067816 */ /* 0x001fe200000000ff */
[----:B------:R-:W4:Y:S04]  /*8a250*/  LDL.LU.64 R4, [R1+0x1370] ;  /* 0x0013700001047983 */ /* 0x000f280000300a00 */
[----:B------:R-:W4:Y:S06]  /*8a260*/  LDL.LU R19, [R1+0x1d8] ;  /* 0x0001d80001137983 */ /* 0x000f2c0000300800 */
[----:B------:R0:W-:Y:S01]  /*8a270*/  @P6 STG.E.U8 desc[UR32][R28.64], R6 ;  /* 0x000000061c006986 */ /* 0x0001e2000c101120 */
[----:B------:R-:W-:Y:S01]  /*8a280*/  ISETP.LT.AND P6, PT, R11, UR4, !P5 ;  /* 0x000000040b007c0c */ /* 0x000fe2000efc1270 */
[----:B------:R-:W-:-:S02]  /*8a290*/  ULDC UR4, c[0x0][0x228] ;  /* 0x00008a0000047ab9 */ /* 0x000fc40000000800 */
[----:B------:R-:W-:Y:S01]  /*8a2a0*/  ISETP.LT.AND P5, PT, R12, UR4, !P5 ;  /* 0x000000040c007c0c */ /* 0x000fe2000efa1270 */
[----:B------:R-:W-:Y:S01]  /*8a2b0*/  ULDC UR4, c[0x0][0x228] ;  /* 0x00008a0000047ab9 */ /* 0x000fe20000000800 */
[C---:B0-----:R-:W-:Y:S01]  /*8a2c0*/  PRMT R6, R16.reuse, 0x7772, RZ ;  /* 0x0000777210067816 */ /* 0x041fe200000000ff */
[----:B------:R-:W4:Y:S07]  /*8a2d0*/  LDL.LU.64 R28, [R1+0x1368] ;  /* 0x00136800011c7983 */ /* 0x000f2e0000300a00 */
[----:B------:R0:W-:Y:S02]  /*8a2e0*/  @P6 STG.E.U8 desc[UR32][R26.64], R6 ;  /* 0x000000061a006986 */ /* 0x0001e4000c101120 */
[----:B0-----:R-:W-:-:S05]  /*8a2f0*/  PRMT R6, R16, 0x7773, RZ ;  /* 0x0000777310067816 */ /* 0x001fca00000000ff */
[----:B--2---:R0:W-:Y:S01]  /*8a300*/  @P5 STG.E.U8 desc[UR32][R24.64], R6 ;  /* 0x0000000618005986 */ /* 0x0041e2000c101120 */
[----:B------:R-:W-:-:S04]  /*8a310*/  ISETP.GE.AND P5, PT, R7, UR35, PT ;  /* 0x0000002307007c0c */ /* 0x000fc8000bfa6270 */
[----:B------:R-:W-:Y:S01]  /*8a320*/  ISETP.LT.AND P6, PT, R13, UR4, !P5 ;  /* 0x000000040d007c0c */ /* 0x000fe2000efc1270 */
[----:B------:R-:W-:Y:S01]  /*8a330*/  ULDC UR4, c[0x0][0x228] ;  /* 0x00008a0000047ab9 */ /* 0x000fe20000000800 */
[----:B0-----:R-:W2:Y:S04]  /*8a340*/  LDL.LU.64 R24, [R1+0x1360] ;  /* 0x0013600001187983 */ /* 0x001ea80000300a00 */
[----:B------:R-:W2:Y:S01]  /*8a350*/  LDL.LU.64 R26, [R1+0x1358] ;  /* 0x00135800011a7983 */ /* 0x000ea20000300a00 */
[----:B------:R-:W-:-:S06]  /*8a360*/  PRMT R6, R21, 0x7770, RZ ;  /* 0x0000777015067816 */ /* 0x000fcc00000000ff */
[----:B---3--:R0:W-:Y:S01]  /*8a370*/  @P6 STG.E.U8 desc[UR32][R22.64], R6 ;  /* 0x0000000616006986 */ /* 0x0081e2000c101120 */
[----:B------:R-:W-:Y:S01]  /*8a380*/  ISETP.LT.AND P6, PT, R18, UR4, !P5 ;  /* 0x0000000412007c0c */ /* 0x000fe2000efc1270 */
[----:B------:R-:W-:Y:S01]  /*8a390*/  ULDC UR4, c[0x0][0x228] ;  /* 0x00008a0000047ab9 */ /* 0x000fe20000000800 */
[C---:B0-----:R-:W-:Y:S01]  /*8a3a0*/  PRMT R6, R21.reuse, 0x7771, RZ ;  /* 0x0000777115067816 */ /* 0x041fe200000000ff */
[----:B------:R-:W3:Y:S10]  /*8a3b0*/  LDL.LU.64 R22, [R1+0x1348] ;  /* 0x0013480001167983 */ /* 0x000ef40000300a00 */
[----:B------:R0:W-:Y:S04]  /*8a3c0*/  @P6 STG.E.U8 desc[UR32][R14.64], R6 ;  /* 0x000000060e006986 */ /* 0x0001e8000c101120 */
[----:B0-----:R-:W4:Y:S01]  /*8a3d0*/  LDL.LU.64 R14, [R1+0x27e0] ;  /* 0x0027e000010e7983 */ /* 0x001f220000300a00 */
[----:B------:R-:W-:-:S03]  /*8a3e0*/  PRMT R6, R21, 0x7772, RZ ;  /* 0x0000777215067816 */ /* 0x000fc600000000ff */
[----:B------:R-:W3:Y:S01]  /*8a3f0*/  LDL.LU R16, [R1+0x21c] ;  /* 0x00021c0001107983 */ /* 0x000ee20000300800 */
[----:B------:R-:W-:Y:S01]  /*8a400*/  VIADD R7, R17, 0x16 ;  /* 0x0000001611077836 */ /* 0x000fe20000000000 */
[----:B----4-:R-:W-:Y:S01]  /*8a410*/  ISETP.LT.AND P6, PT, R14, UR4, !P5 ;  /* 0x000000040e007c0c */ /* 0x010fe2000efc1270 */
[----:B------:R-:W-:-:S12]  /*8a420*/  ULDC UR4, c[0x0][0x228] ;  /* 0x00008a0000047ab9 */ /* 0x000fd80000000800 */
[----:B------:R0:W-:Y:S01]  /*8a430*/  @P6 STG.E.U8 desc[UR32][R2.64], R6 ;  /* 0x0000000602006986 */ /* 0x0001e2000c101120 */
[----:B------:R-:W-:Y:S01]  /*8a440*/  ISETP.LT.AND P6, PT, R8, UR30, !P5 ;  /* 0x0000001e08007c0c */ /* 0x000fe2000efc1270 */
[----:B------:R-:W-:Y:S01]  /*8a450*/  ULDC.64 UR30, c[0x0][0x228] ;  /* 0x00008a00001e7ab9 */ /* 0x000fe20000000a00 */
[----:B0-----:R-:W-:Y:S02]  /*8a460*/  PRMT R6, R21, 0x7773, RZ ;  /* 0x0000777315067816 */ /* 0x001fe400000000ff */
[----:B------:R-:W4:Y:S09]  /*8a470*/  LDL.LU.64 R20, [R1+0x1328] ;  /* 0x0013280001147983 */ /* 0x000f320000300a00 */
[----:B------:R0:W-:Y:S01]  /*8a480*/  @P6 STG.E.U8 desc[UR32][R4.64], R6 ;  /* 0x0000000604006986 */ /* 0x0001e2000c101120 */
[----:B------:R-:W-:-:S03]  /*8a490*/  ISETP.LT.AND P6, PT, R9, UR4, !P5 ;  /* 0x0000000409007c0c */ /* 0x000fc6000efc1270 */
[----:B------:R-:W4:Y:S01]  /*8a4a0*/  LDL.LU.64 R2, [R1+0x1320] ;  /* 0x0013200001027983 */ /* 0x000f220000300a00 */
[----:B------:R-:W-:Y:S01]  /*8a4b0*/  ULDC UR4, c[0x0][0x228] ;  /* 0x00008a0000047ab9 */ /* 0x000fe20000000800 */
[C---:B0-----:R-:W-:Y:S02]  /*8a4c0*/  PRMT R6, R19.reuse, 0x7770, RZ ;  /* 0x0000777013067816 */ /* 0x041fe400000000ff */
[----:B------:R-:W4:Y:S06]  /*8a4d0*/  LDL.LU.64 R4, [R1+0x1318] ;  /* 0x0013180001047983 */ /* 0x000f2c0000300a00 */
        /* <DEDUP_REMOVED lines=11> */
[----:B------:R-:W2:Y:S07]  /*8a590*/  LDL.LU R25, [R1+0x20c] ;  /* 0x00020c0001197983 */ /* 0x000eae0000300800 */
[----:B------:R0:W-:Y:S04]  /*8a5a0*/  @P6 STG.E.U8 desc[UR32][R26.64], R6 ;  /* 0x000000061a006986 */ /* 0x0001e8000c101120 */
[----:B0-----:R-:W2:Y:S01]  /*8a5b0*/  LDL.LU.64 R26, [R1+0x1308] ;  /* 0x00130800011a7983 */ /* 0x001ea20000300a00 */
[----:B------:R-:W-:-:S05]  /*8a5c0*/  PRMT R6, R19, 0x7773, RZ ;  /* 0x0000777313067816 */ /* 0x000fca00000000ff */
[----:B---3--:R0:W-:Y:S01]  /*8a5d0*/  @P5 STG.E.U8 desc[UR32][R22.64], R6 ;  /* 0x0000000616005986 */ /* 0x0081e2000c101120 */
[----:B------:R-:W-:-:S03]  /*8a5e0*/  ISETP.GE.AND P5, PT, R7, UR31, PT ;  /* 0x0000001f07007c0c */ /* 0x000fc6000bfa6270 */
[----:B0-----:R-:W3:Y:S01]  /*8a5f0*/  LDL.LU.64 R22, [R1+0x1300] ;  /* 0x0013000001167983 */ /* 0x001ee20000300a00 */
[----:B------:R-:W-:-:S03]  /*8a600*/  ISETP.LT.AND P6, PT, R13, UR4, !P5 ;  /* 0x000000040d007c0c */ /* 0x000fc6000efc1270 */
[----:B------:R0:W-:Y:S01]  /*8a610*/  STL.64 [R1+0x27d8], R12 ;  /* 0x0027d80c01007387 */ /* 0x0001e20000100a00 */
[----:B------:R-:W-:Y:S01]  /*8a620*/  PRMT R6, R16, 0x7770, RZ ;  /* 0x0000777010067816 */ /* 0x000fe200000000ff */
[----:B------:R-:W-:Y:S02]  /*8a630*/  ULDC UR4, c[0x0][0x228] ;  /* 0x00008a0000047ab9 */ /* 0x000fe40000000800 */
[----:B0-----:R-:W3:Y:S06]  /*8a640*/  LDL.LU.64 R12, [R1+0x12f8] ;  /* 0x0012f800010c7983 */ /* 0x001eec0000300a00 */
        /* <DEDUP_REMOVED lines=8> */
[----:B------:R-:W-:Y:S01]  /*8a6d0*/  ULDC UR4, c[0x0][0x228] ;  /* 0x00008a0000047ab9 */ /* 0x000fe20000000800 */
[----:B0-----:R-:W-:Y:S01]  /*8a6e0*/  PRMT R6, R16, 0x7772, RZ ;  /* 0x0000777210067816 */ /* 0x001fe200000000ff */
[----:B------:R-:W4:Y:S10]  /*8a6f0*/  LDL.LU.64 R2, [R1+0x12d8] ;  /* 0x0012d80001027983 */ /* 0x000f340000300a00 */
[----:B------:R0:W-:Y:S01]  /*8a700*/  @P6 STG.E.U8 desc[UR32][R4.64], R6 ;  /* 0x0000000604006986 */ /* 0x0001e2000c101120 */
[----:B------:R-:W-:Y:S01]  /*8a710*/  ISETP.LT.AND P6, PT, R8, UR36, !P5 ;  /* 0x0000002408007c0c */ /* 0x000fe2000efc1270 */
[----:B------:R-:W-:Y:S01]  /*8a720*/  VIADD R7, R17, 0x17 ;  /* 0x0000001711077836 */ /* 0x000fe20000000000 */
[----:B------:R-:W-:Y:S01]  /*8a730*/  LOP3.LUT R0, R0, 0xfbffffff, RZ, 0xc0, !PT ;  /* 0xfbffffff00007812 */ /* 0x000fe200078ec0ff */
[----:B------:R-:W-:Y:S01]  /*8a740*/  ULDC.64 UR36, c[0x0][0x228] ;  /* 0x00008a0000247ab9 */ /* 0x000fe20000000a00 */
[----:B0-----:R-:W-:Y:S01]  /*8a750*/  PRMT R6, R16, 0x7773, RZ ;  /* 0x0000777310067816 */ /* 0x001fe200000000ff */
[----:B------:R-:W4:Y:S08]  /*8a760*/  LDL.LU.64 R4, [R1+0x12d0] ;  /* 0x0012d00001047983 */ /* 0x000f300000300a00 */
[----:B------:R2:W-:Y:S01]  /*8a770*/  @P6 STG.E.U8 desc[UR32][R28.64], R6 ;  /* 0x000000061c006986 */ /* 0x0005e2000c101120 */
[----:B------:R-:W-:Y:S01]  /*8a780*/  ISETP.LT.AND P6, PT, R9, UR4, !P5 ;  /* 0x0000000409007c0c */ /* 0x000fe2000efc1270 */
[----:B------:R-:W-:Y:S01]  /*8a790*/  ULDC UR4, c[0x0][0x228] ;  /* 0x00008a0000047ab9 */ /* 0x000fe20000000800 */
[C---:B--2---:R-:W-:Y:S01]  /*8a7a0*/  PRMT R6, R25.reuse, 0x7770, RZ ;  /* 0x0000777019067816 */ /* 0x044fe200000000ff */
[----:B------:R-:W2:Y:S10]  /*8a7b0*/  LDL.LU.64 R28, [R1+0x12c8] ;  /* 0x0012c800011c7983 */ /* 0x000eb40000300a00 */
[----:B------:R0:W-:Y:S01]  /*8a7c0*/  @P6 STG.E.U8 desc[UR32][R26.64], R6 ;  /* 0x000000061a006986 */ /* 0x0001e2000c101120 */
[----:B------:R-:W-:Y:S01]  /*8a7d0*/  ISETP.LT.AND P6, PT, R10, UR4, !P5 ;  /* 0x000000040a007c0c */ /* 0x000fe2000efc1270 */
[----:B------:R-:W-:Y:S01]  /*8a7e0*/  ULDC UR4, c[0x0][0x228] ;  /* 0x00008a0000047ab9 */ /* 0x000fe20000000800 */
[----:B0-----:R-:W-:Y:S01]  /*8a7f0*/  PRMT R6, R25, 0x7771, RZ ;  /* 0x0000777119067816 */ /* 0x001fe200000000ff */
[----:B------:R-:W2:Y:S04]  /*8a800*/  LDL.LU.64 R26, [R1+0x12c0] ;  /* 0x0012c000011a7983 */ /* 0x000ea80000300a00 */
[----:B------:R-:W2:Y:S06]  /*8a810*/  LDL.LU R16, [R1+0x1dc] ;  /* 0x0001dc0001107983 */ /* 0x000eac0000300800 */
        /* <DEDUP_REMOVED lines=8> */
[----:B------:R-:W3:Y:S01]  /*8a8a0*/  LDL.LU.64 R24, [R1+0x12a8] ;  /* 0x0012a80001187983 */ /* 0x000ee20000300a00 */
[----:B----4-:R-:W-:Y:S01]  /*8a8b0*/  ISETP.LT.AND P5, PT, R12, UR4, !P5 ;  /* 0x000000040c007c0c */ /* 0x010fe2000efa1270 */
[----:B------:R-:W-:-:S12]  /*8a8c0*/  ULDC UR4, c[0x0][0x228] ;  /* 0x00008a0000047ab9 */ /* 0x000fd80000000800 */
[----:B------:R0:W-:Y:S04]  /*8a8d0*/  @P5 STG.E.U8 desc[UR32][R20.64], R6 ;  /* 0x0000000614005986 */ /* 0x0001e8000c101120 */
[----:B0-----:R-:W4:Y:S01]  /*8a8e0*/  LDL.LU.64 R20, [R1+0x12a0] ;  /* 0x0012a00001147983 */ /* 0x001f220000300a00 */
[----:B------:R-:W-:Y:S02]  /*8a8f0*/  ISETP.GE.AND P5, PT, R7, UR45, PT ;  /* 0x0000002d07007c0c */ /* 0x000fe4000bfa6270 */
[----:B------:R-:W-:Y:S01]  /*8a900*/  PRMT R6, R19, 0x7770, RZ ;  /* 0x0000777013067816 */ /* 0x000fe200000000ff */
[----:B------:R-:W-:Y:S01]  /*8a910*/  VIADD R7, R17, 0x18 ;  /* 0x0000001811077836 */ /* 0x000fe20000000000 */
[----:B------:R-:W-:Y:S01]  /*8a920*/  ULDC.64 UR44, c[0x0][0x228] ;  /* 0x00008a00002c7ab9 */ /* 0x000fe20000000a00 */
[----:B------:R-:W-:Y:S01]  /*8a930*/  ISETP.LT.AND P6, PT, R13, UR4, !P5 ;  /* 0x000000040d007c0c */ /* 0x000fe2000efc1270 */
[----:B------:R-:W-:-:S12]  /*8a940*/  ULDC UR4, c[0x0][0x228] ;  /* 0x00008a0000047ab9 */ /* 0x000fd80000000800 */
[----:B------:R0:W-:Y:S01]  /*8a950*/  @P6 STG.E.U8 desc[UR32][R2.64], R6 ;  /* 0x0000000602006986 */ /* 0x0001e2000c101120 */
[----:B------:R-:W-:Y:S01]  /*8a960*/  ISETP.LT.AND P6, PT, R18, UR4, !P5 ;  /* 0x0000000412007c0c */ /* 0x000fe2000efc1270 */
[----:B------:R-:W-:Y:S01]  /*8a970*/  ULDC UR4, c[0x0][0x228] ;  /* 0x00008a0000047ab9 */ /* 0x000fe20000000800 */
[C---:B0-----:R-:W-:Y:S01]  /*8a980*/  PRMT R6, R19.reuse, 0x7771, RZ ;  /* 0x0000777113067816 */ /* 0x041fe200000000ff */
[----:B------:R-:W4:Y:S10]  /*8a990*/  LDL.LU.64 R2, [R1+0x1290] ;  /* 0x0012900001027983 */ /* 0x000f340000300a00 */
[----:B------:R0:W-:Y:S01]  /*8a9a0*/  @P6 STG.E.U8 desc[UR32][R4.64], R6 ;  /* 0x0000000604006986 */ /* 0x0001e2000c101120 */
[----:B------:R-:W-:Y:S01]  /*8a9b0*/  ISETP.LT.AND P6, PT, R14, UR4, !P5 ;  /* 0x000000040e007c0c */ /* 0x000fe2000efc1270 */
[----:B------:R-:W-:Y:S01]  /*8a9c0*/  ULDC UR4, c[0x0][0x228] ;  /* 0x00008a0000047ab9 */ /* 0x000fe20000000800 */
[C---:B0-----:R-:W-:Y:S01]  /*8a9d0*/  PRMT R6, R19.reuse, 0x7772, RZ ;  /* 0x0000777213067816 */ /* 0x041fe200000000ff */
[----:B------:R-:W4:Y:S10]  /*8a9e0*/  LDL.LU.64 R4, [R1+0x1280] ;  /* 0x0012800001047983 */ /* 0x000f340000300a00 */
[----:B--2---:R0:W-:Y:S01]  /*8a9f0*/  @P6 STG.E.U8 desc[UR32][R28.64], R6 ;  /* 0x000000061c006986 */ /* 0x0041e2000c101120 */
[----:B------:R-:W-:Y:S01]  /*8aa00*/  ISETP.LT.AND P6, PT, R8, UR34, !P5 ;  /* 0x0000002208007c0c */ /* 0x000fe2000efc1270 */
[----:B------:R-:W-:Y:S01]  /*8aa10*/  ULDC.64 UR34, c[0x0][0x228] ;  /* 0x00008a0000227ab9 */ /* 0x000fe20000000a00 */
[----:B0-----:R-:W-:-:S11]  /*8aa20*/  PRMT R6, R19, 0x7773, RZ ;  /* 0x0000777313067816 */ /* 0x001fd600000000ff */
[----:B------:R0:W-:Y:S04]  /*8aa30*/  @P6 STG.E.U8 desc[UR32][R26.64], R6 ;  /* 0x000000061a006986 */ /* 0x0001e8000c101120 */
[----:B0-----:R-:W2:Y:S01]  /*8aa40*/  LDL.LU.64 R26, [R1+0x1278] ;  /* 0x00127800011a7983 */ /* 0x001ea20000300a00 */
[----:B------:R-:W-:-:S03]  /*8aa50*/  ISETP.LT.AND P6, PT, R9, UR4, !P5 ;  /* 0x0000000409007c0c */ /* 0x000fc6000efc1270 */
[----:B------:R-:W2:Y:S01]  /*8aa60*/  LDL.LU.64 R28, [R1+0x1270] ;  /* 0x00127000011c7983 */ /* 0x000ea20000300a00 */
[----:B------:R-:W-:Y:S01]  /*8aa70*/  PRMT R6, R16, 0x7770, RZ ;  /* 0x0000777010067816 */ /* 0x000fe200000000ff */
[----:B------:R-:W-:-:S08]  /*8aa80*/  ULDC UR4, c[0x0][0x228] ;  /* 0x00008a0000047ab9 */ /* 0x000fd00000000800 */
[----:B---3--:R0:W-:Y:S01]  /*8aa90*/  @P6 STG.E.U8 desc[UR32][R22.64], R6 ;  /* 0x0000000616006986 */ /* 0x0081e2000c101120 */
[----:B------:R-:W-:Y:S01]  /*8aaa0*/  ISETP.LT.AND P6, PT, R10, UR4, !P5 ;  /* 0x000000040a007c0c */ /* 0x000fe2000efc1270 */
[----:B------:R-:W-:Y:S02]  /*8aab0*/  ULDC UR4, c[0x0][0x228] ;  /* 0x00008a0000047ab9 */ /* 0x000fe40000000800 */
[----:B0-----:R-:W3:Y:S01]  /*8aac0*/  LDL.LU.64 R22, [R1+0x1268] ;  /* 0x0012680001167983 */ /* 0x001ee20000300a00 */
[----:B------:R-:W-:-:S03]  /*8aad0*/  PRMT R6, R16, 0x7771, RZ ;  /* 0x0000777110067816 */ /* 0x000fc600000000ff */
[----:B------:R-:W3:Y:S06]  /*8aae0*/  LDL.LU R19, [R1+0x1b0] ;  /* 0x0001b00001137983 */ /* 0x000eec0000300800 */
[----:B------:R0:W-:Y:S01]  /*8aaf0*/  @P6 STG.E.U8 desc[UR32][R24.64], R6 ;  /* 0x0000000618006986 */ /* 0x0001e2000c101120 */
[----:B------:R-:W-:Y:S01]  /*8ab00*/  ISETP.LT.AND P6, PT, R11, UR4, !P5 ;  /* 0x000000040b007c0c */ /* 0x000fe2000efc1270 */
[----:B------:R-:W-:Y:S02]  /*8ab10*/  ULDC UR4, c[0x0][0x228] ;  /* 0x00008a0000047ab9 */ /* 0x000fe40000000800 */
[----:B0-----:R-:W3:Y:S01]  /*8ab20*/  LDL.LU.64 R24, [R1+0x1260] ;  /* 0x0012600001187983 */ /* 0x001ee20000300a00 */
[----:B------:R-:W-:-:S09]  /*8ab30*/  PRMT R6, R16, 0x7772, RZ ;  /* 0x0000777210067816 */ /* 0x000fd200000000ff */
[----:B----4-:R0:W-:Y:S04]  /*8ab40*/  @P6 STG.E.U8 desc[UR32][R20.64], R6 ;  /* 0x0000000614006986 */ /* 0x0101e8000c101120 */
[----:B0-----:R-:W4:Y:S01]  /*8ab50*/  LDL.LU.64 R20, [R1+0x1258] ;  /* 0x0012580001147983 */ /* 0x001f220000300a00 */
[----:B------:R-:W-:-:S03]  /*8ab60*/  PRMT R6, R16, 0x7773, RZ ;  /* 0x0000777310067816 */ /* 0x000fc600000000ff */
[----:B------:R-:W4:Y:S01]  /*8ab70*/  LDL.LU.64 R16, [R1+0x1250] ;  /* 0x0012500001107983 */ /* 0x000f220000300a00 */
[----:B------:R-:W-:Y:S01]  /*8ab80*/  ISETP.LT.AND P5, PT, R12, UR4, !P5 ;  /* 0x000000040c007c0c */ /* 0x000fe2000efa1270 */
[----:B------:R-:W-:-:S12]  /*8ab90*/  ULDC UR4, c[0x0][0x228] ;  /* 0x00008a0000047ab9 */ /* 0x000fd80000000800 */
[----:B------:R0:W-:Y:S01]  /*8aba0*/  @P5 STG.E.U8 desc[UR32][R2.64], R6 ;  /* 0x0000000602005986 */ /* 0x0001e2000c101120 */
[----:B------:R-:W-:Y:S01]  /*8abb0*/  ISETP.GE.AND P5, PT, R7, UR43, PT ;  /* 0x0000002b07007c0c */ /* 0x000fe2000bfa6270 */
[----:B------:R-:W-:-:S03]  /*8abc0*/  ULDC.64 UR42, c[0x0][0x228] ;  /* 0x00008a00002a7ab9 */ /* 0x000fc60000000a00 */
[----:B------:R-:W-:Y:S01]  /*8abd0*/  ISETP.LT.AND P6, PT, R13, UR4, !P5 ;  /* 0x000000040d007c0c */ /* 0x000fe2000efc1270 */
[----:B------:R-:W-:Y:S01]  /*8abe0*/  ULDC UR4, c[0x0][0x228] ;  /* 0x00008a0000047ab9 */ /* 0x000fe20000000800 */
[----:B0-----:R-:W-:-:S11]  /*8abf0*/  PRMT R6, R15, 0x7770, RZ ;  /* 0x000077700f067816 */ /* 0x001fd600000000ff */
[----:B------:R0:W-:Y:S01]  /*8ac00*/  @P6 STG.E.U8 desc[UR32][R4.64], R6 ;  /* 0x0000000604006986 */ /* 0x0001e2000c101120 */
[----:B------:R-:W-:Y:S01]  /*8ac10*/  ISETP.LT.AND P6, PT, R18, UR4, !P5 ;  /* 0x0000000412007c0c */ /* 0x000fe2000efc1270 */
[----:B------:R-:W-:Y:S01]  /*8ac20*/  ULDC UR4, c[0x0][0x228] ;  /* 0x00008a0000047ab9 */ /* 0x000fe20000000800 */
[----:B0-----:R-:W-:-:S11]  /*8ac30*/  PRMT R6, R15, 0x7771, RZ ;  /* 0x000077710f067816 */ /* 0x001fd600000000ff */
[----:B--2---:R0:W-:Y:S01]  /*8ac40*/  @P6 STG.E.U8 desc[UR32][R26.64], R6 ;  /* 0x000000061a006986 */ /* 0x0041e2000c101120 */
[----:B------:R-:W-:Y:S01]  /*8ac50*/  ISETP.LT.AND P6, PT, R14, UR4, !P5 ;  /* 0x000000040e007c0c */ /* 0x000fe2000efc1270 */
[----:B------:R-:W-:Y:S01]  /*8ac60*/  ULDC UR4, c[0x0][0x228] ;  /* 0x00008a0000047ab9 */ /* 0x000fe20000000800 */
[C---:B0-----:R-:W-:Y:S01]  /*8ac70*/  PRMT R6, R15.reuse, 0x7772, RZ ;  /* 0x000077720f067816 */ /* 0x041fe200000000ff */
[----:B------:R-:W2:Y:S04]  /*8ac80*/  LDL.LU.64 R26, [R1+0x1240] ;  /* 0x00124000011a7983 */ /* 0x000ea80000300a00 */
[----:B------:R-:W2:Y:S06]  /*8ac90*/  LDL.LU R7, [R1+0x1a0] ;  /* 0x0001a00001077983 */ /* 0x000eac0000300800 */
[----:B------:R0:W-:Y:S01]  /*8aca0*/  @P6 STG.E.U8 desc[UR32][R28.64], R6 ;  /* 0x000000061c006986 */ /* 0x0001e2000c101120 */
[----:B------:R-:W-:Y:S01]  /*8acb0*/  ISETP.LT.AND P6, PT, R8, UR30, !P5 ;  /* 0x0000001e08007c0c */ /* 0x000fe2000efc1270 */
[----:B------:R-:W-:Y:S01]  /*8acc0*/  ULDC.64 UR30, c[0x0][0x228] ;  /* 0x00008a00001e7ab9 */ /* 0x000fe20000000a00 */
[----:B0-----:R-:W-:-:S02]  /*8acd0*/  PRMT R6, R15, 0x7773, RZ ;  /* 0x000077730f067816 */ /* 0x001fc400000000ff */
[----:B------:R-:W2:Y:S09]  /*8ace0*/  LDL.LU R15, [R1+0x27d4] ;  /* 0x0027d400010f7983 */ /* 0x000eb20000300800 */
[----:B---3--:R0:W-:Y:S01]  /*8acf0*/  @P6 STG.E.U8 desc[UR32][R22.64], R6 ;  /* 0x0000000616006986 */ /* 0x0081e2000c101120 */
[----:B------:R-:W-:Y:S01]  /*8ad00*/  ISETP.LT.AND P6, PT, R9, UR4, !P5 ;  /* 0x0000000409007c0c */ /* 0x000fe2000efc1270 */
[----:B------:R-:W-:Y:S01]  /*8ad10*/  ULDC UR4, c[0x0][0x228] ;  /* 0x00008a0000047ab9 */ /* 0x000fe20000000800 */
[C---:B0-----:R-:W-:Y:S01]  /*8ad20*/  PRMT R6, R19.reuse, 0x7770, RZ ;  /* 0x0000777013067816 */ /* 0x041fe200000000ff */
[----:B------:R-:W3:Y:S10]  /*8ad30*/  LDL.LU.64 R22, [R1+0x1228] ;  /* 0x0012280001167983 */ /* 0x000ef40000300a00 */
[----:B------:R0:W-:Y:S01]  /*8ad40*/  @P6 STG.E.U8 desc[UR32][R24.64], R6 ;  /* 0x0000000618006986 */ /* 0x0001e2000c101120 */
[----:B------:R-:W-:Y:S01]  /*8ad50*/  ISETP.LT.AND P6, PT, R10, UR4, !P5 ;  /* 0x000000040a007c0c */ /* 0x000fe2000efc1270 */
[----:B------:R-:W-:Y:S01]  /*8ad60*/  ULDC UR4, c[0x0][0x228] ;  /* 0x00008a0000047ab9 */ /* 0x000fe20000000800 */
[----:B0-----:R-:W-:Y:S01]  /*8ad70*/  PRMT R6, R19, 0x7771, RZ ;  /* 0x0000777113067816 */ /* 0x001fe200000000ff */
[----:B------:R-:W-:Y:S04]  /*8ad80*/  STL.64 [R1+0x2580], R8 ;  /* 0x0025800801007387 */ /* 0x000fe80000100a00 */
[----:B------:R-:W3:Y:S04]  /*8ad90*/  LDL.LU.64 R24, [R1+0x1220] ;  /* 0x0012200001187983 */ /* 0x000ee80000300a00 */
[----:B------:R-:W-:Y:S04]  /*8ada0*/  STL.64 [R1+0x2570], R10 ;  /* 0x0025700a01007387 */ /* 0x000fe80000100a00 */
[----:B----4-:R0:W-:Y:S01]  /*8adb0*/  @P6 STG.E.U8 desc[UR32][R20.64], R6 ;  /* 0x0000000614006986 */ /* 0x0101e2000c101120 */
[----:B------:R-:W-:Y:S01]  /*8adc0*/  ISETP.LT.AND P6, PT, R11, UR4, !P5 ;  /* 0x000000040b007c0c */ /* 0x000fe2000efc1270 */
[----:B------:R-:W-:Y:S01]  /*8add0*/  ULDC UR4, c[0x0][0x228] ;  /* 0x00008a0000047ab9 */ /* 0x000fe20000000800 */
[----:B0-----:R-:W-:-:S11]  /*8ade0*/  PRMT R6, R19, 0x7772, RZ ;  /* 0x0000777213067816 */ /* 0x001fd600000000ff */
[----:B------:R0:W-:Y:S04]  /*8adf0*/  @P6 STG.E.U8 desc[UR32][R16.64], R6 ;  /* 0x0000000610006986 */ /* 0x0001e8000c101120 */
[----:B0-----:R-:W4:Y:S04]  /*8ae00*/  LDL.LU.64 R16, [R1+0x1218] ;  /* 0x0012180001107983 */ /* 0x001f280000300a00 */
[----:B------:R-:W3:Y:S04]  /*8ae10*/  LDL.LU R20, [R1+0x190] ;  /* 0x0001900001147983 */ /* 0x000ee80000300800 */
[----:B------:R-:W3:Y:S01]  /*8ae20*/  LDL.LU R21, [R1+0xc] ;  /* 0x00000c0001157983 */ /* 0x000ee20000300800 */
[----:B------:R-:W-:-:S02]  /*8ae30*/  ISETP.LT.AND P5, PT, R12, UR4, !P5 ;  /* 0x000000040c007c0c */ /* 0x000fc4000efa1270 */
[----:B------:R-:W-:Y:S01]  /*8ae40*/  PRMT R6, R19, 0x7773, RZ ;  /* 0x0000777313067816 */ /* 0x000fe200000000ff */
[----:B------:R-:W-:-:S10]  /*8ae50*/  ULDC UR4, c[0x0][0x228] ;  /* 0x00008a0000047ab9 */ /* 0x000fd40000000800 */
[----:B--2---:R-:W-:Y:S01]  /*8ae60*/  @P5 STG.E.U8 desc[UR32][R26.64], R6 ;  /* 0x000000061a005986 */ /* 0x004fe2000c101120 */
[----:B------:R-:W-:Y:S01]  /*8ae70*/  ISETP.LT.AND P5, PT, R13, UR4, !P4 ;  /* 0x000000040d007c0c */ /* 0x000fe2000e7a1270 */
[----:B------:R-:W-:Y:S02]  /*8ae80*/  ULDC UR4, c[0x0][0x228] ;  /* 0x00008a0000047ab9 */ /* 0x000fe40000000800 */
[----:B---3--:R0:W-:Y:S04]  /*8ae90*/  STL.64 [R1+0x27c8], R20 ;  /* 0x0027c81401007387 */ /* 0x0081e80000100a00 */
[----:B0-----:R-:W2:Y:S04]  /*8aea0*/  LDL.LU.64 R20, [R1+0x1210] ;  /* 0x0012100001147983 */ /* 0x001ea80000300a00 */
[----:B------:R0:W-:Y:S04]  /*8aeb0*/  STL.64 [R1+0x2578], R12 ;  /* 0x0025780c01007387 */ /* 0x0001e80000100a00 */
[----:B0-----:R-:W3:Y:S01]  /*8aec0*/  LDL.LU.64 R12, [R1+0x11f0] ;  /* 0x0011f000010c7983 */ /* 0x001ee20000300a00 */
[----:B------:R-:W-:-:S05]  /*8aed0*/  PRMT R6, R7, 0x7770, RZ ;  /* 0x0000777007067816 */ /* 0x000fca00000000ff */
[----:B------:R0:W-:Y:S01]  /*8aee0*/  @P5 STG.E.U8 desc[UR32][R22.64], R6 ;  /* 0x0000000616005986 */ /* 0x0001e2000c101120 */
[----:B------:R-:W-:Y:S01]  /*8aef0*/  ISETP.LT.AND P5, PT, R18, UR4, !P4 ;  /* 0x0000000412007c0c */ /* 0x000fe2000e7a1270 */
[----:B------:R-:W-:Y:S02]  /*8af00*/  ULDC UR4, c[0x0][0x228] ;  /* 0x00008a0000047ab9 */ /* 0x000fe40000000800 */
[----:B------:R-:W-:Y:S02]  /*8af10*/  ISETP.LT.AND P4, PT, R14, UR4, !P4 ;  /* 0x000000040e007c0c */ /* 0x000fe4000e781270 */
[----:B------:R-:W-:Y:S01]  /*8af20*/  LOP3.LUT P6, RZ, R15, 0x80, RZ, 0xc0, !PT ;  /* 0x000000800fff7812 */ /* 0x000fe200078cc0ff */
[----:B------:R-:W-:Y:S01]  /*8af30*/  ULDC UR4, c[0x0][0x228] ;  /* 0x00008a0000047ab9 */ /* 0x000fe20000000800 */
[----:B0-----:R-:W-:-:S06]  /*8af40*/  PRMT R6, R7, 0x7771, RZ ;  /* 0x0000777107067816 */ /* 0x001fcc00000000ff */
[----:B------:R0:W-:Y:S02]  /*8af50*/  @P5 STG.E.U8 desc[UR32][R24.64], R6 ;  /* 0x0000000618005986 */ /* 0x0001e4000c101120 */
[----:B0-----:R-:W-:-:S05]  /*8af60*/  PRMT R6, R7, 0x7772, RZ ;  /* 0x0000777207067816 */ /* 0x001fca00000000ff */
[----:B----4-:R0:W-:Y:S02]  /*8af70*/  @P4 STG.E.U8 desc[UR32][R16.64], R6 ;  /* 0x0000000610004986 */ /* 0x0101e4000c101120 */
[----:B0-----:R-:W-:-:S05]  /*8af80*/  PRMT R6, R7, 0x7773, RZ ;  /* 0x0000777307067816 */ /* 0x001fca00000000ff */
[----:B--2---:R-:W-:Y:S04]  /*8af90*/  @P3 STG.E.U8 desc[UR32][R20.64], R6 ;  /* 0x0000000614003986 */ /* 0x004fe8000c101120 */
[----:B---3--:R0:W-:Y:S04]  /*8afa0*/  STL.64 [R1+0x27c0], R12 ;  /* 0x0027c00c01007387 */ /* 0x0081e80000100a00 */
[----:B0-----:R-:W2:Y:S04]  /*8afb0*/  LDL.LU.64 R12, [R1+0x1200] ;  /* 0x00120000010c7983 */ /* 0x001ea80000300a00 */
[----:B------:R-:W3:Y:S04]  /*8afc0*/  LDL.LU.64 R10, [R1+0x11e8] ;  /* 0x0011e800010a7983 */ /* 0x000ee80000300a00 */
[----:B------:R-:W4:Y:S04]  /*8afd0*/  LDL.LU.64 R8, [R1+0x11d8] ;  /* 0x0011d80001087983 */ /* 0x000f280000300a00 */
[----:B------:R-:W4:Y:S04]  /*8afe0*/  LDL.LU R19, [R1+0x1c4] ;  /* 0x0001c40001137983 */ /* 0x000f280000300800 */
[----:B------:R-:W4:Y:S04]  /*8aff0*/  LDL.LU.64 R2, [R1+0x11c8] ;  /* 0x0011c80001027983 */ /* 0x000f280000300a00 */
[----:B------:R-:W4:Y:S04]  /*8b000*/  LDL.LU.64 R4, [R1+0x11c0] ;  /* 0x0011c00001047983 */ /* 0x000f280000300a00 */
[----:B------:R-:W4:Y:S04]  /*8b010*/  LDL.LU R18, [R1+0x1b4] ;  /* 0x0001b40001127983 */ /* 0x000f280000300800 */
[----:B------:R-:W4:Y:S04]  /*8b020*/  LDL.LU.64 R28, [R1+0x11b8] ;  /* 0x0011b800011c7983 */ /* 0x000f280000300a00 */
[----:B------:R-:W4:Y:S04]  /*8b030*/  LDL.LU.64 R26, [R1+0x11b0] ;  /* 0x0011b000011a7983 */ /* 0x000f280000300a00 */
[----:B------:R-:W4:Y:S04]  /*8b040*/  LDL.LU.64 R22, [R1+0x11a8] ;  /* 0x0011a80001167983 */ /* 0x000f280000300a00 */
[----:B------:R-:W4:Y:S04]  /*8b050*/  LDL.LU R14, [R1+0x27d0] ;  /* 0x0027d000010e7983 */ /* 0x000f280000300800 */
[----:B------:R-:W4:Y:S04]  /*8b060*/  LDL.LU.64 R24, [R1+0x11a0] ;  /* 0x0011a00001187983 */ /* 0x000f280000300a00 */
[----:B------:R-:W4:Y:S04]  /*8b070*/  LDL.LU.64 R16, [R1+0x1198] ;  /* 0x0011980001107983 */ /* 0x000f280000300a00 */
[----:B------:R-:W2:Y:S02]  /*8b080*/  LDL.LU.64 R20, [R1+0x27c8] ;  /* 0x0027c80001147983 */ /* 0x000ea40000300a00 */
[----:B--2---:R-:W-:-:S05]  /*8b090*/  PRMT R6, R20, 0x7770, RZ ;  /* 0x0000777014067816 */ /* 0x004fca00000000ff */
[----:B------:R0:W-:Y:S04]  /*8b0a0*/  @P2 STG.E.U8 desc[UR32][R12.64], R6 ;  /* 0x000000060c002986 */ /* 0x0001e8000c101120 */
[----:B0-----:R-:W2:Y:S01]  /*8b0b0*/  LDL.LU.64 R12, [R1+0x27c0] ;  /* 0x0027c000010c7983 */ /* 0x001ea20000300a00 */
[----:B------:R-:W-:Y:S02]  /*8b0c0*/  PRMT R6, R20, 0x7771, RZ ;  /* 0x0000777114067816 */ /* 0x000fe400000000ff */
[C---:B------:R-:W-:Y:S02]  /*8b0d0*/  LOP3.LUT P2, RZ, R15.reuse, 0x8, RZ, 0xc0, !PT ;  /* 0x000000080fff7812 */ /* 0x040fe4000784c0ff */
[C---:B------:R-:W-:Y:S02]  /*8b0e0*/  LOP3.LUT P3, RZ, R15.reuse, 0x10, RZ, 0xc0, !PT ;  /* 0x000000100fff7812 */ /* 0x040fe4000786c0ff */
[----:B------:R-:W-:-:S02]  /*8b0f0*/  LOP3.LUT P4, RZ, R15, 0x20, RZ, 0xc0, !PT ;  /* 0x000000200fff7812 */ /* 0x000fc4000788c0ff */
[----:B------:R-:W-:Y:S01]  /*8b100*/  LOP3.LUT P5, RZ, R15, 0x40, RZ, 0xc0, !PT ;  /* 0x000000400fff7812 */ /* 0x000fe200078ac0ff */
[----:B--2---:R0:W-:Y:S02]  /*8b110*/  @P1 STG.E.U8 desc[UR32][R12.64], R6 ;  /* 0x000000060c001986 */ /* 0x0041e4000c101120 */
[----:B0-----:R-:W-:-:S05]  /*8b120*/  PRMT R6, R20, 0x7772, RZ ;  /* 0x0000777214067816 */ /* 0x001fca00000000ff */
[----:B---3--:R0:W-:Y:S01]  /*8b130*/  @P0 STG.E.U8 desc[UR32][R10.64], R6 ;  /* 0x000000060a000986 */ /* 0x0081e2000c101120 */
[----:B------:R-:W-:Y:S02]  /*8b140*/  LOP3.LUT P0, RZ, R21, 0x800, RZ, 0xc0, !PT ;  /* 0x0000080015ff7812 */ /* 0x000fe4000780c0ff */
[----:B------:R-:W-:Y:S02]  /*8b150*/  LOP3.LUT P1, RZ, R15, 0x4, RZ, 0xc0, !PT ;  /* 0x000000040fff7812 */ /* 0x000fe4000782c0ff */
[----:B0-----:R-:W-:-:S09]  /*8b160*/  PRMT R6, R20, 0x7773, RZ ;  /* 0x0000777314067816 */ /* 0x001fd200000000ff */
[----:B----4-:R0:W-:Y:S02]  /*8b170*/  @P0 STG.E.U8 desc[UR32][R8.64], R6 ;  /* 0x0000000608000986 */ /* 0x0101e4000c101120 */
[----:B0-----:R-:W-:-:S05]  /*8b180*/  PRMT R6, R19, 0x7770, RZ ;  /* 0x0000777013067816 */ /* 0x001fca00000000ff */
[----:B------:R0:W-:Y:S02]  /*8b190*/  @P1 STG.E.U8 desc[UR32][R2.64], R6 ;  /* 0x0000000602001986 */ /* 0x0001e4000c101120 */
        /* <DEDUP_REMOVED lines=9> */
[----:B------:R0:W-:Y:S04]  /*8b230*/  @P6 STG.E.U8 desc[UR32][R24.64], R6 ;  /* 0x0000000618006986 */ /* 0x0001e8000c101120 */
[----:B0-----:R-:W2:Y:S01]  /*8b240*/  LDL.LU.64 R24, [R1+0x1188] ;  /* 0x0011880001187983 */ /* 0x001ea20000300a00 */
[----:B------:R-:W-:Y:S02]  /*8b250*/  LOP3.LUT P0, RZ, R21, 0x400, RZ, 0xc0, !PT ;  /* 0x0000040015ff7812 */ /* 0x000fe4000780c0ff */
[----:B------:R-:W-:Y:S02]  /*8b260*/  LOP3.LUT P4, RZ, R15, 0x800, RZ, 0xc0, !PT ;  /* 0x000008000fff7812 */ /* 0x000fe4000788c0ff */
[----:B------:R-:W-:-:S09]  /*8b270*/  PRMT R6, R18, 0x7772, RZ ;  /* 0x0000777212067816 */ /* 0x000fd200000000ff */
[----:B------:R0:W-:Y:S04]  /*8b280*/  @P0 STG.E.U8 desc[UR32][R16.64], R6 ;  /* 0x0000000610000986 */ /* 0x0001e8000c101120 */
[----:B0-----:R-:W3:Y:S04]  /*8b290*/  LDL.LU.64 R16, [R1+0x1178] ;  /* 0x0011780001107983 */ /* 0x001ee80000300a00 */
[----:B------:R-:W4:Y:S01]  /*8b2a0*/  LDL.LU.64 R28, [R1+0x1170] ;  /* 0x00117000011c7983 */ /* 0x000f220000300a00 */
[----:B------:R-:W-:-:S03]  /*8b2b0*/  PRMT R6, R18, 0x7773, RZ ;  /* 0x0000777312067816 */ /* 0x000fc600000000ff */
[----:B------:R-:W4:Y:S04]  /*8b2c0*/  LDL.LU.64 R26, [R1+0x1168] ;  /* 0x00116800011a7983 */ /* 0x000f280000300a00 */
[----:B------:R-:W3:Y:S04]  /*8b2d0*/  LDL.LU R19, [R1+0x1a4] ;  /* 0x0001a40001137983 */ /* 0x000ee80000300800 */
[----:B------:R-:W4:Y:S04]  /*8b2e0*/  LDL.LU.64 R22, [R1+0x1160] ;  /* 0x0011600001167983 */ /* 0x000f280000300a00 */
[----:B------:R-:W4:Y:S04]  /*8b2f0*/  LDL.LU R7, [R1+0x194] ;  /* 0x0001940001077983 */ /* 0x000f280000300800 */
[----:B--2---:R0:W-:Y:S04]  /*8b300*/  @P4 STG.E.U8 desc[UR32][R24.64], R6 ;  /* 0x0000000618004986 */ /* 0x0041e8000c101120 */
[----:B0-----:R-:W2:Y:S01]  /*8b310*/  LDL.LU.64 R24, [R1+0x1148] ;  /* 0x0011480001187983 */ /* 0x001ea20000300a00 */
[----:B------:R-:W-:-:S02]  /*8b320*/  LOP3.LUT P5, RZ, R15, 0x1000, RZ, 0xc0, !PT ;  /* 0x000010000fff7812 */ /* 0x000fc400078ac0ff */
[----:B---3--:R-:W-:-:S11]  /*8b330*/  PRMT R6, R19, 0x7770, RZ ;  /* 0x0000777013067816 */ /* 0x008fd600000000ff */
[----:B------:R-:W-:Y:S01]  /*8b340*/  @P5 STG.E.U8 desc[UR32][R16.64], R6 ;  /* 0x0000000610005986 */ /* 0x000fe2000c101120 */
[----:B------:R-:W-:Y:S02]  /*8b350*/  LOP3.LUT P1, RZ, R15, 0x800000, RZ, 0xc0, !PT ;  /* 0x008000000fff7812 */ /* 0x000fe4000782c0ff */
[----:B------:R-:W-:-:S11]  /*8b360*/  LOP3.LUT R21, R21, 0xfffffffb, RZ, 0xc0, !PT ;  /* 0xfffffffb15157812 */ /* 0x000fd600078ec0ff */
[----:B------:R-:W-:Y:S02]  /*8b370*/  @P1 LOP3.LUT R21, R21, 0x4, RZ, 0xfc, !PT ;  /* 0x0000000415151812 */ /* 0x000fe400078efcff */
[----:B------:R-:W-:Y:S02]  /*8b380*/  LOP3.LUT P1, RZ, R15, 0x400000, RZ, 0xc0, !PT ;  /* 0x004000000fff7812 */ /* 0x000fe4000782c0ff */
[----:B------:R-:W-:-:S11]  /*8b390*/  LOP3.LUT R21, R21, 0xfffffff7, RZ, 0xc0, !PT ;  /* 0xfffffff715157812 */ /* 0x000fd600078ec0ff */
[----:B------:R-:W-:Y:S02]  /*8b3a0*/  @P1 LOP3.LUT R21, R21, 0x8, RZ, 0xfc, !PT ;  /* 0x0000000815151812 */ /* 0x000fe400078efcff */
[----:B------:R-:W-:Y:S02]  /*8b3b0*/  LOP3.LUT P1, RZ, R15, 0x200000, RZ, 0xc0, !PT ;  /* 0x002000000fff7812 */ /* 0x000fe4000782c0ff */
[----:B------:R-:W-:-:S11]  /*8b3c0*/  LOP3.LUT R21, R21, 0xffffffef, RZ, 0xc0, !PT ;  /* 0xffffffef15157812 */ /* 0x000fd600078ec0ff */
[----:B------:R-:W-:Y:S02]  /*8b3d0*/  @P1 LOP3.LUT R21, R21, 0x10, RZ, 0xfc, !PT ;  /* 0x0000001015151812 */ /* 0x000fe400078efcff */
[----:B------:R-:W-:Y:S02]  /*8b3e0*/  LOP3.LUT P1, RZ, R15, 0x100000, RZ, 0xc0, !PT ;  /* 0x001000000fff7812 */ /* 0x000fe4000782c0ff */
[----:B------:R-:W-:Y:S01]  /*8b3f0*/  LOP3.LUT R21, R21, 0xffffffdf, RZ, 0xc0, !PT ;  /* 0xffffffdf15157812 */ /* 0x000fe200078ec0ff */
[----:B--2---:R0:W-:Y:S04]  /*8b400*/  STL.64 [R1+0x27b8], R24 ;  /* 0x0027b81801007387 */ /* 0x0041e80000100a00 */
[----:B0-----:R-:W2:Y:S04]  /*8b410*/  LDL.LU.64 R24, [R1+0x1158] ;  /* 0x0011580001187983 */ /* 0x001ea80000300a00 */
[----:B------:R-:W3:Y:S02]  /*8b420*/  LDL.LU.64 R16, [R1+0x1130] ;  /* 0x0011300001107983 */ /* 0x000ee40000300a00 */
[----:B------:R-:W-:-:S02]  /*8b430*/  @P1 LOP3.LUT R21, R21, 0x20, RZ, 0xfc, !PT ;  /* 0x0000002015151812 */ /* 0x000fc400078efcff */
[----:B------:R-:W-:Y:S02]  /*8b440*/  LOP3.LUT P1, RZ, R15, 0x80000, RZ, 0xc0, !PT ;  /* 0x000800000fff7812 */ /* 0x000fe4000782c0ff */
[----:B------:R-:W-:-:S11]  /*8b450*/  LOP3.LUT R21, R21, 0xffffffbf, RZ, 0xc0, !PT ;  /* 0xffffffbf15157812 */ /* 0x000fd600078ec0ff */
[----:B------:R-:W-:Y:S02]  /*8b460*/  @P1 LOP3.LUT R21, R21, 0x40, RZ, 0xfc, !PT ;  /* 0x0000004015151812 */ /* 0x000fe400078efcff */
[----:B------:R-:W-:Y:S02]  /*8b470*/  LOP3.LUT P1, RZ, R15, 0x40000, RZ, 0xc0, !PT ;  /* 0x000400000fff7812 */ /* 0x000fe4000782c0ff */
[----:B------:R-:W-:-:S11]  /*8b480*/  LOP3.LUT R21, R21, 0xffffff7f, RZ, 0xc0, !PT ;  /* 0xffffff7f15157812 */ /* 0x000fd600078ec0ff */
[----:B------:R-:W-:Y:S02]  /*8b490*/  @P1 LOP3.LUT R21, R21, 0x80, RZ, 0xfc, !PT ;  /* 0x0000008015151812 */ /* 0x000fe400078efcff */
[----:B------:R-:W-:Y:S02]  /*8b4a0*/  LOP3.LUT P1, RZ, R15, 0x20000, RZ, 0xc0, !PT ;  /* 0x000200000fff7812 */ /* 0x000fe4000782c0ff */
[----:B------:R-:W-:Y:S02]  /*8b4b0*/  LOP3.LUT R21, R21, 0xfffffeff, RZ, 0xc0, !PT ;  /* 0xfffffeff15157812 */ /* 0x000fe400078ec0ff */
[----:B------:R-:W-:-:S09]  /*8b4c0*/  LOP3.LUT P6, RZ, R15, 0x2000, RZ, 0xc0, !PT ;  /* 0x000020000fff7812 */ /* 0x000fd200078cc0ff */
[----:B------:R-:W-:Y:S02]  /*8b4d0*/  @P1 LOP3.LUT R21, R21, 0x100, RZ, 0xfc, !PT ;  /* 0x0000010015151812 */ /* 0x000fe400078efcff */
[C---:B------:R-:W-:Y:S02]  /*8b4e0*/  LOP3.LUT P1, RZ, R15.reuse, 0x10000, RZ, 0xc0, !PT ;  /* 0x000100000fff7812 */ /* 0x040fe4000782c0ff */
[----:B------:R-:W-:Y:S02]  /*8b4f0*/  LOP3.LUT P0, RZ, R15, 0x4000, RZ, 0xc0, !PT ;  /* 0x000040000fff7812 */ /* 0x000fe4000780c0ff */
[----:B------:R-:W-:Y:S02]  /*8b500*/  PRMT R6, R19, 0x7771, RZ ;  /* 0x0000777113067816 */ /* 0x000fe400000000ff */
[----:B------:R-:W-:-:S03]  /*8b510*/  LOP3.LUT R21, R21, 0xfffffdff, RZ, 0xc0, !PT ;  /* 0xfffffdff15157812 */ /* 0x000fc600078ec0ff */
[----:B----4-:R0:W-:Y:S04]  /*8b520*/  @P6 STG.E.U8 desc[UR32][R28.64], R6 ;  /* 0x000000061c006986 */ /* 0x0101e8000c101120 */
[----:B------:R-:W-:Y:S02]  /*8b530*/  @P1 LOP3.LUT R21, R21, 0x200, RZ, 0xfc, !PT ;  /* 0x0000020015151812 */ /* 0x000fe400078efcff */
[----:B------:R-:W-:Y:S02]  /*8b540*/  LOP3.LUT P1, RZ, R15, 0x8000, RZ, 0xc0, !PT ;  /* 0x000080000fff7812 */ /* 0x000fe4000782c0ff */
[----:B0-----:R-:W-:-:S05]  /*8b550*/  PRMT R6, R19, 0x7772, RZ ;  /* 0x0000777213067816 */ /* 0x001fca00000000ff */
[----:B------:R0:W-:Y:S02]  /*8b560*/  @P0 STG.E.U8 desc[UR32][R26.64], R6 ;  /* 0x000000061a000986 */ /* 0x0001e4000c101120 */
[----:B0-----:R-:W-:-:S05]  /*8b570*/  PRMT R6, R19, 0x7773, RZ ;  /* 0x0000777313067816 */ /* 0x001fca00000000ff */
[----:B------:R0:W-:Y:S01]  /*8b580*/  @P1 STG.E.U8 desc[UR32][R22.64], R6 ;  /* 0x0000000616001986 */ /* 0x0001e2000c101120 */
[----:B------:R-:W-:Y:S02]  /*8b590*/  LOP3.LUT P1, RZ, R21, 0x200, RZ, 0xc0, !PT ;  /* 0x0000020015ff7812 */ /* 0x000fe4000782c0ff */
[----:B0-----:R-:W-:Y:S01]  /*8b5a0*/  PRMT R6, R7, 0x7770, RZ ;  /* 0x0000777007067816 */ /* 0x001fe200000000ff */
[----:B---3--:R0:W-:Y:S10]  /*8b5b0*/  STL.64 [R1+0x27b0], R16 ;  /* 0x0027b01001007387 */ /* 0x0081f40000100a00 */
[----:B--2---:R1:W-:Y:S04]  /*8b5c0*/  @P1 STG.E.U8 desc[UR32][R24.64], R6 ;  /* 0x0000000618001986 */ /* 0x0043e8000c101120 */
[----:B0-----:R-:W2:Y:S04]  /*8b5d0*/  LDL.LU.64 R16, [R1+0x1140] ;  /* 0x0011400001107983 */ /* 0x001ea80000300a00 */
[----:B------:R-:W3:Y:S04]  /*8b5e0*/  LDL.LU R20, [R1+0x1c8] ;  /* 0x0001c80001147983 */ /* 0x000ee80000300800 */
[----:B------:R-:W4:Y:S04]  /*8b5f0*/  LDL.LU.64 R12, [R1+0x1108] ;  /* 0x00110800010c7983 */ /* 0x000f280000300a00 */
[----:B------:R-:W4:Y:S04]  /*8b600*/  LDL.LU.64 R10, [R1+0x1100] ;  /* 0x00110000010a7983 */ /* 0x000f280000300a00 */
[----:B------:R-:W4:Y:S04]  /*8b610*/  LDL.LU.64 R8, [R1+0x10f8] ;  /* 0x0010f80001087983 */ /* 0x000f280000300a00 */
[----:B------:R-:W4:Y:S04]  /*8b620*/  LDL.LU R18, [R1+0x1b8] ;  /* 0x0001b80001127983 */ /* 0x000f280000300800 */
[----:B------:R-:W4:Y:S04]  /*8b630*/  LDL.LU.64 R2, [R1+0x10f0] ;  /* 0x0010f00001027983 */ /* 0x000f280000300a00 */
[----:B------:R-:W4:Y:S04]  /*8b640*/  LDL.LU.64 R4, [R1+0x10e8] ;  /* 0x0010e80001047983 */ /* 0x000f280000300a00 */
[----:B------:R-:W4:Y:S04]  /*8b650*/  LDL.LU.64 R28, [R1+0x10e0] ;  /* 0x0010e000011c7983 */ /* 0x000f280000300a00 */
[----:B------:R-:W4:Y:S04]  /*8b660*/  LDL.LU.64 R26, [R1+0x10d8] ;  /* 0x0010d800011a7983 */ /* 0x000f280000300a00 */
[----:B------:R-:W4:Y:S04]  /*8b670*/  LDL.LU.64 R22, [R1+0x10c8] ;  /* 0x0010c80001167983 */ /* 0x000f280000300a00 */
[----:B------:R-:W4:Y:S04]  /*8b680*/  LDL.LU R19, [R1+0x1a8] ;  /* 0x0001a80001137983 */ /* 0x000f280000300800 */
[----:B-1----:R-:W2:Y:S01]  /*8b690*/  LDL.LU.64 R24, [R1+0x27b8] ;  /* 0x0027b80001187983 */ /* 0x002ea20000300a00 */
[----:B------:R-:W-:-:S02]  /*8b6a0*/  LOP3.LUT P1, RZ, R21, 0x100, RZ, 0xc0, !PT ;  /* 0x0000010015ff7812 */ /* 0x000fc4000782c0ff */
[----:B------:R-:W-:-:S11]  /*8b6b0*/  PRMT R6, R7, 0x7771, RZ ;  /* 0x0000777107067816 */ /* 0x000fd600000000ff */
[----:B--2---:R0:W-:Y:S01]  /*8b6c0*/  @P1 STG.E.U8 desc[UR32][R24.64], R6 ;  /* 0x0000000618001986 */ /* 0x0041e2000c101120 */
[----:B------:R-:W-:Y:S02]  /*8b6d0*/  LOP3.LUT P1, RZ, R21, 0x80, RZ, 0xc0, !PT ;  /* 0x0000008015ff7812 */ /* 0x000fe4000782c0ff */
[----:B0-----:R-:W-:Y:S01]  /*8b6e0*/  PRMT R6, R7, 0x7772, RZ ;  /* 0x0000777207067816 */ /* 0x001fe200000000ff */
[----:B------:R-:W2:Y:S10]  /*8b6f0*/  LDL.LU.64 R24, [R1+0x10b0] ;  /* 0x0010b00001187983 */ /* 0x000eb40000300a00 */
[----:B------:R0:W-:Y:S04]  /*8b700*/  @P1 STG.E.U8 desc[UR32][R16.64], R6 ;  /* 0x0000000610001986 */ /* 0x0001e8000c101120 */
[----:B0-----:R-:W3:Y:S01]  /*8b710*/  LDL.LU.64 R16, [R1+0x27b0] ;  /* 0x0027b00001107983 */ /* 0x001ee20000300a00 */
[----:B------:R-:W-:-:S02]  /*8b720*/  LOP3.LUT P1, RZ, R21, 0x40, RZ, 0xc0, !PT ;  /* 0x0000004015ff7812 */ /* 0x000fc4000782c0ff */
[----:B------:R-:W-:Y:S02]  /*8b730*/  PRMT R6, R7, 0x7773, RZ ;  /* 0x0000777307067816 */ /* 0x000fe400000000ff */
[C---:B------:R-:W-:Y:S02]  /*8b740*/  LOP3.LUT P2, RZ, R15.reuse, 0x1000000, RZ, 0xc0, !PT ;  /* 0x010000000fff7812 */ /* 0x040fe4000784c0ff */
[C---:B------:R-:W-:Y:S02]  /*8b750*/  LOP3.LUT P3, RZ, R15.reuse, 0x2000000, RZ, 0xc0, !PT ;  /* 0x020000000fff7812 */ /* 0x040fe4000786c0ff */
[C---:B------:R-:W-:Y:S02]  /*8b760*/  LOP3.LUT P4, RZ, R15.reuse, 0x4000000, RZ, 0xc0, !PT ;  /* 0x040000000fff7812 */ /* 0x040fe4000788c0ff */
[C---:B------:R-:W-:Y:S02]  /*8b770*/  LOP3.LUT P5, RZ, R15.reuse, 0x8000000, RZ, 0xc0, !PT ;  /* 0x080000000fff7812 */ /* 0x040fe400078ac0ff */
[----:B------:R-:W-:Y:S01]  /*8b780*/  LOP3.LUT P6, RZ, R15, 0x10000000, RZ, 0xc0, !PT ;  /* 0x100000000fff7812 */ /* 0x000fe200078cc0ff */
[----:B---3--:R0:W-:Y:S04]  /*8b790*/  @P1 STG.E.U8 desc[UR32][R16.64], R6 ;  /* 0x0000000610001986 */ /* 0x0081e8000c101120 */
[----:B0-----:R-:W3:Y:S01]  /*8b7a0*/  LDL.LU.64 R16, [R1+0x27a8] ;  /* 0x0027a80001107983 */ /* 0x001ee20000300a00 */
[----:B------:R-:W-:-:S02]  /*8b7b0*/  LOP3.LUT P1, RZ, R21, 0x20, RZ, 0xc0, !PT ;  /* 0x0000002015ff7812 */ /* 0x000fc4000782c0ff */
[----:B------:R-:W-:-:S11]  /*8b7c0*/  PRMT R6, R20, 0x7770, RZ ;  /* 0x0000777014067816 */ /* 0x000fd600000000ff */
[----:B----4-:R0:W-:Y:S01]  /*8b7d0*/  @P1 STG.E.U8 desc[UR32][R12.64], R6 ;  /* 0x000000060c001986 */ /* 0x0101e2000c101120 */
[----:B------:R-:W-:Y:S02]  /*8b7e0*/  LOP3.LUT P1, RZ, R21, 0x10, RZ, 0xc0, !PT ;  /* 0x0000001015ff7812 */ /* 0x000fe4000782c0ff */
[----:B0-----:R-:W-:-:S11]  /*8b7f0*/  PRMT R6, R20, 0x7771, RZ ;  /* 0x0000777114067816 */ /* 0x001fd600000000ff */
[----:B------:R0:W-:Y:S01]  /*8b800*/  @P1 STG.E.U8 desc[UR32][R10.64], R6 ;  /* 0x000000060a001986 */ /* 0x0001e2000c101120 */
[----:B------:R-:W-:Y:S02]  /*8b810*/  LOP3.LUT P1, RZ, R21, 0x8, RZ, 0xc0, !PT ;  /* 0x0000000815ff7812 */ /* 0x000fe4000782c0ff */
[----:B0-----:R-:W-:-:S11]  /*8b820*/  PRMT R6, R20, 0x7772, RZ ;  /* 0x0000777214067816 */ /* 0x001fd600000000ff */
[----:B------:R0:W-:Y:S01]  /*8b830*/  @P1 STG.E.U8 desc[UR32][R8.64], R6 ;  /* 0x0000000608001986 */ /* 0x0001e2000c101120 */
[----:B------:R-:W-:Y:S02]  /*8b840*/  LOP3.LUT P1, RZ, R21, 0x4, RZ, 0xc0, !PT ;  /* 0x0000000415ff7812 */ /* 0x000fe4000782c0ff */
[----:B0-----:R-:W-:-:S11]  /*8b850*/  PRMT R6, R20, 0x7773, RZ ;  /* 0x0000777314067816 */ /* 0x001fd600000000ff */
        /* <DEDUP_REMOVED lines=10> */
[----:B---3--:R0:W-:Y:S04]  /*8b900*/  @P6 STG.E.U8 desc[UR32][R16.64], R6 ;  /* 0x0000000610006986 */ /* 0x0081e8000c101120 */
[----:B0-----:R-:W3:Y:S04]  /*8b910*/  LDL.LU.64 R16, [R1+0x27a0] ;  /* 0x0027a00001107983 */ /* 0x001ee80000300a00 */
[----:B------:R-:W4:Y:S01]  /*8b920*/  LDL.LU.64 R2, [R1+0x10a8] ;  /* 0x0010a80001027983 */ /* 0x000f220000300a00 */
[C---:B------:R-:W-:Y:S02]  /*8b930*/  LOP3.LUT P0, RZ, R15.reuse, 0x20000000, RZ, 0xc0, !PT ;  /* 0x200000000fff7812 */ /* 0x040fe4000780c0ff */
[----:B------:R-:W-:-:S02]  /*8b940*/  LOP3.LUT P4, RZ, R15, 0x40000000, RZ, 0xc0, !PT ;  /* 0x400000000fff7812 */ /* 0x000fc4000788c0ff */
[----:B------:R-:W-:Y:S01]  /*8b950*/  PRMT R6, R19, 0x7771, RZ ;  /* 0x0000777113067816 */ /* 0x000fe200000000ff */
[----:B------:R-:W3:Y:S04]  /*8b960*/  LDL.LU.64 R28, [R1+0x10a0] ;  /* 0x0010a000011c7983 */ /* 0x000ee80000300a00 */
[----:B------:R-:W3:Y:S04]  /*8b970*/  LDL.LU.64 R4, [R1+0x1098] ;  /* 0x0010980001047983 */ /* 0x000ee80000300a00 */
[----:B------:R-:W3:Y:S04]  /*8b980*/  LDL.LU.64 R26, [R1+0x1090] ;  /* 0x00109000011a7983 */ /* 0x000ee80000300a00 */
[----:B------:R-:W3:Y:S04]  /*8b990*/  LDL.LU.64 R22, [R1+0x1088] ;  /* 0x0010880001167983 */ /* 0x000ee80000300a00 */
[----:B--2---:R0:W-:Y:S01]  /*8b9a0*/  @P0 STG.E.U8 desc[UR32][R24.64], R6 ;  /* 0x0000000618000986 */ /* 0x0041e2000c101120 */
[----:B------:R-:W-:-:S02]  /*8b9b0*/  LOP3.LUT P5, RZ, R15, 0x80000000, RZ, 0xc0, !PT ;  /* 0x800000000fff7812 */ /* 0x000fc400078ac0ff */
[C---:B0-----:R-:W-:Y:S01]  /*8b9c0*/  PRMT R6, R19.reuse, 0x7772, RZ ;  /* 0x0000777213067816 */ /* 0x041fe200000000ff */
[----:B------:R-:W2:Y:S04]  /*8b9d0*/  LDL.LU.64 R24, [R1+0x1078] ;  /* 0x0010780001187983 */ /* 0x000ea80000300a00 */
[----:B------:R-:W2:Y:S04]  /*8b9e0*/  LDL.LU R7, [R1+0x1cc] ;  /* 0x0001cc0001077983 */ /* 0x000ea80000300800 */
[----:B------:R-:W-:Y:S04]  /*8b9f0*/  STL.64 [R1+0x25e8], R14 ;  /* 0x0025e80e01007387 */ /* 0x000fe80000100a00 */
[----:B----4-:R0:W-:Y:S02]  /*8ba00*/  @P4 STG.E.U8 desc[UR32][R2.64], R6 ;  /* 0x0000000602004986 */ /* 0x0101e4000c101120 */
[----:B0-----:R-:W-:-:S02]  /*8ba10*/  PRMT R6, R19, 0x7773, RZ ;  /* 0x0000777313067816 */ /* 0x001fc400000000ff */
[----:B------:R-:W4:Y:S04]  /*8ba20*/  LDL.LU.64 R18, [R1+0x1068] ;  /* 0x0010680001127983 */ /* 0x000f280000300a00 */
[----:B------:R-:W2:Y:S01]  /*8ba30*/  LDL.LU.64 R14, [R1+0x1058] ;  /* 0x00105800010e7983 */ /* 0x000ea20000300a00 */
[----:B---3--:R-:W-:-:S13]  /*8ba40*/  LOP3.LUT P1, RZ, R16, 0x400, RZ, 0xc0, !PT ;  /* 0x0000040010ff7812 */ /* 0x008fda000782c0ff */
        /* <DEDUP_REMOVED lines=16> */
[----:B0-----:R-:W2:Y:S06]  /*8bb50*/  LDL.LU.64 R14, [R1+0x1060] ;  /* 0x00106000010e7983 */ /* 0x001eac0000300a00 */
[----:B------:R-:W-:-:S02]  /*8bb60*/  @P1 LOP3.LUT R0, R0, 0x80000000, RZ, 0xfc, !PT ;  /* 0x8000000000001812 */ /* 0x000fc400078efcff */
[C---:B------:R-:W-:Y:S02]  /*8bb70*/  LOP3.LUT P1, RZ, R16.reuse, 0x10, RZ, 0xc0, !PT ;  /* 0x0000001010ff7812 */ /* 0x040fe4000782c0ff */
[----:B------:R-:W-:Y:S02]  /*8bb80*/  LOP3.LUT R21, R21, 0xfffffffe, RZ, 0xc0, !PT ;  /* 0xfffffffe15157812 */ /* 0x000fe400078ec0ff */
[C---:B------:R-:W-:Y:S02]  /*8bb90*/  LOP3.LUT P6, RZ, R16.reuse, 0x1, RZ, 0xc0, !PT ;  /* 0x0000000110ff7812 */ /* 0x040fe400078cc0ff */
[----:B------:R-:W-:-:S07]  /*8bba0*/  LOP3.LUT P0, RZ, R16, 0x2, RZ, 0xc0, !PT ;  /* 0x0000000210ff7812 */ /* 0x000fce000780c0ff */
[----:B------:R-:W-:Y:S02]  /*8bbb0*/  @P1 LOP3.LUT R21, R21, 0x1, RZ, 0xfc, !PT ;  /* 0x0000000115151812 */ /* 0x000fe400078efcff */
[----:B------:R-:W-:Y:S01]  /*8bbc0*/  LOP3.LUT P1, RZ, R16, 0x8, RZ, 0xc0, !PT ;  /* 0x0000000810ff7812 */ /* 0x000fe2000782c0ff */
[----:B------:R0:W-:Y:S01]  /*8bbd0*/  @P5 STG.E.U8 desc[UR32][R28.64], R6 ;  /* 0x000000061c005986 */ /* 0x0001e2000c101120 */
[----:B------:R-:W-:Y:S02]  /*8bbe0*/  LOP3.LUT R21, R21, 0xfffffffd, RZ, 0xc0, !PT ;  /* 0xfffffffd15157812 */ /* 0x000fe400078ec0ff */
[----:B0-----:R-:W-:-:S09]  /*8bbf0*/  PRMT R6, R17, 0x7770, RZ ;  /* 0x0000777011067816 */ /* 0x001fd200000000ff */
[----:B------:R-:W-:Y:S02]  /*8bc00*/  @P1 LOP3.LUT R21, R21, 0x2, RZ, 0xfc, !PT ;  /* 0x0000000215151812 */ /* 0x000fe400078efcff */
[----:B------:R-:W-:Y:S01]  /*8bc10*/  LOP3.LUT P1, RZ, R16, 0x4, RZ, 0xc0, !PT ;  /* 0x0000000410ff7812 */ /* 0x000fe2000782c0ff */
[----:B------:R-:W3:Y:S04]  /*8bc20*/  LDL.LU R28, [R1+0x1bc] ;  /* 0x0001bc00011c7983 */ /* 0x000ee80000300800 */
[----:B------:R0:W-:Y:S04]  /*8bc30*/  @P6 STG.E.U8 desc[UR32][R4.64], R6 ;  /* 0x0000000604006986 */ /* 0x0001e8000c101120 */
[----:B------:R-:W3:Y:S04]  /*8bc40*/  LDL.LU.64 R12, [R1+0x1050] ;  /* 0x00105000010c7983 */ /* 0x000ee80000300a00 */
[----:B------:R-:W3:Y:S04]  /*8bc50*/  LDL.LU.64 R10, [R1+0x1048] ;  /* 0x00104800010a7983 */ /* 0x000ee80000300a00 */
[----:B------:R-:W3:Y:S04]  /*8bc60*/  LDL.LU.64 R8, [R1+0x1040] ;  /* 0x0010400001087983 */ /* 0x000ee80000300a00 */
[----:B------:R-:W3:Y:S01]  /*8bc70*/  LDL.LU.64 R2, [R1+0x1038] ;  /* 0x0010380001027983 */ /* 0x000ee20000300a00 */
[----:B0-----:R-:W-:-:S03]  /*8bc80*/  PRMT R6, R17, 0x7771, RZ ;  /* 0x0000777111067816 */ /* 0x001fc600000000ff */
[----:B------:R-:W3:Y:S04]  /*8bc90*/  LDL.LU.64 R4, [R1+0x1028] ;  /* 0x0010280001047983 */ /* 0x000ee80000300a00 */
[----:B------:R0:W-:Y:S02]  /*8bca0*/  @P0 STG.E.U8 desc[UR32][R26.64], R6 ;  /* 0x000000061a000986 */ /* 0x0001e4000c101120 */
[----:B0-----:R-:W-:-:S05]  /*8bcb0*/  PRMT R6, R17, 0x7772, RZ ;  /* 0x0000777211067816 */ /* 0x001fca00000000ff */
[----:B------:R0:W-:Y:S01]  /*8bcc0*/  @P1 STG.E.U8 desc[UR32][R22.64], R6 ;  /* 0x0000000616001986 */ /* 0x0001e2000c101120 */
[----:B------:R-:W-:Y:S02]  /*8bcd0*/  LOP3.LUT P1, RZ, R21, 0x2, RZ, 0xc0, !PT ;  /* 0x0000000215ff7812 */ /* 0x000fe4000782c0ff */
[----:B0-----:R-:W-:Y:S02]  /*8bce0*/  PRMT R6, R17, 0x7773, RZ ;  /* 0x0000777311067816 */ /* 0x001fe400000000ff */
[----:B------:R-:W3:Y:S09]  /*8bcf0*/  LDL.LU R17, [R1+0x2798] ;  /* 0x0027980001117983 */ /* 0x000ef20000300800 */
[----:B------:R0:W-:Y:S01]  /*8bd00*/  @P1 STG.E.U8 desc[UR32][R24.64], R6 ;  /* 0x0000000618001986 */ /* 0x0001e2000c101120 */
[----:B------:R-:W-:-:S03]  /*8bd10*/  LOP3.LUT P1, RZ, R21, 0x1, RZ, 0xc0, !PT ;  /* 0x0000000115ff7812 */ /* 0x000fc6000782c0ff */
[----:B------:R-:W3:Y:S04]  /*8bd20*/  LDL.LU.64 R26, [R1+0x1010] ;  /* 0x00101000011a7983 */ /* 0x000ee80000300a00 */
[----:B------:R-:W3:Y:S01]  /*8bd30*/  LDL.LU.64 R22, [R1+0x1008] ;  /* 0x0010080001167983 */ /* 0x000ee20000300a00 */
[----:B0-----:R-:W-:-:S03]  /*8bd40*/  PRMT R6, R7, 0x7770, RZ ;  /* 0x0000777007067816 */ /* 0x001fc600000000ff */
[----:B------:R-:W3:Y:S04]  /*8bd50*/  LDL.LU.64 R24, [R1+0x1000] ;  /* 0x0010000001187983 */ /* 0x000ee80000300a00 */
[----:B------:R-:W3:Y:S04]  /*8bd60*/  LDL.LU.64 R20, [R1+0xff8] ;  /* 0x000ff80001147983 */ /* 0x000ee80000300a00 */
[----:B------:R-:W3:Y:S04]  /*8bd70*/  LDL.LU R29, [R1+0x19c] ;  /* 0x00019c00011d7983 */ /* 0x000ee80000300800 */
[----:B----4-:R0:W-:Y:S01]  /*8bd80*/  @P1 STG.E.U8 desc[UR32][R18.64], R6 ;  /* 0x0000000612001986 */ /* 0x0101e2000c101120 */
[----:B------:R-:W-:-:S02]  /*8bd90*/  LOP3.LUT P1, RZ, R0, 0x80000000, RZ, 0xc0, !PT ;  /* 0x8000000000ff7812 */ /* 0x000fc4000782c0ff */
[----:B0-----:R-:W-:Y:S01]  /*8bda0*/  PRMT R6, R7, 0x7771, RZ ;  /* 0x0000777107067816 */ /* 0x001fe200000000ff */
[----:B------:R-:W4:Y:S10]  /*8bdb0*/  LDL.LU.64 R18, [R1+0xff0] ;  /* 0x000ff00001127983 */ /* 0x000f340000300a00 */
[----:B--2---:R0:W-:Y:S04]  /*8bdc0*/  @P1 STG.E.U8 desc[UR32][R14.64], R6 ;  /* 0x000000060e001986 */ /* 0x0041e8000c101120 */
[----:B0-----:R-:W2:Y:S01]  /*8bdd0*/  LDL.LU.64 R14, [R1+0x2790] ;  /* 0x00279000010e7983 */ /* 0x001ea20000300a00 */
[----:B------:R-:W-:-:S02]  /*8bde0*/  LOP3.LUT P1, RZ, R0, 0x40000000, RZ, 0xc0, !PT ;  /* 0x4000000000ff7812 */ /* 0x000fc4000782c0ff */
[----:B------:R-:W-:Y:S02]  /*8bdf0*/  PRMT R6, R7, 0x7772, RZ ;  /* 0x0000777207067816 */ /* 0x000fe400000000ff */
[C---:B------:R-:W-:Y:S02]  /*8be00*/  LOP3.LUT P2, RZ, R16.reuse, 0x800, RZ, 0xc0, !PT ;  /* 0x0000080010ff7812 */ /* 0x040fe4000784c0ff */
[C---:B------:R-:W-:Y:S02]  /*8be10*/  LOP3.LUT P3, RZ, R16.reuse, 0x1000, RZ, 0xc0, !PT ;  /* 0x0000100010ff7812 */ /* 0x040fe4000786c0ff */
[C---:B------:R-:W-:Y:S02]  /*8be20*/  LOP3.LUT P4, RZ, R16.reuse, 0x2000, RZ, 0xc0, !PT ;  /* 0x0000200010ff7812 */ /* 0x040fe4000788c0ff */
[C---:B------:R-:W-:Y:S02]  /*8be30*/  LOP3.LUT P5, RZ, R16.reuse, 0x4000, RZ, 0xc0, !PT ;  /* 0x0000400010ff7812 */ /* 0x040fe400078ac0ff */
[----:B------:R-:W-:-:S02]  /*8be40*/  LOP3.LUT P6, RZ, R16, 0x8000, RZ, 0xc0, !PT ;  /* 0x0000800010ff7812 */ /* 0x000fc400078cc0ff */
[----:B------:R-:W-:Y:S01]  /*8be50*/  LOP3.LUT P0, RZ, R16, 0x10000, RZ, 0xc0, !PT ;  /* 0x0001000010ff7812 */ /* 0x000fe2000780c0ff */
[----:B--2---:R0:W-:Y:S01]  /*8be60*/  @P1 STG.E.U8 desc[UR32][R14.64], R6 ;  /* 0x000000060e001986 */ /* 0x0041e2000c101120 */
[----:B------:R-:W-:Y:S02]  /*8be70*/  LOP3.LUT P1, RZ, R0, 0x20000000, RZ, 0xc0, !PT ;  /* 0x2000000000ff7812 */ /* 0x000fe4000782c0ff */
[----:B0-----:R-:W-:-:S11]  /*8be80*/  PRMT R6, R7, 0x7773, RZ ;  /* 0x0000777307067816 */ /* 0x001fd600000000ff */
[----:B---3--:R0:W-:Y:S01]  /*8be90*/  @P1 STG.E.U8 desc[UR32][R12.64], R6 ;  /* 0x000000060c001986 */ /* 0x0081e2000c101120 */
        /* <DEDUP_REMOVED lines=17> */
[----:B0-----:R-:W-:Y:S02]  /*8bfb0*/  PRMT R6, R17, 0x7773, RZ ;  /* 0x0000777311067816 */ /* 0x001fe400000000ff */
[----:B------:R-:W2:Y:S04]  /*8bfc0*/  LDL.LU R17, [R1+0x2788] ;  /* 0x0027880001117983 */ /* 0x000ea80000300800 */
[----:B------:R0:W-:Y:S02]  /*8bfd0*/  @P6 STG.E.U8 desc[UR32][R20.64], R6 ;  /* 0x0000000614006986 */ /* 0x0001e4000c101120 */
[----:B0-----:R-:W-:-:S05]  /*8bfe0*/  PRMT R6, R29, 0x7770, RZ ;  /* 0x000077701d067816 */ /* 0x001fca00000000ff */
[----:B----4-:R0:W-:Y:S04]  /*8bff0*/  @P0 STG.E.U8 desc[UR32][R18.64], R6 ;  /* 0x0000000612000986 */ /* 0x0101e8000c101120 */
[----:B0-----:R-:W3:Y:S01]  /*8c000*/  LDL.LU.64 R18, [R1+0xfe8] ;  /* 0x000fe80001127983 */ /* 0x001ee20000300a00 */
[----:B------:R-:W-:Y:S02]  /*8c010*/  LOP3.LUT P1, RZ, R16, 0x20000000, RZ, 0xc0, !PT ;  /* 0x2000000010ff7812 */ /* 0x000fe4000782c0ff */
[----:B------:R-:W-:Y:S02]  /*8c020*/  LOP3.LUT R0, R0, 0xfffbffff, RZ, 0xc0, !PT ;  /* 0xfffbffff00007812 */ /* 0x000fe400078ec0ff */
[----:B------:R-:W-:Y:S02]  /*8c030*/  LOP3.LUT P4, RZ, R16, 0x20000, RZ, 0xc0, !PT ;  /* 0x0002000010ff7812 */ /* 0x000fe4000788c0ff */
[----:B------:R-:W-:Y:S01]  /*8c040*/  PRMT R6, R29, 0x7771, RZ ;  /* 0x000077711d067816 */ /* 0x000fe200000000ff */
[----:B------:R-:W4:Y:S04]  /*8c050*/  LDL.LU.64 R4, [R1+0xfe0] ;  /* 0x000fe00001047983 */ /* 0x000f280000300a00 */
[----:B------:R-:W2:Y:S04]  /*8c060*/  LDL.LU.64 R20, [R1+0xfd0] ;  /* 0x000fd00001147983 */ /* 0x000ea80000300a00 */
[----:B------:R-:W2:Y:S04]  /*8c070*/  LDL.LU.64 R26, [R1+0xfc0] ;  /* 0x000fc000011a7983 */ /* 0x000ea80000300a00 */
[----:B------:R-:W2:Y:S04]  /*8c080*/  LDL.LU.64 R22, [R1+0xfb8] ;  /* 0x000fb80001167983 */ /* 0x000ea80000300a00 */
[----:B------:R-:W2:Y:S01]  /*8c090*/  LDL.LU.64 R24, [R1+0xfb0] ;  /* 0x000fb00001187983 */ /* 0x000ea20000300a00 */
        /* <DEDUP_REMOVED lines=21> */
[C---:B------:R-:W-:Y:S02]  /*8c1f0*/  LOP3.LUT P5, RZ, R16.reuse, 0x40000, RZ, 0xc0, !PT ;  /* 0x0004000010ff7812 */ /* 0x040fe400078ac0ff */
[C---:B------:R-:W-:Y:S02]  /*8c200*/  LOP3.LUT P6, RZ, R16.reuse, 0x80000, RZ, 0xc0, !PT ;  /* 0x0008000010ff7812 */ /* 0x040fe400078cc0ff */
[----:B------:R-:W-:-:S02]  /*8c210*/  LOP3.LUT P0, RZ, R16, 0x100000, RZ, 0xc0, !PT ;  /* 0x0010000010ff7812 */ /* 0x000fc4000780c0ff */
[C---:B------:R-:W-:Y:S02]  /*8c220*/  LOP3.LUT P2, RZ, R16.reuse, 0x40000000, RZ, 0xc0, !PT ;  /* 0x4000000010ff7812 */ /* 0x040fe4000784c0ff */
[----:B------:R-:W-:Y:S02]  /*8c230*/  LOP3.LUT P3, RZ, R16, 0x80000000, RZ, 0xc0, !PT ;  /* 0x8000000010ff7812 */ /* 0x000fe4000786c0ff */
[----:B------:R-:W-:Y:S02]  /*8c240*/  @P1 LOP3.LUT R0, R0, 0x2000000, RZ, 0xfc, !PT ;  /* 0x0200000000001812 */ /* 0x000fe400078efcff */
[----:B------:R-:W-:Y:S01]  /*8c250*/  LOP3.LUT P1, RZ, R16, 0x200000, RZ, 0xc0, !PT ;  /* 0x0020000010ff7812 */ /* 0x000fe2000782c0ff */
[----:B---3--:R0:W-:Y:S04]  /*8c260*/  @P4 STG.E.U8 desc[UR32][R18.64], R6 ;  /* 0x0000000612004986 */ /* 0x0081e8000c101120 */
[----:B0-----:R-:W3:Y:S04]  /*8c270*/  LDL.LU.64 R18, [R1+0xfa8] ;  /* 0x000fa80001127983 */ /* 0x001ee80000300a00 */
[----:B------:R-:W3:Y:S04]  /*8c280*/  LDL.LU R7, [R1+0x170] ;  /* 0x0001700001077983 */ /* 0x000ee80000300800 */
[----:B------:R-:W3:Y:S04]  /*8c290*/  LDL.LU R16, [R1+0x180] ;  /* 0x0001800001107983 */ /* 0x000ee80000300800 */
[----:B------:R-:W3:Y:S01]  /*8c2a0*/  LDL.LU.64 R14, [R1+0xf98] ;  /* 0x000f9800010e7983 */ /* 0x000ee20000300a00 */
[----:B------:R-:W-:-:S05]  /*8c2b0*/  PRMT R6, R29, 0x7772, RZ ;  /* 0x000077721d067816 */ /* 0x000fca00000000ff */
[----:B----4-:R0:W-:Y:S02]  /*8c2c0*/  @P5 STG.E.U8 desc[UR32][R4.64], R6 ;  /* 0x0000000604005986 */ /* 0x0101e4000c101120 */
[----:B0-----:R-:W-:-:S05]  /*8c2d0*/  PRMT R6, R29, 0x7773, RZ ;  /* 0x000077731d067816 */ /* 0x001fca00000000ff */
[----:B--2---:R-:W-:Y:S04]  /*8c2e0*/  @P6 STG.E.U8 desc[UR32][R20.64], R6 ;  /* 0x0000000614006986 */ /* 0x004fe8000c101120 */
[----:B---3--:R0:W-:Y:S04]  /*8c2f0*/  STL.64 [R1+0x2780], R14 ;  /* 0x0027800e01007387 */ /* 0x0081e80000100a00 */
[----:B0-----:R-:W2:Y:S01]  /*8c300*/  LDL.LU.64 R14, [R1+0xfa0] ;  /* 0x000fa000010e7983 */ /* 0x001ea20000300a00 */
[----:B------:R-:W-:-:S03]  /*8c310*/  PRMT R6, R16, 0x7770, RZ ;  /* 0x0000777010067816 */ /* 0x000fc600000000ff */
[----:B------:R-:W3:Y:S04]  /*8c320*/  LDL.LU.64 R12, [R1+0xf90] ;  /* 0x000f9000010c7983 */ /* 0x000ee80000300a00 */
[----:B------:R-:W4:Y:S04]  /*8c330*/  LDL.LU.64 R10, [R1+0xf80] ;  /* 0x000f8000010a7983 */ /* 0x000f280000300a00 */
[----:B------:R-:W4:Y:S04]  /*8c340*/  LDL.LU R20, [R1+0x150] ;  /* 0x0001500001147983 */ /* 0x000f280000300800 */
[----:B------:R0:W-:Y:S04]  /*8c350*/  @P0 STG.E.U8 desc[UR32][R26.64], R6 ;  /* 0x000000061a000986 */ /* 0x0001e8000c101120 */
[----:B------:R-:W4:Y:S04]  /*8c360*/  LDL.LU.64 R8, [R1+0xf70] ;  /* 0x000f700001087983 */ /* 0x000f280000300a00 */
[----:B------:R-:W4:Y:S04]  /*8c370*/  LDL.LU.64 R2, [R1+0xf68] ;  /* 0x000f680001027983 */ /* 0x000f280000300a00 */
[----:B------:R-:W4:Y:S04]  /*8c380*/  LDL.LU R21, [R1+0x140] ;  /* 0x0001400001157983 */ /* 0x000f280000300800 */
[----:B------:R-:W4:Y:S04]  /*8c390*/  LDL.LU.64 R4, [R1+0xf60] ;  /* 0x000f600001047983 */ /* 0x000f280000300a00 */
[----:B------:R-:W4:Y:S01]  /*8c3a0*/  LDL.LU.64 R28, [R1+0xf58] ;  /* 0x000f5800011c7983 */ /* 0x000f220000300a00 */
[----:B0-----:R-:W-:-:S03]  /*8c3b0*/  PRMT R6, R16, 0x7771, RZ ;  /* 0x0000777110067816 */ /* 0x001fc600000000ff */
[----:B------:R-:W4:Y:S04]  /*8c3c0*/  LDL.LU.64 R26, [R1+0xf50] ;  /* 0x000f5000011a7983 */ /* 0x000f280000300a00 */
[----:B------:R0:W-:Y:S01]  /*8c3d0*/  @P1 STG.E.U8 desc[UR32][R22.64], R6 ;  /* 0x0000000616001986 */ /* 0x0001e2000c101120 */
[----:B------:R-:W-:Y:S02]  /*8c3e0*/  LOP3.LUT P1, RZ, R0, 0x2000000, RZ, 0xc0, !PT ;  /* 0x0200000000ff7812 */ /* 0x000fe4000782c0ff */
[----:B0-----:R-:W-:Y:S01]  /*8c3f0*/  PRMT R6, R16, 0x7772, RZ ;  /* 0x0000777210067816 */ /* 0x001fe200000000ff */
[----:B------:R-:W4:Y:S10]  /*8c400*/  LDL.LU.64 R22, [R1+0xf48] ;  /* 0x000f480001167983 */ /* 0x000f340000300a00 */
[----:B------:R0:W-:Y:S01]  /*8c410*/  @P1 STG.E.U8 desc[UR32][R24.64], R6 ;  /* 0x0000000618001986 */ /* 0x0001e2000c101120 */
[----:B------:R-:W-:-:S02]  /*8c420*/  LOP3.LUT P1, RZ, R0, 0x1000000, RZ, 0xc0, !PT ;  /* 0x0100000000ff7812 */ /* 0x000fc4000782c0ff */
[----:B0-----:R-:W-:Y:S01]  /*8c430*/  PRMT R6, R16, 0x7773, RZ ;  /* 0x0000777310067816 */ /* 0x001fe200000000ff */
[----:B------:R-:W4:Y:S10]  /*8c440*/  LDL.LU.64 R24, [R1+0xf40] ;  /* 0x000f400001187983 */ /* 0x000f340000300a00 */
[----:B------:R0:W-:Y:S01]  /*8c450*/  @P1 STG.E.U8 desc[UR32][R18.64], R6 ;  /* 0x0000000612001986 */ /* 0x0001e2000c101120 */
        /* <DEDUP_REMOVED lines=10> */
[----:B------:R-:W-:-:S03]  /*8c500*/  LOP3.LUT P0, RZ, R17, 0x8, RZ, 0xc0, !PT ;  /* 0x0000000811ff7812 */ /* 0x000fc6000780c0ff */
[----:B--2---:R0:W-:Y:S01]  /*8c510*/  @P1 STG.E.U8 desc[UR32][R14.64], R6 ;  /* 0x000000060e001986 */ /* 0x0041e2000c101120 */
[----:B------:R-:W-:Y:S02]  /*8c520*/  LOP3.LUT P1, RZ, R0, 0x200000, RZ, 0xc0, !PT ;  /* 0x0020000000ff7812 */ /* 0x000fe4000782c0ff */
[----:B0-----:R-:W-:-:S11]  /*8c530*/  PRMT R6, R7, 0x7772, RZ ;  /* 0x0000777207067816 */ /* 0x001fd600000000ff */
[----:B---3--:R0:W-:Y:S01]  /*8c540*/  @P1 STG.E.U8 desc[UR32][R12.64], R6 ;  /* 0x000000060c001986 */ /* 0x0081e2000c101120 */
[----:B------:R-:W-:Y:S02]  /*8c550*/  LOP3.LUT P1, RZ, R0, 0x100000, RZ, 0xc0, !PT ;  /* 0x0010000000ff7812 */ /* 0x000fe4000782c0ff */
[----:B0-----:R-:W-:-:S11]  /*8c560*/  PRMT R6, R7, 0x7773, RZ ;  /* 0x0000777307067816 */ /* 0x001fd600000000ff */
[----:B----4-:R0:W-:Y:S01]  /*8c570*/  @P1 STG.E.U8 desc[UR32][R10.64], R6 ;  /* 0x000000060a001986 */ /* 0x0101e2000c101120 */
        /* <DEDUP_REMOVED lines=17> */
[----:B------:R-:W2:Y:S04]  /*8c690*/  LDL.LU.64 R20, [R1+0xf10] ;  /* 0x000f100001147983 */ /* 0x000ea80000300a00 */
[----:B------:R0:W-:Y:S04]  /*8c6a0*/  @P0 STG.E.U8 desc[UR32][R18.64], R6 ;  /* 0x0000000612000986 */ /* 0x0001e8000c101120 */
[----:B0-----:R-:W3:Y:S04]  /*8c6b0*/  LDL.LU.64 R18, [R1+0xf08] ;  /* 0x000f080001127983 */ /* 0x001ee80000300a00 */
[----:B------:R-:W4:Y:S04]  /*8c6c0*/  LDL.LU.64 R4, [R1+0xf00] ;  /* 0x000f000001047983 */ /* 0x000f280000300a00 */
[----:B------:R-:W2:Y:S04]  /*8c6d0*/  LDL.LU R23, [R1+0x184] ;  /* 0x0001840001177983 */ /* 0x000ea80000300800 */
[----:B------:R-:W4:Y:S04]  /*8c6e0*/  LDL.LU.64 R28, [R1+0xef8] ;  /* 0x000ef800011c7983 */ /* 0x000f280000300a00 */
[----:B------:R-:W4:Y:S04]  /*8c6f0*/  LDL.LU.64 R26, [R1+0xef0] ;  /* 0x000ef000011a7983 */ /* 0x000f280000300a00 */
[----:B------:R-:W4:Y:S04]  /*8c700*/  LDL.LU.64 R24, [R1+0xee8] ;  /* 0x000ee80001187983 */ /* 0x000f280000300a00 */
[----:B------:R-:W4:Y:S01]  /*8c710*/  LDL.LU R16, [R1+0x174] ;  /* 0x0001740001107983 */ /* 0x000f220000300800 */
[----:B------:R-:W-:-:S02]  /*8c720*/  LOP3.LUT P4, RZ, R17, 0x10, RZ, 0xc0, !PT ;  /* 0x0000001011ff7812 */ /* 0x000fc4000788c0ff */
[C---:B------:R-:W-:Y:S02]  /*8c730*/  LOP3.LUT P5, RZ, R17.reuse, 0x20, RZ, 0xc0, !PT ;  /* 0x0000002011ff7812 */ /* 0x040fe400078ac0ff */
        /* <DEDUP_REMOVED lines=16> */
[----:B--2---:R-:W-:-:S05]  /*8c840*/  PRMT R6, R23, 0x7770, RZ ;  /* 0x0000777017067816 */ /* 0x004fca00000000ff */
[----:B------:R0:W-:Y:S04]  /*8c850*/  @P4 STG.E.U8 desc[UR32][R20.64], R6 ;  /* 0x0000000614004986 */ /* 0x0001e8000c101120 */
[----:B0-----:R-:W2:Y:S01]  /*8c860*/  LDL.LU.64 R20, [R1+0xee0] ;  /* 0x000ee00001147983 */ /* 0x001ea20000300a00 */
[----:B------:R-:W-:-:S03]  /*8c870*/  PRMT R6, R23, 0x7771, RZ ;  /* 0x0000777117067816 */ /* 0x000fc600000000ff */
[----:B------:R-:W2:Y:S04]  /*8c880*/  LDL.LU R7, [R1+0x154] ;  /* 0x0001540001077983 */ /* 0x000ea80000300800 */
[----:B---3--:R0:W-:Y:S04]  /*8c890*/  @P5 STG.E.U8 desc[UR32][R18.64], R6 ;  /* 0x0000000612005986 */ /* 0x0081e8000c101120 */
[----:B0-----:R-:W3:Y:S01]  /*8c8a0*/  LDL.LU.64 R18, [R1+0xed0] ;  /* 0x000ed00001127983 */ /* 0x001ee20000300a00 */
[----:B------:R-:W-:-:S03]  /*8c8b0*/  LOP3.LUT R0, R0, 0xffff7fff, RZ, 0xc0, !PT ;  /* 0xffff7fff00007812 */ /* 0x000fc600078ec0ff */
[----:B------:R-:W3:Y:S01]  /*8c8c0*/  LDL.LU.64 R14, [R1+0xec0] ;  /* 0x000ec000010e7983 */ /* 0x000ee20000300a00 */
[----:B------:R-:W-:-:S03]  /*8c8d0*/  LOP3.LUT P6, RZ, R17, 0x40, RZ, 0xc0, !PT ;  /* 0x0000004011ff7812 */ /* 0x000fc600078cc0ff */
[----:B------:R-:W3:Y:S01]  /*8c8e0*/  LDL.LU.64 R12, [R1+0xeb8] ;  /* 0x000eb800010c7983 */ /* 0x000ee20000300a00 */
[----:B------:R-:W-:Y:S02]  /*8c8f0*/  @P1 LOP3.LUT R0, R0, 0x8000, RZ, 0xfc, !PT ;  /* 0x0000800000001812 */ /* 0x000fe400078efcff */
[C---:B------:R-:W-:Y:S02]  /*8c900*/  LOP3.LUT P1, RZ, R17.reuse, 0x400, RZ, 0xc0, !PT ;  /* 0x0000040011ff7812 */ /* 0x040fe4000782c0ff */
[----:B------:R-:W-:Y:S02]  /*8c910*/  LOP3.LUT P0, RZ, R17, 0x80, RZ, 0xc0, !PT ;  /* 0x0000008011ff7812 */ /* 0x000fe4000780c0ff */
[----:B------:R-:W-:Y:S02]  /*8c920*/  PRMT R6, R23, 0x7772, RZ ;  /* 0x0000777217067816 */ /* 0x000fe400000000ff */
[----:B------:R-:W-:Y:S01]  /*8c930*/  LOP3.LUT R0, R0, 0xfffeffff, RZ, 0xc0, !PT ;  /* 0xfffeffff00007812 */ /* 0x000fe200078ec0ff */
[----:B------:R-:W3:Y:S04]  /*8c940*/  LDL.LU.64 R10, [R1+0xeb0] ;  /* 0x000eb000010a7983 */ /* 0x000ee80000300a00 */
[----:B------:R-:W3:Y:S04]  /*8c950*/  LDL.LU R22, [R1+0x144] ;  /* 0x0001440001167983 */ /* 0x000ee80000300800 */
[----:B------:R-:W3:Y:S04]  /*8c960*/  LDL.LU.64 R8, [R1+0xea8] ;  /* 0x000ea80001087983 */ /* 0x000ee80000300a00 */
[----:B------:R-:W3:Y:S01]  /*8c970*/  LDL.LU.64 R2, [R1+0xea0] ;  /* 0x000ea00001027983 */ /* 0x000ee20000300a00 */
[----:B------:R-:W-:-:S02]  /*8c980*/  @P1 LOP3.LUT R0, R0, 0x10000, RZ, 0xfc, !PT ;  /* 0x0001000000001812 */ /* 0x000fc400078efcff */
[----:B------:R-:W-:Y:S02]  /*8c990*/  LOP3.LUT P1, RZ, R17, 0x200, RZ, 0xc0, !PT ;  /* 0x0000020011ff7812 */ /* 0x000fe4000782c0ff */
[----:B------:R-:W-:Y:S01]  /*8c9a0*/  LOP3.LUT R0, R0, 0xfffdffff, RZ, 0xc0, !PT ;  /* 0xfffdffff00007812 */ /* 0x000fe200078ec0ff */
[----:B----4-:R0:W-:Y:S10]  /*8c9b0*/  @P6 STG.E.U8 desc[UR32][R4.64], R6 ;  /* 0x0000000604006986 */ /* 0x0101f4000c101120 */
[----:B------:R-:W-:-:S02]  /*8c9c0*/  @P1 LOP3.LUT R0, R0, 0x20000, RZ, 0xfc, !PT ;  /* 0x0002000000001812 */ /* 0x000fc400078efcff */
[----:B------:R-:W-:Y:S02]  /*8c9d0*/  LOP3.LUT P1, RZ, R17, 0x100, RZ, 0xc0, !PT ;  /* 0x0000010011ff7812 */ /* 0x000fe4000782c0ff */
[----:B0-----:R-:W-:Y:S01]  /*8c9e0*/  PRMT R6, R23, 0x7773, RZ ;  /* 0x0000777317067816 */ /* 0x001fe200000000ff */
[----:B------:R-:W4:Y:S04]  /*8c9f0*/  LDL.LU.64 R4, [R1+0xe98] ;  /* 0x000e980001047983 */ /* 0x000f280000300a00 */
[----:B------:R0:W-:Y:S02]  /*8ca00*/  @P0 STG.E.U8 desc[UR32][R28.64], R6 ;  /* 0x000000061c000986 */ /* 0x0001e4000c101120 */
[----:B0-----:R-:W-:Y:S02]  /*8ca10*/  PRMT R6, R16, 0x7770, RZ ;  /* 0x0000777010067816 */ /* 0x001fe400000000ff */
[----:B------:R-:W4:Y:S04]  /*8ca20*/  LDL.LU.64 R28, [R1+0xe90] ;  /* 0x000e9000011c7983 */ /* 0x000f280000300a00 */
[----:B------:R0:W-:Y:S01]  /*8ca30*/  @P1 STG.E.U8 desc[UR32][R26.64], R6 ;  /* 0x000000061a001986 */ /* 0x0001e2000c101120 */
[----:B------:R-:W-:-:S02]  /*8ca40*/  LOP3.LUT P1, RZ, R0, 0x20000, RZ, 0xc0, !PT ;  /* 0x0002000000ff7812 */ /* 0x000fc4000782c0ff */
[----:B0-----:R-:W-:Y:S01]  /*8ca50*/  PRMT R6, R16, 0x7771, RZ ;  /* 0x0000777110067816 */ /* 0x001fe200000000ff */
[----:B------:R-:W4:Y:S04]  /*8ca60*/  LDL.LU.64 R26, [R1+0xe80] ;  /* 0x000e8000011a7983 */ /* 0x000f280000300a00 */
[----:B------:R-:W4:Y:S06]  /*8ca70*/  LDL.LU R23, [R1+0x188] ;  /* 0x0001880001177983 */ /* 0x000f2c0000300800 */
[----:B------:R0:W-:Y:S01]  /*8ca80*/  @P1 STG.E.U8 desc[UR32][R24.64], R6 ;  /* 0x0000000618001986 */ /* 0x0001e2000c101120 */
[----:B------:R-:W-:-:S02]  /*8ca90*/  LOP3.LUT P1, RZ, R0, 0x10000, RZ, 0xc0, !PT ;  /* 0x0001000000ff7812 */ /* 0x000fc4000782c0ff */
[----:B0-----:R-:W-:Y:S01]  /*8caa0*/  PRMT R6, R16, 0x7772, RZ ;  /* 0x0000777210067816 */ /* 0x001fe200000000ff */
[----:B------:R-:W4:Y:S10]  /*8cab0*/  LDL.LU.64 R24, [R1+0xe68] ;  /* 0x000e680001187983 */ /* 0x000f340000300a00 */
[----:B--2---:R0:W-:Y:S01]  /*8cac0*/  @P1 STG.E.U8 desc[UR32][R20.64], R6 ;  /* 0x0000000614001986 */ /* 0x0041e2000c101120 */
[----:B------:R-:W-:-:S02]  /*8cad0*/  LOP3.LUT P1, RZ, R0, 0x8000, RZ, 0xc0, !PT ;  /* 0x0000800000ff7812 */ /* 0x000fc4000782c0ff */
[----:B0-----:R-:W-:Y:S01]  /*8cae0*/  PRMT R6, R16, 0x7773, RZ ;  /* 0x0000777310067816 */ /* 0x001fe200000000ff */
[----:B------:R-:W2:Y:S10]  /*8caf0*/  LDL.LU.64 R20, [R1+0xe60] ;  /* 0x000e600001147983 */ /* 0x000eb40000300a00 */
[----:B---3--:R0:W-:Y:S04]  /*8cb00*/  @P1 STG.E.U8 desc[UR32][R18.64], R6 ;  /* 0x0000000612001986 */ /* 0x0081e8000c101120 */
[----:B0-----:R-:W3:Y:S01]  /*8cb10*/  LDL.LU.64 R18, [R1+0x2778] ;  /* 0x0027780001127983 */ /* 0x001ee20000300a00 */
[----:B------:R-:W-:-:S02]  /*8cb20*/  LOP3.LUT P1, RZ, R0, 0x4000, RZ, 0xc0, !PT ;  /* 0x0000400000ff7812 */ /* 0x000fc4000782c0ff */
[----:B------:R-:W-:-:S11]  /*8cb30*/  PRMT R6, R7, 0x7770, RZ ;  /* 0x0000777007067816 */ /* 0x000fd600000000ff */
[----:B------:R0:W-:Y:S01]  /*8cb40*/  @P1 STG.E.U8 desc[UR32][R14.64], R6 ;  /* 0x000000060e001986 */ /* 0x0001e2000c101120 */
        /* <DEDUP_REMOVED lines=10> */
[C---:B------:R-:W-:Y:S02]  /*8cbf0*/  LOP3.LUT P2, RZ, R17.reuse, 0x20000, RZ, 0xc0, !PT ;  /* 0x0002000011ff7812 */ /* 0x040fe4000784c0ff */
[----:B------:R-:W-:Y:S02]  /*8cc00*/  LOP3.LUT P3, RZ, R17, 0x40000, RZ, 0xc0, !PT ;  /* 0x0004000011ff7812 */ /* 0x000fe4000786c0ff */
[----:B0-----:R-:W-:-:S07]  /*8cc10*/  PRMT R6, R22, 0x7770, RZ ;  /* 0x0000777016067816 */ /* 0x001fce00000000ff */
[----:B------:R0:W-:Y:S01]  /*8cc20*/  @P1 STG.E.U8 desc[UR32][R2.64], R6 ;  /* 0x0000000602001986 */ /* 0x0001e2000c101120 */
[C---:B------:R-:W-:Y:S02]  /*8cc30*/  LOP3.LUT P4, RZ, R17.reuse, 0x80000, RZ, 0xc0, !PT ;  /* 0x0008000011ff7812 */ /* 0x040fe4000788c0ff */
[----:B------:R-:W-:Y:S02]  /*8cc40*/  LOP3.LUT P5, RZ, R17, 0x100000, RZ, 0xc0, !PT ;  /* 0x0010000011ff7812 */ /* 0x000fe400078ac0ff */
[----:B0-----:R-:W-:-:S05]  /*8cc50*/  PRMT R6, R22, 0x7771, RZ ;  /* 0x0000777116067816 */ /* 0x001fca00000000ff */
[----:B----4-:R0:W-:Y:S01]  /*8cc60*/  @P2 STG.E.U8 desc[UR32][R4.64], R6 ;  /* 0x0000000604002986 */ /* 0x0101e2000c101120 */
[----:B------:R-:W-:Y:S02]  /*8cc70*/  LOP3.LUT P6, RZ, R17, 0x200000, RZ, 0xc0, !PT ;  /* 0x0020000011ff7812 */ /* 0x000fe400078cc0ff */
[----:B0-----:R-:W-:-:S05]  /*8cc80*/  PRMT R6, R22, 0x7772, RZ ;  /* 0x0000777216067816 */ /* 0x001fca00000000ff */
[----:B------:R0:W-:Y:S02]  /*8cc90*/  @P3 STG.E.U8 desc[UR32][R28.64], R6 ;  /* 0x000000061c003986 */ /* 0x0001e4000c101120 */
[----:B0-----:R-:W-:-:S05]  /*8cca0*/  PRMT R6, R22, 0x7773, RZ ;  /* 0x0000777316067816 */ /* 0x001fca00000000ff */
[----:B------:R0:W-:Y:S02]  /*8ccb0*/  @P4 STG.E.U8 desc[UR32][R26.64], R6 ;  /* 0x000000061a004986 */ /* 0x0001e4000c101120 */
[----:B0-----:R-:W-:Y:S02]  /*8ccc0*/  PRMT R6, R23, 0x7770, RZ ;  /* 0x0000777017067816 */ /* 0x001fe400000000ff */
[----:B------:R-:W-:-:S03]  /*8ccd0*/  LOP3.LUT P0, RZ, R17, 0x400000, RZ, 0xc0, !PT ;  /* 0x0040000011ff7812 */ /* 0x000fc6000780c0ff */
[----:B---3--:R0:W-:Y:S02]  /*8cce0*/  @P5 STG.E.U8 desc[UR32][R18.64], R6 ;  /* 0x0000000612005986 */ /* 0x0081e4000c101120 */
[C---:B0-----:R-:W-:Y:S02]  /*8ccf0*/  PRMT R6, R23.reuse, 0x7771, RZ ;  /* 0x0000777117067816 */ /* 0x041fe400000000ff */
[----:B------:R-:W3:Y:S04]  /*8cd00*/  LDL.LU R18, [R1+0x2770] ;  /* 0x0027700001127983 */ /* 0x000ee80000300800 */
[----:B------:R0:W-:Y:S04]  /*8cd10*/  @P6 STG.E.U8 desc[UR32][R24.64], R6 ;  /* 0x0000000618006986 */ /* 0x0001e8000c101120 */
[----:B0-----:R-:W4:Y:S01]  /*8cd20*/  LDL.LU.64 R24, [R1+0xe58] ;  /* 0x000e580001187983 */ /* 0x001f220000300a00 */
[----:B------:R-:W-:-:S05]  /*8cd30*/  PRMT R6, R23, 0x7772, RZ ;  /* 0x0000777217067816 */ /* 0x000fca00000000ff */
[----:B--2---:R0:W-:Y:S04]  /*8cd40*/  @P0 STG.E.U8 desc[UR32][R20.64], R6 ;  /* 0x0000000614000986 */ /* 0x0041e8000c101120 */
[----:B0-----:R-:W2:Y:S04]  /*8cd50*/  LDL.LU.64 R20, [R1+0xe50] ;  /* 0x000e500001147983 */ /* 0x001ea80000300a00 */
[----:B------:R-:W3:Y:S04]  /*8cd60*/  LDL.LU.64 R10, [R1+0xe48] ;  /* 0x000e4800010a7983 */ /* 0x000ee80000300a00 */
[----:B------:R-:W3:Y:S04]  /*8cd70*/  LDL.LU.64 R8, [R1+0xe40] ;  /* 0x000e400001087983 */ /* 0x000ee80000300a00 */
[----:B------:R-:W2:Y:S04]  /*8cd80*/  LDL.LU R5, [R1+0x178] ;  /* 0x0001780001057983 */ /* 0x000ea80000300800 */
[----:B------:R-:W3:Y:S04]  /*8cd90*/  LDL.LU.64 R28, [R1+0xe30] ;  /* 0x000e3000011c7983 */ /* 0x000ee80000300a00 */
[----:B------:R-:W3:Y:S01]  /*8cda0*/  LDL.LU R19, [R1+0x158] ;  /* 0x0001580001137983 */ /* 0x000ee20000300800 */
[----:B------:R-:W-:-:S02]  /*8cdb0*/  PRMT R6, R23, 0x7773, RZ ;  /* 0x0000777317067816 */ /* 0x000fc400000000ff */
[C---:B------:R-:W-:Y:S01]  /*8cdc0*/  LOP3.LUT P4, RZ, R17.reuse, 0x800000, RZ, 0xc0, !PT ;  /* 0x0080000011ff7812 */ /* 0x040fe2000788c0ff */
[----:B------:R-:W3:Y:S01]  /*8cdd0*/  LDL.LU.64 R22, [R1+0xe18] ;  /* 0x000e180001167983 */ /* 0x000ee20000300a00 */
[C---:B------:R-:W-:Y:S02]  /*8cde0*/  LOP3.LUT P5, RZ, R17.reuse, 0x1000000, RZ, 0xc0, !PT ;  /* 0x0100000011ff7812 */ /* 0x040fe400078ac0ff */
[----:B------:R-:W-:Y:S02]  /*8cdf0*/  LOP3.LUT R0, R0, 0xfffffffb, RZ, 0xc0, !PT ;  /* 0xfffffffb00007812 */ /* 0x000fe400078ec0ff */
[C---:B------:R-:W-:Y:S02]  /*8ce00*/  LOP3.LUT P6, RZ, R17.reuse, 0x2000000, RZ, 0xc0, !PT ;  /* 0x0200000011ff7812 */ /* 0x040fe400078cc0ff */
[----:B------:R-:W-:-:S05]  /*8ce10*/  LOP3.LUT P0, RZ, R17, 0x4000000, RZ, 0xc0, !PT ;  /* 0x0400000011ff7812 */ /* 0x000fca000780c0ff */
[----:B----4-:R0:W-:Y:S04]  /*8ce20*/  @P4 STG.E.U8 desc[UR32][R24.64], R6 ;  /* 0x0000000618004986 */ /* 0x0101e8000c101120 */
[----:B0-----:R-:W4:Y:S04]  /*8ce30*/  LDL.LU.64 R24, [R1+0xe10] ;  /* 0x000e100001187983 */ /* 0x001f280000300a00 */
[----:B------:R-:W4:Y:S01]  /*8ce40*/  LDL.LU.64 R2, [R1+0xe08] ;  /* 0x000e080001027983 */ /* 0x000f220000300a00 */
[----:B--2---:R-:W-:-:S05]  /*8ce50*/  PRMT R6, R5, 0x7770, RZ ;  /* 0x0000777005067816 */ /* 0x004fca00000000ff */
[----:B------:R0:W-:Y:S04]  /*8ce60*/  @P5 STG.E.U8 desc[UR32][R20.64], R6 ;  /* 0x0000000614005986 */ /* 0x0001e8000c101120 */
[----:B0-----:R-:W2:Y:S01]  /*8ce70*/  LDL.LU.64 R20, [R1+0xe00] ;  /* 0x000e000001147983 */ /* 0x001ea20000300a00 */
[----:B---3--:R-:W-:Y:S02]  /*8ce80*/  LOP3.LUT P1, RZ, R18, 0x8, RZ, 0xc0, !PT ;  /* 0x0000000812ff7812 */ /* 0x008fe4000782c0ff */
[----:B------:R-:W-:Y:S01]  /*8ce90*/  PRMT R6, R5, 0x7771, RZ ;  /* 0x0000777105067816 */ /* 0x000fe200000000ff */
[----:B------:R-:W3:Y:S10]  /*8cea0*/  LDL.LU R26, [R1+0x148] ;  /* 0x00014800011a7983 */ /* 0x000ef40000300800 */
        /* <DEDUP_REMOVED lines=21> */
[----:B------:R0:W-:Y:S10]  /*8d000*/  @P6 STG.E.U8 desc[UR32][R10.64], R6 ;  /* 0x000000060a006986 */ /* 0x0001f4000c101120 */
[----:B------:R-:W-:-:S02]  /*8d010*/  @P1 LOP3.LUT R0, R0, 0x200, RZ, 0xfc, !PT ;  /* 0x0000020000001812 */ /* 0x000fc400078efcff */
[----:B------:R-:W-:Y:S02]  /*8d020*/  LOP3.LUT P1, RZ, R17, 0x8000000, RZ, 0xc0, !PT ;  /* 0x0800000011ff7812 */ /* 0x000fe4000782c0ff */
[C---:B0-----:R-:W-:Y:S01]  /*8d030*/  PRMT R6, R5.reuse, 0x7772, RZ ;  /* 0x0000777205067816 */ /* 0x041fe200000000ff */
[----:B------:R-:W3:Y:S04]  /*8d040*/  LDL.LU.64 R16, [R1+0xdf8] ;  /* 0x000df80001107983 */ /* 0x000ee80000300a00 */
[----:B------:R-:W3:Y:S04]  /*8d050*/  LDL.LU.64 R14, [R1+0xdf0] ;  /* 0x000df000010e7983 */ /* 0x000ee80000300a00 */
[----:B------:R-:W3:Y:S04]  /*8d060*/  LDL.LU.64 R12, [R1+0xde8] ;  /* 0x000de800010c7983 */ /* 0x000ee80000300a00 */
[----:B------:R-:W3:Y:S04]  /*8d070*/  LDL.LU R27, [R1+0x18c] ;  /* 0x00018c00011b7983 */ /* 0x000ee80000300800 */
[----:B------:R0:W-:Y:S04]  /*8d080*/  @P0 STG.E.U8 desc[UR32][R8.64], R6 ;  /* 0x0000000608000986 */ /* 0x0001e8000c101120 */
[----:B------:R-:W3:Y:S01]  /*8d090*/  LDL.LU.64 R10, [R1+0xdd8] ;  /* 0x000dd800010a7983 */ /* 0x000ee20000300a00 */
[----:B0-----:R-:W-:-:S03]  /*8d0a0*/  PRMT R6, R5, 0x7773, RZ ;  /* 0x0000777305067816 */ /* 0x001fc600000000ff */
[----:B------:R-:W3:Y:S04]  /*8d0b0*/  LDL.LU.64 R8, [R1+0xdc8] ;  /* 0x000dc80001087983 */ /* 0x000ee80000300a00 */
[----:B------:R-:W3:Y:S04]  /*8d0c0*/  LDL.LU.64 R4, [R1+0xdc0] ;  /* 0x000dc00001047983 */ /* 0x000ee80000300a00 */
[----:B------:R0:W-:Y:S01]  /*8d0d0*/  @P1 STG.E.U8 desc[UR32][R28.64], R6 ;  /* 0x000000061c001986 */ /* 0x0001e2000c101120 */
[C---:B------:R-:W-:Y:S02]  /*8d0e0*/  LOP3.LUT P1, RZ, R0.reuse, 0x200, RZ, 0xc0, !PT ;  /* 0x0000020000ff7812 */ /* 0x040fe4000782c0ff */
[----:B0-----:R-:W-:Y:S01]  /*8d0f0*/  PRMT R6, R19, 0x7770, RZ ;  /* 0x0000777013067816 */ /* 0x001fe200000000ff */
[----:B------:R-:W3:Y:S04]  /*8d100*/  LDL.LU.64 R28, [R1+0xdb8] ;  /* 0x000db800011c7983 */ /* 0x000ee80000300a00 */
[----:B------:R-:W3:Y:S06]  /*8d110*/  LDL.LU R7, [R1+0x17c] ;  /* 0x00017c0001077983 */ /* 0x000eec0000300800 */
[----:B------:R0:W-:Y:S01]  /*8d120*/  @P1 STG.E.U8 desc[UR32][R22.64], R6 ;  /* 0x0000000616001986 */ /* 0x0001e2000c101120 */
[----:B------:R-:W-:-:S02]  /*8d130*/  LOP3.LUT P1, RZ, R0, 0x100, RZ, 0xc0, !PT ;  /* 0x0000010000ff7812 */ /* 0x000fc4000782c0ff */
[----:B0-----:R-:W-:Y:S01]  /*8d140*/  PRMT R6, R19, 0x7771, RZ ;  /* 0x0000777113067816 */ /* 0x001fe200000000ff */
[----:B------:R-:W3:Y:S10]  /*8d150*/  LDL.LU.64 R22, [R1+0xda8] ;  /* 0x000da80001167983 */ /* 0x000ef40000300a00 */
[----:B----4-:R0:W-:Y:S01]  /*8d160*/  @P1 STG.E.U8 desc[UR32][R24.64], R6 ;  /* 0x0000000618001986 */ /* 0x0101e2000c101120 */
[----:B------:R-:W-:-:S02]  /*8d170*/  LOP3.LUT P1, RZ, R0, 0x80, RZ, 0xc0, !PT ;  /* 0x0000008000ff7812 */ /* 0x000fc4000782c0ff */
[----:B0-----:R-:W-:Y:S01]  /*8d180*/  PRMT R6, R19, 0x7772, RZ ;  /* 0x0000777213067816 */ /* 0x001fe200000000ff */
[----:B------:R-:W4:Y:S10]  /*8d190*/  LDL.LU.64 R24, [R1+0xda0] ;  /* 0x000da00001187983 */ /* 0x000f340000300a00 */
[----:B------:R0:W-:Y:S01]  /*8d1a0*/  @P1 STG.E.U8 desc[UR32][R2.64], R6 ;  /* 0x0000000602001986 */ /* 0x0001e2000c101120 */
[----:B------:R-:W-:-:S02]  /*8d1b0*/  LOP3.LUT P1, RZ, R0, 0x40, RZ, 0xc0, !PT ;  /* 0x0000004000ff7812 */ /* 0x000fc4000782c0ff */
[----:B0-----:R-:W-:Y:S01]  /*8d1c0*/  PRMT R6, R19, 0x7773, RZ ;  /* 0x0000777313067816 */ /* 0x001fe200000000ff */
[----:B------:R-:W4:Y:S04]  /*8d1d0*/  LDL.LU.64 R2, [R1+0x2768] ;  /* 0x0027680001027983 */ /* 0x000f280000300a00 */
[----:B------:R-:W4:Y:S06]  /*8d1e0*/  LDL.LU R19, [R1+0x2760] ;  /* 0x0027600001137983 */ /* 0x000f2c0000300800 */
[----:B--2---:R0:W-:Y:S04]  /*8d1f0*/  @P1 STG.E.U8 desc[UR32][R20.64], R6 ;  /* 0x0000000614001986 */ /* 0x0041e8000c101120 */
[----:B0-----:R-:W2:Y:S01]  /*8d200*/  LDL.LU.64 R20, [R1+0x2758] ;  /* 0x0027580001147983 */ /* 0x001ea20000300a00 */
[----:B------:R-:W-:-:S02]  /*8d210*/  LOP3.LUT P1, RZ, R0, 0x20, RZ, 0xc0, !PT ;  /* 0x0000002000ff7812 */ /* 0x000fc4000782c0ff */
[----:B---3--:R-:W-:Y:S02]  /*8d220*/  PRMT R6, R26, 0x7770, RZ ;  /* 0x000077701a067816 */ /* 0x008fe400000000ff */
[C---:B------:R-:W-:Y:S02]  /*8d230*/  LOP3.LUT P2, RZ, R18.reuse, 0x10, RZ, 0xc0, !PT ;  /* 0x0000001012ff7812 */ /* 0x040fe4000784c0ff */
[C---:B------:R-:W-:Y:S02]  /*8d240*/  LOP3.LUT P3, RZ, R18.reuse, 0x20, RZ, 0xc0, !PT ;  /* 0x0000002012ff7812 */ /* 0x040fe4000786c0ff */
[C---:B------:R-:W-:Y:S02]  /*8d250*/  LOP3.LUT P4, RZ, R18.reuse, 0x40, RZ, 0xc0, !PT ;  /* 0x0000004012ff7812 */ /* 0x040fe4000788c0ff */
[C---:B------:R-:W-:Y:S02]  /*8d260*/  LOP3.LUT P5, RZ, R18.reuse, 0x80, RZ, 0xc0, !PT ;  /* 0x0000008012ff7812 */ /* 0x040fe400078ac0ff */
[----:B------:R-:W-:-:S02]  /*8d270*/  LOP3.LUT P6, RZ, R18, 0x100, RZ, 0xc0, !PT ;  /* 0x0000010012ff7812 */ /* 0x000fc400078cc0ff */
[----:B------:R-:W-:Y:S01]  /*8d280*/  LOP3.LUT P0, RZ, R18, 0x200, RZ, 0xc0, !PT ;  /* 0x0000020012ff7812 */ /* 0x000fe2000780c0ff */
        /* <DEDUP_REMOVED lines=17> */
[----:B--2---:R0:W-:Y:S02]  /*8d3a0*/  @P5 STG.E.U8 desc[UR32][R20.64], R6 ;  /* 0x0000000614005986 */ /* 0x0041e4000c101120 */
[C---:B0-----:R-:W-:Y:S02]  /*8d3b0*/  PRMT R6, R7.reuse, 0x7770, RZ ;  /* 0x0000777007067816 */ /* 0x041fe400000000ff */
[----:B------:R-:W2:Y:S04]  /*8d3c0*/  LDL.LU R20, [R1+0x2750] ;  /* 0x0027500001147983 */ /* 0x000ea80000300800 */
[----:B------:R-:W3:Y:S04]  /*8d3d0*/  LDL.LU.64 R8, [R1+0xd98] ;  /* 0x000d980001087983 */ /* 0x000ee80000300a00 */
[----:B------:R0:W-:Y:S02]  /*8d3e0*/  @P6 STG.E.U8 desc[UR32][R22.64], R6 ;  /* 0x0000000616006986 */ /* 0x0001e4000c101120 */
[----:B0-----:R-:W-:-:S05]  /*8d3f0*/  PRMT R6, R7, 0x7771, RZ ;  /* 0x0000777107067816 */ /* 0x001fca00000000ff */
[----:B----4-:R0:W-:Y:S04]  /*8d400*/  @P0 STG.E.U8 desc[UR32][R24.64], R6 ;  /* 0x0000000618000986 */ /* 0x0101e8000c101120 */
[----:B0-----:R-:W4:Y:S01]  /*8d410*/  LDL.LU.64 R24, [R1+0xd88] ;  /* 0x000d880001187983 */ /* 0x001f220000300a00 */
[C---:B------:R-:W-:Y:S02]  /*8d420*/  LOP3.LUT P4, RZ, R18.reuse, 0x400, RZ, 0xc0, !PT ;  /* 0x0000040012ff7812 */ /* 0x040fe4000788c0ff */
[----:B------:R-:W-:Y:S02]  /*8d430*/  LOP3.LUT P5, RZ, R18, 0x800, RZ, 0xc0, !PT ;  /* 0x0000080012ff7812 */ /* 0x000fe400078ac0ff */
[C---:B------:R-:W-:Y:S01]  /*8d440*/  PRMT R6, R7.reuse, 0x7772, RZ ;  /* 0x0000777207067816 */ /* 0x040fe200000000ff */
[----:B------:R-:W2:Y:S04]  /*8d450*/  LDL.LU.64 R4, [R1+0xd78] ;  /* 0x000d780001047983 */ /* 0x000ea80000300a00 */
[----:B------:R-:W2:Y:S04]  /*8d460*/  LDL.LU.64 R28, [R1+0xd70] ;  /* 0x000d7000011c7983 */ /* 0x000ea80000300a00 */
[----:B------:R-:W2:Y:S04]  /*8d470*/  LDL.LU.64 R26, [R1+0xd68] ;  /* 0x000d6800011a7983 */ /* 0x000ea80000300a00 */
[----:B------:R-:W2:Y:S04]  /*8d480*/  LDL.LU R21, [R1+0x15c] ;  /* 0x00015c0001157983 */ /* 0x000ea80000300800 */
[----:B------:R-:W2:Y:S04]  /*8d490*/  LDL.LU.64 R22, [R1+0xd60] ;  /* 0x000d600001167983 */ /* 0x000ea80000300a00 */
[----:B---3--:R0:W-:Y:S02]  /*8d4a0*/  @P4 STG.E.U8 desc[UR32][R8.64], R6 ;  /* 0x0000000608004986 */ /* 0x0081e4000c101120 */
[----:B0-----:R-:W-:-:S05]  /*8d4b0*/  PRMT R6, R7, 0x7773, RZ ;  /* 0x0000777307067816 */ /* 0x001fca00000000ff */
[----:B----4-:R0:W-:Y:S04]  /*8d4c0*/  @P5 STG.E.U8 desc[UR32][R24.64], R6 ;  /* 0x0000000618005986 */ /* 0x0101e8000c101120 */
[----:B0-----:R-:W3:Y:S04]  /*8d4d0*/  LDL.LU.64 R24, [R1+0xd58] ;  /* 0x000d580001187983 */ /* 0x001ee80000300a00 */
[----:B------:R-:W4:Y:S04]  /*8d4e0*/  LDL.LU R7, [R1+0x130] ;  /* 0x0001300001077983 */ /* 0x000f280000300800 */
[----:B------:R-:W2:Y:S01]  /*8d4f0*/  LDL.LU.64 R16, [R1+0xd38] ;  /* 0x000d380001107983 */ /* 0x000ea20000300a00 */
[----:B------:R-:W-:-:S02]  /*8d500*/  LOP3.LUT P1, RZ, R18, 0x400000, RZ, 0xc0, !PT ;  /* 0x0040000012ff7812 */ /* 0x000fc4000782c0ff */
        /* <DEDUP_REMOVED lines=16> */
[----:B------:R-:W-:Y:S02]  /*8d610*/  LOP3.LUT P1, RZ, R18, 0x20000, RZ, 0xc0, !PT ;  /* 0x0002000012ff7812 */ /* 0x000fe4000782c0ff */
[----:B------:R-:W-:-:S11]  /*8d620*/  LOP3.LUT R2, R2, 0x7fffffff, RZ, 0xc0, !PT ;  /* 0x7fffffff02027812 */ /* 0x000fd600078ec0ff */
[----:B------:R-:W-:Y:S02]  /*8d630*/  @P1 LOP3.LUT R2, R2, 0x80000000, RZ, 0xfc, !PT ;  /* 0x8000000002021812 */ /* 0x000fe400078efcff */
[----:B------:R-:W-:Y:S02]  /*8d640*/  LOP3.LUT P1, RZ, R18, 0x10000, RZ, 0xc0, !PT ;  /* 0x0001000012ff7812 */ /* 0x000fe4000782c0ff */
[----:B------:R-:W-:Y:S02]  /*8d650*/  LOP3.LUT R0, R0, 0xfffffffe, RZ, 0xc0, !PT ;  /* 0xfffffffe00007812 */ /* 0x000fe400078ec0ff */
[C---:B------:R-:W-:Y:S02]  /*8d660*/  LOP3.LUT P6, RZ, R18.reuse, 0x1000, RZ, 0xc0, !PT ;  /* 0x0000100012ff7812 */ /* 0x040fe400078cc0ff */
[----:B------:R-:W-:-:S07]  /*8d670*/  LOP3.LUT P0, RZ, R18, 0x2000, RZ, 0xc0, !PT ;  /* 0x0000200012ff7812 */ /* 0x000fce000780c0ff */
[----:B------:R-:W-:Y:S02]  /*8d680*/  @P1 LOP3.LUT R0, R0, 0x1, RZ, 0xfc, !PT ;  /* 0x0000000100001812 */ /* 0x000fe400078efcff */
[----:B------:R-:W-:Y:S02]  /*8d690*/  LOP3.LUT P1, RZ, R18, 0x8000, RZ, 0xc0, !PT ;  /* 0x0000800012ff7812 */ /* 0x000fe4000782c0ff */
[----:B------:R-:W-:Y:S02]  /*8d6a0*/  PRMT R6, R21, 0x7770, RZ ;  /* 0x0000777015067816 */ /* 0x000fe400000000ff */
[----:B------:R-:W-:-:S03]  /*8d6b0*/  LOP3.LUT R0, R0, 0xfffffffd, RZ, 0xc0, !PT ;  /* 0xfffffffd00007812 */ /* 0x000fc600078ec0ff */
[----:B------:R0:W-:Y:S06]  /*8d6c0*/  @P6 STG.E.U8 desc[UR32][R4.64], R6 ;  /* 0x0000000604006986 */ /* 0x0001ec000c101120 */
[----:B------:R-:W-:Y:S02]  /*8d6d0*/  @P1 LOP3.LUT R0, R0, 0x2, RZ, 0xfc, !PT ;  /* 0x0000000200001812 */ /* 0x000fe400078efcff */
[----:B------:R-:W-:Y:S02]  /*8d6e0*/  LOP3.LUT P1, RZ, R18, 0x4000, RZ, 0xc0, !PT ;  /* 0x0000400012ff7812 */ /* 0x000fe4000782c0ff */
[----:B0-----:R-:W-:-:S05]  /*8d6f0*/  PRMT R6, R21, 0x7771, RZ ;  /* 0x0000777115067816 */ /* 0x001fca00000000ff */
[----:B------:R0:W-:Y:S02]  /*8d700*/  @P0 STG.E.U8 desc[UR32][R28.64], R6 ;  /* 0x000000061c000986 */ /* 0x0001e4000c101120 */
[----:B0-----:R-:W-:-:S05]  /*8d710*/  PRMT R6, R21, 0x7772, RZ ;  /* 0x0000777215067816 */ /* 0x001fca00000000ff */
[----:B------:R0:W-:Y:S01]  /*8d720*/  @P1 STG.E.U8 desc[UR32][R26.64], R6 ;  /* 0x000000061a001986 */ /* 0x0001e2000c101120 */
[----:B------:R-:W-:Y:S02]  /*8d730*/  LOP3.LUT P1, RZ, R0, 0x2, RZ, 0xc0, !PT ;  /* 0x0000000200ff7812 */ /* 0x000fe4000782c0ff */
[----:B0-----:R-:W-:-:S11]  /*8d740*/  PRMT R6, R21, 0x7773, RZ ;  /* 0x0000777315067816 */ /* 0x001fd600000000ff */
[----:B------:R-:W-:Y:S04]  /*8d750*/  @P1 STG.E.U8 desc[UR32][R22.64], R6 ;  /* 0x0000000616001986 */ /* 0x000fe8000c101120 */
[----:B--2---:R0:W-:Y:S04]  /*8d760*/  STL.64 [R1+0x2748], R16 ;  /* 0x0027481001007387 */ /* 0x0041e80000100a00 */
[----:B0-----:R-:W2:Y:S04]  /*8d770*/  LDL.LU.64 R16, [R1+0xd50] ;  /* 0x000d500001107983 */ /* 0x001ea80000300a00 */
[----:B------:R-:W4:Y:S04]  /*8d780*/  LDL.LU.64 R14, [R1+0xd18] ;  /* 0x000d1800010e7983 */ /* 0x000f280000300a00 */
[----:B------:R-:W4:Y:S04]  /*8d790*/  LDL.LU.64 R12, [R1+0xd10] ;  /* 0x000d1000010c7983 */ /* 0x000f280000300a00 */
[----:B------:R-:W4:Y:S04]  /*8d7a0*/  LDL.LU.64 R10, [R1+0xd08] ;  /* 0x000d0800010a7983 */ /* 0x000f280000300a00 */
[----:B------:R-:W4:Y:S04]  /*8d7b0*/  LDL.LU.64 R8, [R1+0xd00] ;  /* 0x000d000001087983 */ /* 0x000f280000300a00 */
[----:B------:R-:W4:Y:S04]  /*8d7c0*/  LDL.LU.64 R4, [R1+0xcf8] ;  /* 0x000cf80001047983 */ /* 0x000f280000300a00 */
[----:B------:R-:W3:Y:S01]  /*8d7d0*/  LDL.LU R6, [R1+0x14c] ;  /* 0x00014c0001067983 */ /* 0x000ee20000300800 */
[----:B------:R-:W-:-:S03]  /*8d7e0*/  LOP3.LUT P1, RZ, R0, 0x1, RZ, 0xc0, !PT ;  /* 0x0000000100ff7812 */ /* 0x000fc6000782c0ff */
[----:B------:R-:W4:Y:S04]  /*8d7f0*/  LDL.LU.64 R28, [R1+0xcf0] ;  /* 0x000cf000011c7983 */ /* 0x000f280000300a00 */
[----:B------:R-:W4:Y:S04]  /*8d800*/  LDL.LU.64 R26, [R1+0xce8] ;  /* 0x000ce800011a7983 */ /* 0x000f280000300a00 */
[----:B------:R-:W4:Y:S04]  /*8d810*/  LDL.LU.64 R22, [R1+0xcd8] ;  /* 0x000cd80001167983 */ /* 0x000f280000300a00 */
[----:B------:R-:W4:Y:S01]  /*8d820*/  LDL.LU R21, [R1+0x110] ;  /* 0x0001100001157983 */ /* 0x000f220000300800 */
[----:B---3--:R-:W-:-:S05]  /*8d830*/  PRMT R0, R6, 0x7770, RZ ;  /* 0x0000777006007816 */ /* 0x008fca00000000ff */
[----:B------:R0:W-:Y:S01]  /*8d840*/  @P1 STG.E.U8 desc[UR32][R24.64], R0 ;  /* 0x0000000018001986 */ /* 0x0001e2000c101120 */
[----:B------:R-:W-:Y:S02]  /*8d850*/  LOP3.LUT P1, RZ, R2, 0x80000000, RZ, 0xc0, !PT ;  /* 0x8000000002ff7812 */ /* 0x000fe4000782c0ff */
[----:B0-----:R-:W-:Y:S01]  /*8d860*/  PRMT R0, R6, 0x7771, RZ ;  /* 0x0000777106007816 */ /* 0x001fe200000000ff */
[----:B------:R-:W3:Y:S10]  /*8d870*/  LDL.LU.64 R24, [R1+0xcc8] ;  /* 0x000cc80001187983 */ /* 0x000ef40000300a00 */
[----:B--2---:R0:W-:Y:S04]  /*8d880*/  @P1 STG.E.U8 desc[UR32][R16.64], R0 ;  /* 0x0000000010001986 */ /* 0x0041e8000c101120 */
[----:B0-----:R-:W2:Y:S01]  /*8d890*/  LDL.LU.64 R16, [R1+0x2748] ;  /* 0x0027480001107983 */ /* 0x001ea20000300a00 */
[----:B------:R-:W-:-:S02]  /*8d8a0*/  LOP3.LUT P1, RZ, R2, 0x40000000, RZ, 0xc0, !PT ;  /* 0x4000000002ff7812 */ /* 0x000fc4000782c0ff */
[----:B------:R-:W-:-:S11]  /*8d8b0*/  PRMT R0, R6, 0x7772, RZ ;  /* 0x0000777206007816 */ /* 0x000fd600000000ff */
[----:B--2---:R0:W-:Y:S04]  /*8d8c0*/  @P1 STG.E.U8 desc[UR32][R16.64], R0 ;  /* 0x0000000010001986 */ /* 0x0041e8000c101120 */
[----:B0-----:R-:W2:Y:S01]  /*8d8d0*/  LDL.LU.64 R16, [R1+0x2740] ;  /* 0x0027400001107983 */ /* 0x001ea20000300a00 */
[----:B------:R-:W-:Y:S02]  /*8d8e0*/  LOP3.LUT P1, RZ, R2, 0x20000000, RZ, 0xc0, !PT ;  /* 0x2000000002ff7812 */ /* 0x000fe4000782c0ff */
[----:B------:R-:W-:Y:S02]  /*8d8f0*/  PRMT R0, R6, 0x7773, RZ ;  /* 0x0000777306007816 */ /* 0x000fe400000000ff */
[C---:B------:R-:W-:Y:S02]  /*8d900*/  LOP3.LUT P2, RZ, R18.reuse, 0x800000, RZ, 0xc0, !PT ;  /* 0x0080000012ff7812 */ /* 0x040fe4000784c0ff */
[----:B------:R-:W-:-:S02]  /*8d910*/  LOP3.LUT P3, RZ, R18, 0x1000000, RZ, 0xc0, !PT ;  /* 0x0100000012ff7812 */ /* 0x000fc4000786c0ff */
[C---:B------:R-:W-:Y:S02]  /*8d920*/  LOP3.LUT P4, RZ, R18.reuse, 0x2000000, RZ, 0xc0, !PT ;  /* 0x0200000012ff7812 */ /* 0x040fe4000788c0ff */
[C---:B------:R-:W-:Y:S02]  /*8d930*/  LOP3.LUT P5, RZ, R18.reuse, 0x4000000, RZ, 0xc0, !PT ;  /* 0x0400000012ff7812 */ /* 0x040fe400078ac0ff */
[C---:B------:R-:W-:Y:S02]  /*8d940*/  LOP3.LUT P6, RZ, R18.reuse, 0x8000000, RZ, 0xc0, !PT ;  /* 0x0800000012ff7812 */ /* 0x040fe400078cc0ff */
[----:B------:R-:W-:Y:S01]  /*8d950*/  LOP3.LUT P0, RZ, R18, 0x10000000, RZ, 0xc0, !PT ;  /* 0x1000000012ff7812 */ /* 0x000fe2000780c0ff */
[----:B--2---:R4:W-:Y:S01]  /*8d960*/  @P1 STG.E.U8 desc[UR32][R16.64], R0 ;  /* 0x0000000010001986 */ /* 0x0049e2000c101120 */
[----:B------:R-:W-:Y:S02]  /*8d970*/  LOP3.LUT P1, RZ, R2, 0x10000000, RZ, 0xc0, !PT ;  /* 0x1000000002ff7812 */ /* 0x000fe4000782c0ff */
[----:B----4-:R-:W-:-:S11]  /*8d980*/  PRMT R0, R7, 0x7770, RZ ;  /* 0x0000777007007816 */ /* 0x010fd600000000ff */
        /* <DEDUP_REMOVED lines=18> */
[----:B0-----:R-:W-:-:S02]  /*8dab0*/  PRMT R0, R21, 0x7770, RZ ;  /* 0x0000777015007816 */ /* 0x001fc400000000ff */
[----:B------:R-:W4:Y:S04]  /*8dac0*/  LDL.LU.64 R22, [R1+0xcc0] ;  /* 0x000cc00001167983 */ /* 0x000f280000300a00 */
[----:B---3--:R0:W-:Y:S04]  /*8dad0*/  @P0 STG.E.U8 desc[UR32][R24.64], R0 ;  /* 0x0000000018000986 */ /* 0x0081e8000c101120 */
[----:B0-----:R-:W3:Y:S01]  /*8dae0*/  LDL.LU.64 R24, [R1+0xcb8] ;  /* 0x000cb80001187983 */ /* 0x001ee20000300a00 */
[C---:B------:R-:W-:Y:S02]  /*8daf0*/  LOP3.LUT P4, RZ, R18.reuse, 0x20000000, RZ, 0xc0, !PT ;  /* 0x2000000012ff7812 */ /* 0x040fe4000788c0ff */
[----:B------:R-:W-:-:S02]  /*8db00*/  LOP3.LUT P5, RZ, R18, 0x40000000, RZ, 0xc0, !PT ;  /* 0x4000000012ff7812 */ /* 0x000fc400078ac0ff */
[C---:B------:R-:W-:Y:S01]  /*8db10*/  PRMT R0, R21.reuse, 0x7771, RZ ;  /* 0x0000777115007816 */ /* 0x040fe200000000ff */
[----:B------:R-:W2:Y:S04]  /*8db20*/  LDL.LU.64 R8, [R1+0xcb0] ;  /* 0x000cb00001087983 */ /* 0x000ea80000300a00 */
[----:B------:R-:W2:Y:S04]  /*8db30*/  LDL.LU.64 R4, [R1+0xca8] ;  /* 0x000ca80001047983 */ /* 0x000ea80000300a00 */
[----:B------:R-:W2:Y:S04]  /*8db40*/  LDL.LU.64 R28, [R1+0xca0] ;  /* 0x000ca000011c7983 */ /* 0x000ea80000300a00 */
[----:B------:R-:W2:Y:S04]  /*8db50*/  LDL.LU.64 R26, [R1+0xc98] ;  /* 0x000c9800011a7983 */ /* 0x000ea80000300a00 */
[----:B----4-:R0:W-:Y:S02]  /*8db60*/  @P4 STG.E.U8 desc[UR32][R22.64], R0 ;  /* 0x0000000016004986 */ /* 0x0101e4000c101120 */
[----:B0-----:R-:W-:-:S02]  /*8db70*/  PRMT R0, R21, 0x7772, RZ ;  /* 0x0000777215007816 */ /* 0x001fc400000000ff */
[----:B------:R-:W4:Y:S04]  /*8db80*/  LDL.LU.64 R22, [R1+0xc88] ;  /* 0x000c880001167983 */ /* 0x000f280000300a00 */
[----:B------:R-:W4:Y:S04]  /*8db90*/  LDL.LU R7, [R1+0x134] ;  /* 0x0001340001077983 */ /* 0x000f280000300800 */
[----:B---3--:R0:W-:Y:S04]  /*8dba0*/  @P5 STG.E.U8 desc[UR32][R24.64], R0 ;  /* 0x0000000018005986 */ /* 0x0081e8000c101120 */
[----:B0-----:R-:W3:Y:S01]  /*8dbb0*/  LDL.LU.64 R24, [R1+0xc70] ;  /* 0x000c700001187983 */ /* 0x001ee20000300a00 */
[----:B--2---:R-:W-:-:S02]  /*8dbc0*/  LOP3.LUT P1, RZ, R19, 0x200, RZ, 0xc0, !PT ;  /* 0x0000020013ff7812 */ /* 0x004fc4000782c0ff */
        /* <DEDUP_REMOVED lines=16> */
[----:B---3--:R0:W-:Y:S04]  /*8dcd0*/  STL.64 [R1+0x2730], R24 ;  /* 0x0027301801007387 */ /* 0x0081e80000100a00 */
[----:B0-----:R-:W2:Y:S06]  /*8dce0*/  LDL.LU.64 R24, [R1+0xc78] ;  /* 0x000c780001187983 */ /* 0x001eac0000300a00 */
[----:B------:R-:W-:-:S02]  /*8dcf0*/  @P1 LOP3.LUT R2, R2, 0x800000, RZ, 0xfc, !PT ;  /* 0x0080000002021812 */ /* 0x000fc400078efcff */
[C---:B------:R-:W-:Y:S02]  /*8dd00*/  LOP3.LUT P1, RZ, R19.reuse, 0x8, RZ, 0xc0, !PT ;  /* 0x0000000813ff7812 */ /* 0x040fe4000782c0ff */
[----:B------:R-:W-:Y:S02]  /*8dd10*/  LOP3.LUT P6, RZ, R18, 0x80000000, RZ, 0xc0, !PT ;  /* 0x8000000012ff7812 */ /* 0x000fe400078cc0ff */
[----:B------:R-:W-:Y:S02]  /*8dd20*/  LOP3.LUT P0, RZ, R19, 0x1, RZ, 0xc0, !PT ;  /* 0x0000000113ff7812 */ /* 0x000fe4000780c0ff */
[----:B------:R-:W-:Y:S02]  /*8dd30*/  LOP3.LUT R2, R2, 0xfeffffff, RZ, 0xc0, !PT ;  /* 0xfeffffff02027812 */ /* 0x000fe400078ec0ff */
[----:B------:R-:W-:Y:S01]  /*8dd40*/  PRMT R0, R21, 0x7773, RZ ;  /* 0x0000777315007816 */ /* 0x000fe200000000ff */
[----:B------:R-:W3:Y:S04]  /*8dd50*/  LDL.LU.64 R16, [R1+0xc68] ;  /* 0x000c680001107983 */ /* 0x000ee80000300a00 */
[----:B------:R-:W3:Y:S04]  /*8dd60*/  LDL.LU R21, [R1+0x124] ;  /* 0x0001240001157983 */ /* 0x000ee80000300800 */
[----:B------:R-:W3:Y:S04]  /*8dd70*/  LDL.LU.64 R14, [R1+0xc60] ;  /* 0x000c6000010e7983 */ /* 0x000ee80000300a00 */
[----:B------:R-:W3:Y:S04]  /*8dd80*/  LDL.LU.64 R12, [R1+0xc58] ;  /* 0x000c5800010c7983 */ /* 0x000ee80000300a00 */
[----:B------:R-:W3:Y:S01]  /*8dd90*/  LDL.LU.64 R10, [R1+0xc50] ;  /* 0x000c5000010a7983 */ /* 0x000ee20000300a00 */
[----:B------:R-:W-:-:S02]  /*8dda0*/  @P1 LOP3.LUT R2, R2, 0x1000000, RZ, 0xfc, !PT ;  /* 0x0100000002021812 */ /* 0x000fc400078efcff */
[----:B------:R-:W-:Y:S02]  /*8ddb0*/  LOP3.LUT P1, RZ, R19, 0x4, RZ, 0xc0, !PT ;  /* 0x0000000413ff7812 */ /* 0x000fe4000782c0ff */
[----:B------:R-:W-:Y:S01]  /*8ddc0*/  LOP3.LUT R2, R2, 0xfdffffff, RZ, 0xc0, !PT ;  /* 0xfdffffff02027812 */ /* 0x000fe200078ec0ff */
[----:B------:R0:W-:Y:S10]  /*8ddd0*/  @P6 STG.E.U8 desc[UR32][R8.64], R0 ;  /* 0x0000000008006986 */ /* 0x0001f4000c101120 */
[----:B------:R-:W-:-:S02]  /*8dde0*/  @P1 LOP3.LUT R2, R2, 0x2000000, RZ, 0xfc, !PT ;  /* 0x0200000002021812 */ /* 0x000fc400078efcff */
[----:B------:R-:W-:Y:S02]  /*8ddf0*/  LOP3.LUT P1, RZ, R19, 0x2, RZ, 0xc0, !PT ;  /* 0x0000000213ff7812 */ /* 0x000fe4000782c0ff */
[C---:B0-----:R-:W-:Y:S01]  /*8de00*/  PRMT R0, R20.reuse, 0x7770, RZ ;  /* 0x0000777014007816 */ /* 0x041fe200000000ff */
[----:B------:R-:W3:Y:S04]  /*8de10*/  LDL.LU.64 R8, [R1+0xc48] ;  /* 0x000c480001087983 */ /* 0x000ee80000300a00 */
[----:B------:R0:W-:Y:S02]  /*8de20*/  @P0 STG.E.U8 desc[UR32][R4.64], R0 ;  /* 0x0000000004000986 */ /* 0x0001e4000c101120 */
[----:B0-----:R-:W-:Y:S02]  /*8de30*/  PRMT R0, R20, 0x7771, RZ ;  /* 0x0000777114007816 */ /* 0x001fe400000000ff */
[----:B------:R-:W3:Y:S04]  /*8de40*/  LDL.LU.64 R4, [R1+0xc38] ;  /* 0x000c380001047983 */ /* 0x000ee80000300a00 */
[----:B------:R0:W-:Y:S01]  /*8de50*/  @P1 STG.E.U8 desc[UR32][R28.64], R0 ;  /* 0x000000001c001986 */ /* 0x0001e2000c101120 */
[----:B------:R-:W-:-:S02]  /*8de60*/  LOP3.LUT P1, RZ, R2, 0x2000000, RZ, 0xc0, !PT ;  /* 0x0200000002ff7812 */ /* 0x000fc4000782c0ff */
[----:B0-----:R-:W-:Y:S01]  /*8de70*/  PRMT R0, R20, 0x7772, RZ ;  /* 0x0000777214007816 */ /* 0x001fe200000000ff */
[----:B------:R-:W3:Y:S10]  /*8de80*/  LDL.LU.64 R28, [R1+0xc18] ;  /* 0x000c1800011c7983 */ /* 0x000ef40000300a00 */
[----:B------:R0:W-:Y:S01]  /*8de90*/  @P1 STG.E.U8 desc[UR32][R26.64], R0 ;  /* 0x000000001a001986 */ /* 0x0001e2000c101120 */
[----:B------:R-:W-:-:S02]  /*8dea0*/  LOP3.LUT P1, RZ, R2, 0x1000000, RZ, 0xc0, !PT ;  /* 0x0100000002ff7812 */ /* 0x000fc4000782c0ff */
[----:B0-----:R-:W-:Y:S01]  /*8deb0*/  PRMT R0, R20, 0x7773, RZ ;  /* 0x0000777314007816 */ /* 0x001fe200000000ff */
[----:B------:R-:W3:Y:S04]  /*8dec0*/  LDL.LU.64 R26, [R1+0xc10] ;  /* 0x000c1000011a7983 */ /* 0x000ee80000300a00 */
[----:B------:R-:W3:Y:S06]  /*8ded0*/  LDL.LU R20, [R1+0x2738] ;  /* 0x0027380001147983 */ /* 0x000eec0000300800 */
        /* <DEDUP_REMOVED lines=12> */
[----:B--2---:R0:W-:Y:S04]  /*8dfa0*/  @P1 STG.E.U8 desc[UR32][R24.64], R0 ;  /* 0x0000000018001986 */ /* 0x0041e8000c101120 */
[----:B0-----:R-:W2:Y:S01]  /*8dfb0*/  LDL.LU.64 R24, [R1+0x2728] ;  /* 0x0027280001187983 */ /* 0x001ea20000300a00 */
[----:B------:R-:W-:Y:S02]  /*8dfc0*/  LOP3.LUT P1, RZ, R2, 0x200000, RZ, 0xc0, !PT ;  /* 0x0020000002ff7812 */ /* 0x000fe4000782c0ff */
[----:B------:R-:W-:-:S11]  /*8dfd0*/  PRMT R0, R7, 0x7772, RZ ;  /* 0x0000777207007816 */ /* 0x000fd600000000ff */
        /* <DEDUP_REMOVED lines=11> */
[----:B------:R0:W-:Y:S01]  /*8e090*/  @P2 STG.E.U8 desc[UR32][R8.64], R0 ;  /* 0x0000000008002986 */ /* 0x0001e2000c101120 */
[----:B------:R-:W-:Y:S02]  /*8e0a0*/  LOP3.LUT P6, RZ, R19, 0x4000, RZ, 0xc0, !PT ;  /* 0x0000400013ff7812 */ /* 0x000fe400078cc0ff */
[----:B0-----:R-:W-:-:S05]  /*8e0b0*/  PRMT R0, R21, 0x7773, RZ ;  /* 0x0000777315007816 */ /* 0x001fca00000000ff */
[----:B------:R0:W-:Y:S01]  /*8e0c0*/  @P3 STG.E.U8 desc[UR32][R4.64], R0 ;  /* 0x0000000004003986 */ /* 0x0001e2000c101120 */
[----:B------:R-:W-:Y:S02]  /*8e0d0*/  LOP3.LUT P0, RZ, R19, 0x8000, RZ, 0xc0, !PT ;  /* 0x0000800013ff7812 */ /* 0x000fe4000780c0ff */
[----:B0-----:R-:W-:-:S05]  /*8e0e0*/  PRMT R0, R20, 0x7770, RZ ;  /* 0x0000777014007816 */ /* 0x001fca00000000ff */
[----:B--2---:R0:W-:Y:S02]  /*8e0f0*/  @P4 STG.E.U8 desc[UR32][R24.64], R0 ;  /* 0x0000000018004986 */ /* 0x0041e4000c101120 */
[C---:B0-----:R-:W-:Y:S02]  /*8e100*/  PRMT R0, R20.reuse, 0x7771, RZ ;  /* 0x0000777114007816 */ /* 0x041fe400000000ff */
[----:B------:R-:W2:Y:S04]  /*8e110*/  LDL.LU R24, [R1+0x2720] ;  /* 0x0027200001187983 */ /* 0x000ea80000300800 */
[----:B------:R0:W-:Y:S02]  /*8e120*/  @P5 STG.E.U8 desc[UR32][R28.64], R0 ;  /* 0x000000001c005986 */ /* 0x0001e4000c101120 */
[----:B0-----:R-:W-:-:S05]  /*8e130*/  PRMT R0, R20, 0x7772, RZ ;  /* 0x0000777214007816 */ /* 0x001fca00000000ff */
[----:B------:R0:W-:Y:S02]  /*8e140*/  @P6 STG.E.U8 desc[UR32][R26.64], R0 ;  /* 0x000000001a006986 */ /* 0x0001e4000c101120 */
[----:B0-----:R-:W-:Y:S02]  /*8e150*/  PRMT R0, R20, 0x7773, RZ ;  /* 0x0000777314007816 */ /* 0x001fe400000000ff */
[----:B------:R-:W3:Y:S04]  /*8e160*/  LDL.LU R20, [R1+0x271c] ;  /* 0x00271c0001147983 */ /* 0x000ee80000300800 */
[----:B----4-:R0:W-:Y:S04]  /*8e170*/  @P0 STG.E.U8 desc[UR32][R22.64], R0 ;  /* 0x0000000016000986 */ /* 0x0101e8000c101120 */
[----:B------:R-:W4:Y:S04]  /*8e180*/  LDL.LU.64 R26, [R1+0xc00] ;  /* 0x000c0000011a7983 */ /* 0x000f280000300a00 */
[----:B0-----:R-:W2:Y:S04]  /*8e190*/  LDL.LU.64 R22, [R1+0xbf8] ;  /* 0x000bf80001167983 */ /* 0x001ea80000300a00 */
[----:B------:R-:W3:Y:S04]  /*8e1a0*/  LDL.LU.64 R10, [R1+0xbf0] ;  /* 0x000bf000010a7983 */ /* 0x000ee80000300a00 */
[----:B------:R-:W4:Y:S01]  /*8e1b0*/  LDL.LU R25, [R1+0x104] ;  /* 0x0001040001197983 */ /* 0x000f220000300800 */
[----:B------:R-:W-:-:S02]  /*8e1c0*/  LOP3.LUT P1, RZ, R19, 0x10000000, RZ, 0xc0, !PT ;  /* 0x1000000013ff7812 */ /* 0x000fc4000782c0ff */
[----:B------:R-:W-:Y:S02]  /*8e1d0*/  LOP3.LUT R2, R2, 0xfffffbff, RZ, 0xc0, !PT ;  /* 0xfffffbff02027812 */ /* 0x000fe400078ec0ff */
[C---:B------:R-:W-:Y:S02]  /*8e1e0*/  LOP3.LUT P4, RZ, R19.reuse, 0x10000, RZ, 0xc0, !PT ;  /* 0x0001000013ff7812 */ /* 0x040fe4000788c0ff */
[----:B------:R-:W-:Y:S01]  /*8e1f0*/  LOP3.LUT P5, RZ, R19, 0x20000, RZ, 0xc0, !PT ;  /* 0x0002000013ff7812 */ /* 0x000fe200078ac0ff */
[----:B------:R-:W3:Y:S04]  /*8e200*/  LDL.LU.64 R8, [R1+0xbe0] ;  /* 0x000be00001087983 */ /* 0x000ee80000300a00 */
[----:B------:R-:W3:Y:S04]  /*8e210*/  LDL.LU.64 R4, [R1+0xbd0] ;  /* 0x000bd00001047983 */ /* 0x000ee80000300a00 */
[----:B------:R-:W3:Y:S04]  /*8e220*/  LDL.LU R21, [R1+0x138] ;  /* 0x0001380001157983 */ /* 0x000ee80000300800 */
[----:B------:R-:W3:Y:S01]  /*8e230*/  LDL.LU.64 R28, [R1+0xbc8] ;  /* 0x000bc800011c7983 */ /* 0x000ee20000300a00 */
        /* <DEDUP_REMOVED lines=19> */
[C---:B------:R-:W-:Y:S02]  /*8e370*/  LOP3.LUT P1, RZ, R19.reuse, 0x200000, RZ, 0xc0, !PT ;  /* 0x0020000013ff7812 */ /* 0x040fe4000782c0ff */
[----:B------:R-:W-:Y:S02]  /*8e380*/  LOP3.LUT R2, R2, 0xfffdffff, RZ, 0xc0, !PT ;  /* 0xfffdffff02027812 */ /* 0x000fe400078ec0ff */
[C---:B------:R-:W-:Y:S02]  /*8e390*/  LOP3.LUT P6, RZ, R19.reuse, 0x40000, RZ, 0xc0, !PT ;  /* 0x0004000013ff7812 */ /* 0x040fe400078cc0ff */
[C---:B------:R-:W-:Y:S02]  /*8e3a0*/  LOP3.LUT P0, RZ, R19.reuse, 0x80000, RZ, 0xc0, !PT ;  /* 0x0008000013ff7812 */ /* 0x040fe4000780c0ff */
[----:B------:R-:W-:-:S02]  /*8e3b0*/  LOP3.LUT P2, RZ, R19, 0x20000000, RZ, 0xc0, !PT ;  /* 0x2000000013ff7812 */ /* 0x000fc4000784c0ff */
[----:B------:R-:W-:-:S03]  /*8e3c0*/  LOP3.LUT P3, RZ, R19, 0x40000000, RZ, 0xc0, !PT ;  /* 0x4000000013ff7812 */ /* 0x000fc6000786c0ff */
[----:B------:R-:W-:Y:S02]  /*8e3d0*/  @P1 LOP3.LUT R2, R2, 0x20000, RZ, 0xfc, !PT ;  /* 0x0002000002021812 */ /* 0x000fe400078efcff */
[----:B------:R-:W-:Y:S02]  /*8e3e0*/  LOP3.LUT P1, RZ, R19, 0x100000, RZ, 0xc0, !PT ;  /* 0x0010000013ff7812 */ /* 0x000fe4000782c0ff */
[----:B----4-:R-:W-:-:S05]  /*8e3f0*/  PRMT R0, R25, 0x7770, RZ ;  /* 0x0000777019007816 */ /* 0x010fca00000000ff */
[----:B------:R0:W-:Y:S01]  /*8e400*/  @P4 STG.E.U8 desc[UR32][R26.64], R0 ;  /* 0x000000001a004986 */ /* 0x0001e2000c101120 */
[----:B------:R-:W-:Y:S02]  /*8e410*/  LOP3.LUT P4, RZ, R19, 0x80000000, RZ, 0xc0, !PT ;  /* 0x8000000013ff7812 */ /* 0x000fe4000788c0ff */
[----:B0-----:R-:W-:-:S05]  /*8e420*/  PRMT R0, R25, 0x7771, RZ ;  /* 0x0000777119007816 */ /* 0x001fca00000000ff */
[----:B--2---:R0:W-:Y:S04]  /*8e430*/  @P5 STG.E.U8 desc[UR32][R22.64], R0 ;  /* 0x0000000016005986 */ /* 0x0041e8000c101120 */
[----:B0-----:R-:W2:Y:S04]  /*8e440*/  LDL.LU.64 R22, [R1+0xbc0] ;  /* 0x000bc00001167983 */ /* 0x001ea80000300a00 */
[----:B------:R-:W4:Y:S04]  /*8e450*/  LDL.LU R26, [R1+0x128] ;  /* 0x00012800011a7983 */ /* 0x000f280000300800 */
[----:B------:R-:W3:Y:S04]  /*8e460*/  LDL.LU.64 R18, [R1+0xba8] ;  /* 0x000ba80001127983 */ /* 0x000ee80000300a00 */
[----:B---3--:R0:W-:Y:S04]  /*8e470*/  STL.64 [R1+0x2708], R18 ;  /* 0x0027081201007387 */ /* 0x0081e80000100a00 */
[----:B0-----:R-:W3:Y:S01]  /*8e480*/  LDL.LU.64 R18, [R1+0xbb0] ;  /* 0x000bb00001127983 */ /* 0x001ee20000300a00 */
[----:B------:R-:W-:-:S05]  /*8e490*/  PRMT R0, R25, 0x7772, RZ ;  /* 0x0000777219007816 */ /* 0x000fca00000000ff */
[----:B------:R0:W-:Y:S02]  /*8e4a0*/  @P6 STG.E.U8 desc[UR32][R10.64], R0 ;  /* 0x000000000a006986 */ /* 0x0001e4000c101120 */
[----:B0-----:R-:W-:-:S05]  /*8e4b0*/  PRMT R0, R25, 0x7773, RZ ;  /* 0x0000777319007816 */ /* 0x001fca00000000ff */
[----:B------:R0:W-:Y:S02]  /*8e4c0*/  @P0 STG.E.U8 desc[UR32][R8.64], R0 ;  /* 0x0000000008000986 */ /* 0x0001e4000c101120 */
[----:B0-----:R-:W-:-:S05]  /*8e4d0*/  PRMT R0, R21, 0x7770, RZ ;  /* 0x0000777015007816 */ /* 0x001fca00000000ff */
[----:B------:R-:W-:Y:S04]  /*8e4e0*/  @P1 STG.E.U8 desc[UR32][R4.64], R0 ;  /* 0x0000000004001986 */ /* 0x000fe8000c101120 */
[----:B---3--:R0:W-:Y:S04]  /*8e4f0*/  STL.64 [R1+0x2710], R18 ;  /* 0x0027101201007387 */ /* 0x0081e80000100a00 */
[----:B0-----:R-:W3:Y:S01]  /*8e500*/  LDL.LU.64 R18, [R1+0xbb8] ;  /* 0x000bb80001127983 */ /* 0x001ee20000300a00 */
[C---:B------:R-:W-:Y:S02]  /*8e510*/  LOP3.LUT P1, RZ, R2.reuse, 0x20000, RZ, 0xc0, !PT ;  /* 0x0002000002ff7812 */ /* 0x040fe4000782c0ff */
[----:B------:R-:W-:Y:S01]  /*8e520*/  PRMT R0, R21, 0x7771, RZ ;  /* 0x0000777115007816 */ /* 0x000fe200000000ff */
[----:B------:R-:W4:Y:S04]  /*8e530*/  LDL.LU.64 R6, [R1+0xba0] ;  /* 0x000ba00001067983 */ /* 0x000f280000300a00 */
[----:B------:R-:W4:Y:S04]  /*8e540*/  LDL.LU.64 R16, [R1+0xb90] ;  /* 0x000b900001107983 */ /* 0x000f280000300a00 */
[----:B------:R-:W4:Y:S04]  /*8e550*/  LDL.LU R25, [R1+0x118] ;  /* 0x0001180001197983 */ /* 0x000f280000300800 */
[----:B------:R-:W4:Y:S04]  /*8e560*/  LDL.LU.64 R14, [R1+0xb80] ;  /* 0x000b8000010e7983 */ /* 0x000f280000300a00 */
[----:B------:R-:W4:Y:S04]  /*8e570*/  LDL.LU.64 R12, [R1+0xb78] ;  /* 0x000b7800010c7983 */ /* 0x000f280000300a00 */
[----:B------:R-:W4:Y:S04]  /*8e580*/  LDL.LU.64 R10, [R1+0xb70] ;  /* 0x000b7000010a7983 */ /* 0x000f280000300a00 */
[----:B------:R-:W4:Y:S04]  /*8e590*/  LDL.LU.64 R8, [R1+0xb68] ;  /* 0x000b680001087983 */ /* 0x000f280000300a00 */
[----:B------:R-:W4:Y:S04]  /*8e5a0*/  LDL.LU R27, [R1+0x108] ;  /* 0x00010800011b7983 */ /* 0x000f280000300800 */
[----:B------:R-:W4:Y:S04]  /*8e5b0*/  LDL.LU.64 R4, [R1+0xb60] ;  /* 0x000b600001047983 */ /* 0x000f280000300a00 */
[----:B------:R0:W-:Y:S01]  /*8e5c0*/  @P1 STG.E.U8 desc[UR32][R28.64], R0 ;  /* 0x000000001c001986 */ /* 0x0001e2000c101120 */
[----:B------:R-:W-:-:S02]  /*8e5d0*/  LOP3.LUT P1, RZ, R2, 0x10000, RZ, 0xc0, !PT ;  /* 0x0001000002ff7812 */ /* 0x000fc4000782c0ff */
[----:B0-----:R-:W-:Y:S01]  /*8e5e0*/  PRMT R0, R21, 0x7772, RZ ;  /* 0x0000777215007816 */ /* 0x001fe200000000ff */
[----:B------:R-:W4:Y:S10]  /*8e5f0*/  LDL.LU.64 R28, [R1+0xb58] ;  /* 0x000b5800011c7983 */ /* 0x000f340000300a00 */
[----:B--2---:R0:W-:Y:S01]  /*8e600*/  @P1 STG.E.U8 desc[UR32][R22.64], R0 ;  /* 0x0000000016001986 */ /* 0x0041e2000c101120 */
[----:B------:R-:W-:-:S02]  /*8e610*/  LOP3.LUT P1, RZ, R2, 0x8000, RZ, 0xc0, !PT ;  /* 0x0000800002ff7812 */ /* 0x000fc4000782c0ff */
[----:B0-----:R-:W-:Y:S01]  /*8e620*/  PRMT R0, R21, 0x7773, RZ ;  /* 0x0000777315007816 */ /* 0x001fe200000000ff */
[----:B------:R-:W2:Y:S04]  /*8e630*/  LDL.LU.64 R22, [R1+0xb50] ;  /* 0x000b500001167983 */ /* 0x000ea80000300a00 */
[----:B------:R-:W2:Y:S06]  /*8e640*/  LDL.LU R21, [R1+0x2718] ;  /* 0x0027180001157983 */ /* 0x000eac0000300800 */
[----:B---3--:R0:W-:Y:S04]  /*8e650*/  @P1 STG.E.U8 desc[UR32][R18.64], R0 ;  /* 0x0000000012001986 */ /* 0x0081e8000c101120 */
[----:B0-----:R-:W3:Y:S01]  /*8e660*/  LDL.LU.64 R18, [R1+0x2710] ;  /* 0x0027100001127983 */ /* 0x001ee20000300a00 */
[----:B------:R-:W-:-:S02]  /*8e670*/  LOP3.LUT P1, RZ, R2, 0x4000, RZ, 0xc0, !PT ;  /* 0x0000400002ff7812 */ /* 0x000fc4000782c0ff */
[----:B----4-:R-:W-:-:S11]  /*8e680*/  PRMT R0, R26, 0x7770, RZ ;  /* 0x000077701a007816 */ /* 0x010fd600000000ff */
[----:B---3--:R0:W-:Y:S04]  /*8e690*/  @P1 STG.E.U8 desc[UR32][R18.64], R0 ;  /* 0x0000000012001986 */ /* 0x0081e8000c101120 */
[----:B0-----:R-:W3:Y:S01]  /*8e6a0*/  LDL.LU.64 R18, [R1+0x2708] ;  /* 0x0027080001127983 */ /* 0x001ee20000300a00 */
[----:B------:R-:W-:Y:S02]  /*8e6b0*/  LOP3.LUT P1, RZ, R2, 0x2000, RZ, 0xc0, !PT ;  /* 0x0000200002ff7812 */ /* 0x000fe4000782c0ff */
[----:B------:R-:W-:Y:S02]  /*8e6c0*/  PRMT R0, R26, 0x7771, RZ ;  /* 0x000077711a007816 */ /* 0x000fe400000000ff */
[C---:B------:R-:W-:Y:S02]  /*8e6d0*/  LOP3.LUT P5, RZ, R20.reuse, 0x1, RZ, 0xc0, !PT ;  /* 0x0000000114ff7812 */ /* 0x040fe400078ac0ff */
[----:B------:R-:W-:-:S02]  /*8e6e0*/  LOP3.LUT P6, RZ, R20, 0x2, RZ, 0xc0, !PT ;  /* 0x0000000214ff7812 */ /* 0x000fc400078cc0ff */
[----:B------:R-:W-:-:S05]  /*8e6f0*/  LOP3.LUT P0, RZ, R20, 0x4, RZ, 0xc0, !PT ;  /* 0x0000000414ff7812 */ /* 0x000fca000780c0ff */
        /* <DEDUP_REMOVED lines=21> */
[----:B------:R-:W3:Y:S04]  /*8e850*/  LDL.LU.64 R28, [R1+0xb40] ;  /* 0x000b4000011c7983 */ /* 0x000ee80000300a00 */
[----:B--2---:R0:W-:Y:S04]  /*8e860*/  @P0 STG.E.U8 desc[UR32][R22.64], R0 ;  /* 0x0000000016000986 */ /* 0x0041e8000c101120 */
[----:B0-----:R-:W2:Y:S04]  /*8e870*/  LDL.LU.64 R22, [R1+0xb20] ;  /* 0x000b200001167983 */ /* 0x001ea80000300a00 */
[----:B------:R-:W4:Y:S04]  /*8e880*/  LDL.LU.64 R10, [R1+0xb18] ;  /* 0x000b1800010a7983 */ /* 0x000f280000300a00 */
[----:B------:R-:W4:Y:S04]  /*8e890*/  LDL.LU.64 R8, [R1+0xb10] ;  /* 0x000b100001087983 */ /* 0x000f280000300a00 */
[----:B------:R-:W2:Y:S01]  /*8e8a0*/  LDL.LU R26, [R1+0x13c] ;  /* 0x00013c00011a7983 */ /* 0x000ea20000300800 */
[----:B------:R-:W-:-:S02]  /*8e8b0*/  LOP3.LUT P4, RZ, R20, 0x8, RZ, 0xc0, !PT ;  /* 0x0000000814ff7812 */ /* 0x000fc4000788c0ff */
[----:B------:R-:W-:Y:S02]  /*8e8c0*/  LOP3.LUT P5, RZ, R20, 0x10, RZ, 0xc0, !PT ;  /* 0x0000001014ff7812 */ /* 0x000fe400078ac0ff */
[----:B------:R-:W-:Y:S01]  /*8e8d0*/  PRMT R0, R27, 0x7773, RZ ;  /* 0x000077731b007816 */ /* 0x000fe200000000ff */
[----:B------:R-:W-:Y:S01]  /*8e8e0*/  IMAD.MOV.U32 R25, RZ, RZ, R21 ;  /* 0x000000ffff197224 */ /* 0x000fe200078e0015 */
[----:B------:R-:W4:Y:S04]  /*8e8f0*/  LDL.LU.64 R4, [R1+0xb08] ;  /* 0x000b080001047983 */ /* 0x000f280000300a00 */
[----:B------:R-:W4:Y:S04]  /*8e900*/  LDL.LU R21, [R1+0x12c] ;  /* 0x00012c0001157983 */ /* 0x000f280000300800 */
[----:B---3--:R0:W-:Y:S04]  /*8e910*/  @P4 STG.E.U8 desc[UR32][R28.64], R0 ;  /* 0x000000001c004986 */ /* 0x0081e8000c101120 */
[----:B0-----:R-:W3:Y:S01]  /*8e920*/  LDL.LU.64 R28, [R1+0xb00] ;  /* 0x000b0000011c7983 */ /* 0x001ee20000300a00 */
[----:B--2---:R-:W-:-:S05]  /*8e930*/  PRMT R0, R26, 0x7770, RZ ;  /* 0x000077701a007816 */ /* 0x004fca00000000ff */
[----:B------:R0:W-:Y:S04]  /*8e940*/  @P5 STG.E.U8 desc[UR32][R22.64], R0 ;  /* 0x0000000016005986 */ /* 0x0001e8000c101120 */
[----:B0-----:R-:W2:Y:S04]  /*8e950*/  LDL.LU.64 R22, [R1+0xaf8] ;  /* 0x000af80001167983 */ /* 0x001ea80000300a00 */
[----:B------:R-:W2:Y:S04]  /*8e960*/  LDL.LU R27, [R1+0x11c] ;  /* 0x00011c00011b7983 */ /* 0x000ea80000300800 */
[----:B------:R-:W4:Y:S04]  /*8e970*/  LDL.LU.64 R18, [R1+0xad0] ;  /* 0x000ad00001127983 */ /* 0x000f280000300a00 */
[----:B----4-:R0:W-:Y:S04]  /*8e980*/  STL.64 [R1+0x26f0], R18 ;  /* 0x0026f01201007387 */ /* 0x0101e80000100a00 */
[----:B0-----:R-:W4:Y:S01]  /*8e990*/  LDL.LU.64 R18, [R1+0xae0] ;  /* 0x000ae00001127983 */ /* 0x001f220000300a00 */
        /* <DEDUP_REMOVED lines=17> */
[----:B----4-:R0:W-:Y:S04]  /*8eab0*/  STL.64 [R1+0x2700], R18 ;  /* 0x0027001201007387 */ /* 0x0101e80000100a00 */
[----:B0-----:R-:W4:Y:S06]  /*8eac0*/  LDL.LU.64 R18, [R1+0xaf0] ;  /* 0x000af00001127983 */ /* 0x001f2c0000300a00 */
[----:B------:R-:W-:-:S02]  /*8ead0*/  @P1 LOP3.LUT R2, R2, 0x80, RZ, 0xfc, !PT ;  /* 0x0000008002021812 */ /* 0x000fc400078efcff */
[C---:B------:R-:W-:Y:S02]  /*8eae0*/  LOP3.LUT P1, RZ, R20.reuse, 0x200, RZ, 0xc0, !PT ;  /* 0x0000020014ff7812 */ /* 0x040fe4000782c0ff */
[C---:B------:R-:W-:Y:S02]  /*8eaf0*/  LOP3.LUT P6, RZ, R20.reuse, 0x20, RZ, 0xc0, !PT ;  /* 0x0000002014ff7812 */ /* 0x040fe400078cc0ff */
[----:B------:R-:W-:Y:S02]  /*8eb00*/  LOP3.LUT P0, RZ, R20, 0x40, RZ, 0xc0, !PT ;  /* 0x0000004014ff7812 */ /* 0x000fe4000780c0ff */
[----:B------:R-:W-:Y:S02]  /*8eb10*/  LOP3.LUT R2, R2, 0xfffffeff, RZ, 0xc0, !PT ;  /* 0xfffffeff02027812 */ /* 0x000fe400078ec0ff */
[----:B------:R-:W-:Y:S01]  /*8eb20*/  PRMT R0, R26, 0x7771, RZ ;  /* 0x000077711a007816 */ /* 0x000fe200000000ff */
[----:B------:R-:W4:Y:S04]  /*8eb30*/  LDL.LU.64 R6, [R1+0xac8] ;  /* 0x000ac80001067983 */ /* 0x000f280000300a00 */
[----:B------:R-:W4:Y:S04]  /*8eb40*/  LDL.LU.64 R16, [R1+0xac0] ;  /* 0x000ac00001107983 */ /* 0x000f280000300a00 */
[----:B------:R-:W4:Y:S04]  /*8eb50*/  LDL.LU.64 R14, [R1+0xab8] ;  /* 0x000ab800010e7983 */ /* 0x000f280000300a00 */
[----:B------:R-:W4:Y:S01]  /*8eb60*/  LDL.LU.64 R12, [R1+0xab0] ;  /* 0x000ab000010c7983 */ /* 0x000f220000300a00 */
[----:B------:R-:W-:-:S02]  /*8eb70*/  @P1 LOP3.LUT R2, R2, 0x100, RZ, 0xfc, !PT ;  /* 0x0000010002021812 */ /* 0x000fc400078efcff */
[----:B------:R-:W-:Y:S02]  /*8eb80*/  LOP3.LUT P1, RZ, R20, 0x100, RZ, 0xc0, !PT ;  /* 0x0000010014ff7812 */ /* 0x000fe4000782c0ff */
[----:B------:R-:W-:Y:S01]  /*8eb90*/  LOP3.LUT R2, R2, 0xfffffdff, RZ, 0xc0, !PT ;  /* 0xfffffdff02027812 */ /* 0x000fe200078ec0ff */
[----:B------:R0:W-:Y:S10]  /*8eba0*/  @P6 STG.E.U8 desc[UR32][R10.64], R0 ;  /* 0x000000000a006986 */ /* 0x0001f4000c101120 */
[----:B------:R-:W-:-:S02]  /*8ebb0*/  @P1 LOP3.LUT R2, R2, 0x200, RZ, 0xfc, !PT ;  /* 0x0000020002021812 */ /* 0x000fc400078efcff */
[----:B------:R-:W-:Y:S02]  /*8ebc0*/  LOP3.LUT P1, RZ, R20, 0x80, RZ, 0xc0, !PT ;  /* 0x0000008014ff7812 */ /* 0x000fe4000782c0ff */
[C---:B0-----:R-:W-:Y:S01]  /*8ebd0*/  PRMT R0, R26.reuse, 0x7772, RZ ;  /* 0x000077721a007816 */ /* 0x041fe200000000ff */
[----:B------:R-:W4:Y:S04]  /*8ebe0*/  LDL.LU.64 R10, [R1+0xaa8] ;  /* 0x000aa800010a7983 */ /* 0x000f280000300a00 */
[----:B------:R0:W-:Y:S02]  /*8ebf0*/  @P0 STG.E.U8 desc[UR32][R8.64], R0 ;  /* 0x0000000008000986 */ /* 0x0001e4000c101120 */
[----:B0-----:R-:W-:Y:S02]  /*8ec00*/  PRMT R0, R26, 0x7773, RZ ;  /* 0x000077731a007816 */ /* 0x001fe400000000ff */
[----:B------:R-:W4:Y:S04]  /*8ec10*/  LDL.LU R26, [R1+0xf0] ;  /* 0x0000f000011a7983 */ /* 0x000f280000300800 */
[----:B------:R0:W-:Y:S01]  /*8ec20*/  @P1 STG.E.U8 desc[UR32][R4.64], R0 ;  /* 0x0000000004001986 */ /* 0x0001e2000c101120 */
[----:B------:R-:W-:-:S03]  /*8ec30*/  LOP3.LUT P1, RZ, R2, 0x200, RZ, 0xc0, !PT ;  /* 0x0000020002ff7812 */ /* 0x000fc6000782c0ff */
[----:B------:R-:W4:Y:S01]  /*8ec40*/  LDL.LU.64 R8, [R1+0xaa0] ;  /* 0x000aa00001087983 */ /* 0x000f220000300a00 */
[----:B0-----:R-:W-:-:S03]  /*8ec50*/  PRMT R0, R21, 0x7770, RZ ;  /* 0x0000777015007816 */ /* 0x001fc600000000ff */
[----:B------:R-:W4:Y:S06]  /*8ec60*/  LDL.LU.64 R4, [R1+0xa90] ;  /* 0x000a900001047983 */ /* 0x000f2c0000300a00 */
[----:B---3--:R0:W-:Y:S01]  /*8ec70*/  @P1 STG.E.U8 desc[UR32][R28.64], R0 ;  /* 0x000000001c001986 */ /* 0x0081e2000c101120 */
[C---:B------:R-:W-:Y:S02]  /*8ec80*/  LOP3.LUT P1, RZ, R2.reuse, 0x100, RZ, 0xc0, !PT ;  /* 0x0000010002ff7812 */ /* 0x040fe4000782c0ff */
[----:B0-----:R-:W-:Y:S01]  /*8ec90*/  PRMT R0, R21, 0x7771, RZ ;  /* 0x0000777115007816 */ /* 0x001fe200000000ff */
[----:B------:R-:W3:Y:S10]  /*8eca0*/  LDL.LU.64 R28, [R1+0xa80] ;  /* 0x000a8000011c7983 */ /* 0x000ef40000300a00 */
[----:B--2---:R0:W-:Y:S01]  /*8ecb0*/  @P1 STG.E.U8 desc[UR32][R22.64], R0 ;  /* 0x0000000016001986 */ /* 0x0041e2000c101120 */
[----:B------:R-:W-:-:S02]  /*8ecc0*/  LOP3.LUT P1, RZ, R2, 0x80, RZ, 0xc0, !PT ;  /* 0x0000008002ff7812 */ /* 0x000fc4000782c0ff */
[----:B0-----:R-:W-:Y:S01]  /*8ecd0*/  PRMT R0, R21, 0x7772, RZ ;  /* 0x0000777215007816 */ /* 0x001fe200000000ff */
[----:B------:R-:W2:Y:S10]  /*8ece0*/  LDL.LU.64 R22, [R1+0xa78] ;  /* 0x000a780001167983 */ /* 0x000eb40000300a00 */
[----:B----4-:R0:W-:Y:S04]  /*8ecf0*/  @P1 STG.E.U8 desc[UR32][R18.64], R0 ;  /* 0x0000000012001986 */ /* 0x0101e8000c101120 */
[----:B0-----:R-:W4:Y:S01]  /*8ed00*/  LDL.LU.64 R18, [R1+0x2700] ;  /* 0x0027000001127983 */ /* 0x001f220000300a00 */
[----:B------:R-:W-:-:S02]  /*8ed10*/  LOP3.LUT P1, RZ, R2, 0x40, RZ, 0xc0, !PT ;  /* 0x0000004002ff7812 */ /* 0x000fc4000782c0ff */
[----:B------:R-:W-:Y:S02]  /*8ed20*/  PRMT R0, R21, 0x7773, RZ ;  /* 0x0000777315007816 */ /* 0x000fe400000000ff */
[----:B------:R-:W3:Y:S09]  /*8ed30*/  LDL.LU R21, [R1+0x26f8] ;  /* 0x0026f80001157983 */ /* 0x000ef20000300800 */
[----:B----4-:R0:W-:Y:S04]  /*8ed40*/  @P1 STG.E.U8 desc[UR32][R18.64], R0 ;  /* 0x0000000012001986 */ /* 0x0101e8000c101120 */
[----:B0-----:R-:W4:Y:S01]  /*8ed50*/  LDL.LU.64 R18, [R1+0x26f0] ;  /* 0x0026f00001127983 */ /* 0x001f220000300a00 */
        /* <DEDUP_REMOVED lines=18> */
[----:B---3--:R-:W-:-:S05]  /*8ee80*/  PRMT R0, R21, 0x7770, RZ ;  /* 0x0000777015007816 */ /* 0x008fca00000000ff */
[----:B------:R0:W-:Y:S02]  /*8ee90*/  @P2 STG.E.U8 desc[UR32][R12.64], R0 ;  /* 0x000000000c002986 */ /* 0x0001e4000c101120 */
[----:B0-----:R-:W-:-:S05]  /*8eea0*/  PRMT R0, R21, 0x7771, RZ ;  /* 0x0000777115007816 */ /* 0x001fca00000000ff */
[----:B------:R0:W-:Y:S02]  /*8eeb0*/  @P3 STG.E.U8 desc[UR32][R10.64], R0 ;  /* 0x000000000a003986 */ /* 0x0001e4000c101120 */
[----:B0-----:R-:W-:-:S05]  /*8eec0*/  PRMT R0, R21, 0x7772, RZ ;  /* 0x0000777215007816 */ /* 0x001fca00000000ff */
[----:B------:R0:W-:Y:S02]  /*8eed0*/  @P4 STG.E.U8 desc[UR32][R8.64], R0 ;  /* 0x0000000008004986 */ /* 0x0001e4000c101120 */
[----:B0-----:R-:W-:Y:S02]  /*8eee0*/  PRMT R0, R21, 0x7773, RZ ;  /* 0x0000777315007816 */ /* 0x001fe400000000ff */
[----:B------:R-:W3:Y:S04]  /*8eef0*/  LDL.LU R21, [R1+0x26e8] ;  /* 0x0026e80001157983 */ /* 0x000ee80000300800 */
[----:B------:R0:W-:Y:S02]  /*8ef00*/  @P5 STG.E.U8 desc[UR32][R4.64], R0 ;  /* 0x0000000004005986 */ /* 0x0001e4000c101120 */
[----:B0-----:R-:W-:-:S05]  /*8ef10*/  PRMT R0, R26, 0x7770, RZ ;  /* 0x000077701a007816 */ /* 0x001fca00000000ff */
[----:B------:R0:W-:Y:S02]  /*8ef20*/  @P6 STG.E.U8 desc[UR32][R28.64], R0 ;  /* 0x000000001c006986 */ /* 0x0001e4000c101120 */
[----:B0-----:R-:W-:Y:S02]  /*8ef30*/  PRMT R0, R26, 0x7771, RZ ;  /* 0x000077711a007816 */ /* 0x001fe400000000ff */
[----:B------:R-:W4:Y:S04]  /*8ef40*/  LDL.LU.64 R28, [R1+0xa70] ;  /* 0x000a7000011c7983 */ /* 0x000f280000300a00 */
[----:B--2---:R0:W-:Y:S04]  /*8ef50*/  @P0 STG.E.U8 desc[UR32][R22.64], R0 ;  /* 0x0000000016000986 */ /* 0x0041e8000c101120 */
[----:B0-----:R-:W2:Y:S01]  /*8ef60*/  LDL.LU.64 R22, [R1+0xa68] ;  /* 0x000a680001167983 */ /* 0x001ea20000300a00 */
[----:B------:R-:W-:-:S02]  /*8ef70*/  LOP3.LUT R3, R3, 0xfbffffff, RZ, 0xc0, !PT ;  /* 0xfbffffff03037812 */ /* 0x000fc400078ec0ff */
[----:B------:R-:W-:Y:S02]  /*8ef80*/  LOP3.LUT R2, R2, 0xfffffffe, RZ, 0xc0, !PT ;  /* 0xfffffffe02027812 */ /* 0x000fe400078ec0ff */
[C---:B------:R-:W-:Y:S02]  /*8ef90*/  LOP3.LUT P4, RZ, R20.reuse, 0x400000, RZ, 0xc0, !PT ;  /* 0x0040000014ff7812 */ /* 0x040fe4000788c0ff */
[----:B------:R-:W-:Y:S02]  /*8efa0*/  LOP3.LUT P5, RZ, R20, 0x800000, RZ, 0xc0, !PT ;  /* 0x0080000014ff7812 */ /* 0x000fe400078ac0ff */
[----:B------:R-:W-:Y:S01]  /*8efb0*/  PRMT R0, R26, 0x7772, RZ ;  /* 0x000077721a007816 */ /* 0x000fe200000000ff */
[----:B------:R-:W2:Y:S04]  /*8efc0*/  LDL.LU.64 R10, [R1+0xa60] ;  /* 0x000a6000010a7983 */ /* 0x000ea80000300a00 */
[----:B------:R-:W2:Y:S04]  /*8efd0*/  LDL.LU.64 R8, [R1+0xa58] ;  /* 0x000a580001087983 */ /* 0x000ea80000300a00 */
[----:B------:R-:W2:Y:S04]  /*8efe0*/  LDL.LU.64 R4, [R1+0xa50] ;  /* 0x000a500001047983 */ /* 0x000ea80000300a00 */
[----:B------:R-:W2:Y:S01]  /*8eff0*/  LDL.LU R27, [R1+0xe0] ;  /* 0x0000e000011b7983 */ /* 0x000ea20000300800 */
[----:B------:R-:W-:-:S02]  /*8f000*/  LOP3.LUT P6, RZ, R20, 0x1000000, RZ, 0xc0, !PT ;  /* 0x0100000014ff7812 */ /* 0x000fc400078cc0ff */
[----:B------:R-:W-:Y:S02]  /*8f010*/  LOP3.LUT P0, RZ, R20, 0x2000000, RZ, 0xc0, !PT ;  /* 0x0200000014ff7812 */ /* 0x000fe4000780c0ff */
        /* <DEDUP_REMOVED lines=17> */
[----:B------:R-:W-:Y:S01]  /*8f130*/  LOP3.LUT P1, RZ, R20, 0x10000000, RZ, 0xc0, !PT ;  /* 0x1000000014ff7812 */ /* 0x000fe2000782c0ff */
[----:B----4-:R0:W-:-:S12]  /*8f140*/  @P4 STG.E.U8 desc[UR32][R28.64], R0 ;  /* 0x000000001c004986 */ /* 0x0101d8000c101120 */
[----:B------:R-:W-:Y:S02]  /*8f150*/  @P1 LOP3.LUT R2, R2, 0x1, RZ, 0xfc, !PT ;  /* 0x0000000102021812 */ /* 0x000fe400078efcff */
[----:B------:R-:W-:Y:S02]  /*8f160*/  LOP3.LUT P1, RZ, R20, 0x8000000, RZ, 0xc0, !PT ;  /* 0x0800000014ff7812 */ /* 0x000fe4000782c0ff */
[----:B0-----:R-:W-:Y:S01]  /*8f170*/  PRMT R0, R26, 0x7773, RZ ;  /* 0x000077731a007816 */ /* 0x001fe200000000ff */
[----:B------:R-:W3:Y:S01]  /*8f180*/  LDL.LU.64 R28, [R1+0xa40] ;  /* 0x000a4000011c7983 */ /* 0x000ee20000300a00 */
[----:B------:R-:W-:-:S03]  /*8f190*/  LOP3.LUT R2, R2, 0xfffffffd, RZ, 0xc0, !PT ;  /* 0xfffffffd02027812 */ /* 0x000fc600078ec0ff */
[----:B--2---:R0:W-:Y:S06]  /*8f1a0*/  @P5 STG.E.U8 desc[UR32][R22.64], R0 ;  /* 0x0000000016005986 */ /* 0x0041ec000c101120 */
[----:B------:R-:W-:Y:S02]  /*8f1b0*/  @P1 LOP3.LUT R2, R2, 0x2, RZ, 0xfc, !PT ;  /* 0x0000000202021812 */ /* 0x000fe400078efcff */
[----:B------:R-:W-:Y:S02]  /*8f1c0*/  LOP3.LUT P1, RZ, R20, 0x4000000, RZ, 0xc0, !PT ;  /* 0x0400000014ff7812 */ /* 0x000fe4000782c0ff */
[----:B------:R-:W2:Y:S04]  /*8f1d0*/  LDL.LU R20, [R1+0xd0] ;  /* 0x0000d00001147983 */ /* 0x000ea80000300800 */
[----:B0-----:R-:W4:Y:S04]  /*8f1e0*/  LDL.LU.64 R22, [R1+0xa28] ;  /* 0x000a280001167983 */ /* 0x001f280000300a00 */
[----:B------:R-:W3:Y:S04]  /*8f1f0*/  LDL.LU R7, [R1+0xc0] ;  /* 0x0000c00001077983 */ /* 0x000ee80000300800 */
[----:B---3--:R0:W-:Y:S04]  /*8f200*/  STL [R1+0x26d4], R7 ;  /* 0x0026d40701007387 */ /* 0x0081e80000100800 */
[----:B0-----:R-:W3:Y:S04]  /*8f210*/  LDL.LU.64 R6, [R1+0xa10] ;  /* 0x000a100001067983 */ /* 0x001ee80000300a00 */
        /* <DEDUP_REMOVED lines=12> */
[----:B------:R-:W3:Y:S04]  /*8f2e0*/  LDL.LU.64 R18, [R1+0xa08] ;  /* 0x000a080001127983 */ /* 0x000ee80000300a00 */
[----:B------:R-:W3:Y:S04]  /*8f2f0*/  LDL.LU.64 R16, [R1+0xa00] ;  /* 0x000a000001107983 */ /* 0x000ee80000300a00 */
[----:B------:R-:W3:Y:S04]  /*8f300*/  LDL.LU.64 R14, [R1+0x9f8] ;  /* 0x0009f800010e7983 */ /* 0x000ee80000300a00 */
[----:B------:R-:W3:Y:S04]  /*8f310*/  LDL.LU R26, [R1+0xf4] ;  /* 0x0000f400011a7983 */ /* 0x000ee80000300800 */
[----:B------:R-:W3:Y:S04]  /*8f320*/  LDL.LU.64 R12, [R1+0x9e8] ;  /* 0x0009e800010c7983 */ /* 0x000ee80000300a00 */
[----:B------:R-:W3:Y:S04]  /*8f330*/  LDL.LU.64 R10, [R1+0x9d8] ;  /* 0x0009d800010a7983 */ /* 0x000ee80000300a00 */
[----:B------:R-:W3:Y:S04]  /*8f340*/  LDL.LU.64 R8, [R1+0x9d0] ;  /* 0x0009d00001087983 */ /* 0x000ee80000300a00 */
[----:B------:R-:W3:Y:S04]  /*8f350*/  LDL.LU.64 R4, [R1+0x9c8] ;  /* 0x0009c80001047983 */ /* 0x000ee80000300a00 */
[----:B------:R2:W-:Y:S01]  /*8f360*/  @P1 STG.E.U8 desc[UR32][R28.64], R0 ;  /* 0x000000001c001986 */ /* 0x0005e2000c101120 */
[----:B------:R-:W-:-:S02]  /*8f370*/  LOP3.LUT P1, RZ, R2, 0x1, RZ, 0xc0, !PT ;  /* 0x0000000102ff7812 */ /* 0x000fc4000782c0ff */
[----:B--2---:R-:W-:Y:S01]  /*8f380*/  PRMT R0, R20, 0x7770, RZ ;  /* 0x0000777014007816 */ /* 0x004fe200000000ff */
[----:B------:R-:W2:Y:S04]  /*8f390*/  LDL.LU.64 R28, [R1+0x9c0] ;  /* 0x0009c000011c7983 */ /* 0x000ea80000300a00 */
[----:B------:R-:W2:Y:S06]  /*8f3a0*/  LDL.LU R27, [R1+0xe4] ;  /* 0x0000e400011b7983 */ /* 0x000eac0000300800 */
[----:B----4-:R0:W-:Y:S01]  /*8f3b0*/  @P1 STG.E.U8 desc[UR32][R22.64], R0 ;  /* 0x0000000016001986 */ /* 0x0101e2000c101120 */
[----:B------:R-:W-:-:S02]  /*8f3c0*/  LOP3.LUT P1, RZ, R3, 0x80000000, RZ, 0xc0, !PT ;  /* 0x8000000003ff7812 */ /* 0x000fc4000782c0ff */
[----:B0-----:R-:W-:Y:S01]  /*8f3d0*/  PRMT R0, R20, 0x7771, RZ ;  /* 0x0000777114007816 */ /* 0x001fe200000000ff */
[----:B------:R-:W4:Y:S10]  /*8f3e0*/  LDL.LU.64 R22, [R1+0x9b8] ;  /* 0x0009b80001167983 */ /* 0x000f340000300a00 */
[----:B---3--:R0:W-:Y:S04]  /*8f3f0*/  @P1 STG.E.U8 desc[UR32][R6.64], R0 ;  /* 0x0000000006001986 */ /* 0x0081e8000c101120 */
[----:B0-----:R-:W3:Y:S01]  /*8f400*/  LDL.LU.64 R6, [R1+0x26e0] ;  /* 0x0026e00001067983 */ /* 0x001ee20000300a00 */
[----:B------:R-:W-:-:S02]  /*8f410*/  LOP3.LUT P1, RZ, R3, 0x40000000, RZ, 0xc0, !PT ;  /* 0x4000000003ff7812 */ /* 0x000fc4000782c0ff */
[----:B------:R-:W-:-:S11]  /*8f420*/  PRMT R0, R20, 0x7772, RZ ;  /* 0x0000777214007816 */ /* 0x000fd600000000ff */
[----:B---3--:R0:W-:Y:S04]  /*8f430*/  @P1 STG.E.U8 desc[UR32][R6.64], R0 ;  /* 0x0000000006001986 */ /* 0x0081e8000c101120 */
[----:B0-----:R-:W3:Y:S01]  /*8f440*/  LDL.LU.64 R6, [R1+0x26d8] ;  /* 0x0026d80001067983 */ /* 0x001ee20000300a00 */
[----:B------:R-:W-:Y:S02]  /*8f450*/  LOP3.LUT P1, RZ, R3, 0x20000000, RZ, 0xc0, !PT ;  /* 0x2000000003ff7812 */ /* 0x000fe4000782c0ff */
[----:B------:R-:W-:-:S11]  /*8f460*/  PRMT R0, R20, 0x7773, RZ ;  /* 0x0000777314007816 */ /* 0x000fd600000000ff */
[----:B---3--:R0:W-:Y:S04]  /*8f470*/  @P1 STG.E.U8 desc[UR32][R6.64], R0 ;  /* 0x0000000006001986 */ /* 0x0081e8000c101120 */
[----:B0-----:R-:W3:Y:S01]  /*8f480*/  LDL.LU R7, [R1+0x26d4] ;  /* 0x0026d40001077983 */ /* 0x001ee20000300800 */
[----:B------:R-:W-:Y:S02]  /*8f490*/  LOP3.LUT P1, RZ, R3, 0x10000000, RZ, 0xc0, !PT ;  /* 0x1000000003ff7812 */ /* 0x000fe4000782c0ff */
[C---:B------:R-:W-:Y:S02]  /*8f4a0*/  LOP3.LUT P2, RZ, R21.reuse, 0x8, RZ, 0xc0, !PT ;  /* 0x0000000815ff7812 */ /* 0x040fe4000784c0ff */
[C---:B------:R-:W-:Y:S02]  /*8f4b0*/  LOP3.LUT P3, RZ, R21.reuse, 0x10, RZ, 0xc0, !PT ;  /* 0x0000001015ff7812 */ /* 0x040fe4000786c0ff */
[----:B------:R-:W-:-:S02]  /*8f4c0*/  LOP3.LUT P4, RZ, R21, 0x20, RZ, 0xc0, !PT ;  /* 0x0000002015ff7812 */ /* 0x000fc4000788c0ff */
[C---:B------:R-:W-:Y:S02]  /*8f4d0*/  LOP3.LUT P5, RZ, R21.reuse, 0x40, RZ, 0xc0, !PT ;  /* 0x0000004015ff7812 */ /* 0x040fe400078ac0ff */
[----:B------:R-:W-:Y:S02]  /*8f4e0*/  LOP3.LUT P6, RZ, R21, 0x80, RZ, 0xc0, !PT ;  /* 0x0000008015ff7812 */ /* 0x000fe400078cc0ff */
[----:B---3--:R-:W-:-:S05]  /*8f4f0*/  PRMT R0, R7, 0x7770, RZ ;  /* 0x0000777007007816 */ /* 0x008fca00000000ff */
        /* <DEDUP_REMOVED lines=16> */
[----:B--2---:R0:W-:Y:S04]  /*8f600*/  @P6 STG.E.U8 desc[UR32][R28.64], R0 ;  /* 0x000000001c006986 */ /* 0x0041e8000c101120 */
[----:B0-----:R-:W2:Y:S01]  /*8f610*/  LDL.LU.64 R28, [R1+0x9b0] ;  /* 0x0009b000011c7983 */ /* 0x001ea20000300a00 */
[C---:B------:R-:W-:Y:S02]  /*8f620*/  LOP3.LUT P0, RZ, R21.reuse, 0x100, RZ, 0xc0, !PT ;  /* 0x0000010015ff7812 */ /* 0x040fe4000780c0ff */
[----:B------:R-:W-:Y:S02]  /*8f630*/  LOP3.LUT P4, RZ, R21, 0x200, RZ, 0xc0, !PT ;  /* 0x0000020015ff7812 */ /* 0x000fe4000788c0ff */
[C---:B------:R-:W-:Y:S01]  /*8f640*/  PRMT R0, R27.reuse, 0x7770, RZ ;  /* 0x000077701b007816 */ /* 0x040fe200000000ff */
[----:B------:R-:W3:Y:S08]  /*8f650*/  LDL.LU.64 R10, [R1+0x9a8] ;  /* 0x0009a800010a7983 */ /* 0x000ef00000300a00 */
[----:B----4-:R0:W-:Y:S02]  /*8f660*/  @P0 STG.E.U8 desc[UR32][R22.64], R0 ;  /* 0x0000000016000986 */ /* 0x0101e4000c101120 */
[----:B0-----:R-:W-:-:S02]  /*8f670*/  PRMT R0, R27, 0x7771, RZ ;  /* 0x000077711b007816 */ /* 0x001fc400000000ff */
[----:B------:R-:W4:Y:S04]  /*8f680*/  LDL.LU.64 R22, [R1+0x998] ;  /* 0x0009980001167983 */ /* 0x000f280000300a00 */
[----:B------:R-:W4:Y:S04]  /*8f690*/  LDL.LU.64 R8, [R1+0x988] ;  /* 0x0009880001087983 */ /* 0x000f280000300a00 */
[----:B------:R-:W4:Y:S04]  /*8f6a0*/  LDL.LU.64 R4, [R1+0x980] ;  /* 0x0009800001047983 */ /* 0x000f280000300a00 */
[----:B------:R-:W4:Y:S04]  /*8f6b0*/  LDL.LU R20, [R1+0xd4] ;  /* 0x0000d40001147983 */ /* 0x000f280000300800 */
[----:B--2---:R0:W-:Y:S04]  /*8f6c0*/  @P4 STG.E.U8 desc[UR32][R28.64], R0 ;  /* 0x000000001c004986 */ /* 0x0041e8000c101120 */
[----:B0-----:R-:W2:Y:S04]  /*8f6d0*/  LDL.LU.64 R28, [R1+0x978] ;  /* 0x00097800011c7983 */ /* 0x001ea80000300a00 */
[----:B------:R-:W2:Y:S01]  /*8f6e0*/  LDL.LU R18, [R1+0xc4] ;  /* 0x0000c40001127983 */ /* 0x000ea20000300800 */
[----:B------:R-:W-:-:S02]  /*8f6f0*/  LOP3.LUT P5, RZ, R21, 0x400, RZ, 0xc0, !PT ;  /* 0x0000040015ff7812 */ /* 0x000fc400078ac0ff */
[----:B------:R-:W-:Y:S02]  /*8f700*/  LOP3.LUT P6, RZ, R21, 0x800, RZ, 0xc0, !PT ;  /* 0x0000080015ff7812 */ /* 0x000fe400078cc0ff */
[----:B------:R-:W-:-:S09]  /*8f710*/  PRMT R0, R27, 0x7772, RZ ;  /* 0x000077721b007816 */ /* 0x000fd200000000ff */
[----:B---3--:R0:W-:Y:S02]  /*8f720*/  @P5 STG.E.U8 desc[UR32][R10.64], R0 ;  /* 0x000000000a005986 */ /* 0x0081e4000c101120 */
[----:B0-----:R-:W-:-:S05]  /*8f730*/  PRMT R0, R27, 0x7773, RZ ;  /* 0x000077731b007816 */ /* 0x001fca00000000ff */
[----:B----4-:R-:W-:Y:S04]  /*8f740*/  @P6 STG.E.U8 desc[UR32][R22.64], R0 ;  /* 0x0000000016006986 */ /* 0x010fe8000c101120 */
[----:B--2---:R0:W-:Y:S04]  /*8f750*/  STL [R1+0x26d0], R18 ;  /* 0x0026d01201007387 */ /* 0x0041e80000100800 */
[----:B0-----:R-:W2:Y:S04]  /*8f760*/  LDL.LU.64 R18, [R1+0x970] ;  /* 0x0009700001127983 */ /* 0x001ea80000300a00 */
[----:B------:R-:W3:Y:S01]  /*8f770*/  LDL.LU.64 R22, [R1+0x958] ;  /* 0x0009580001167983 */ /* 0x000ee20000300a00 */
        /* <DEDUP_REMOVED lines=16> */
[----:B---3--:R0:W-:Y:S04]  /*8f880*/  STL.64 [R1+0x26c0], R22 ;  /* 0x0026c01601007387 */ /* 0x0081e80000100a00 */
[----:B0-----:R-:W3:Y:S01]  /*8f890*/  LDL.LU.64 R22, [R1+0x960] ;  /* 0x0009600001167983 */ /* 0x001ee20000300a00 */
[----:B------:R-:W-:-:S07]  /*8f8a0*/  LOP3.LUT R3, R3, 0xff7fffff, RZ, 0xc0, !PT ;  /* 0xff7fffff03037812 */ /* 0x000fce00078ec0ff */
[----:B------:R-:W-:Y:S02]  /*8f8b0*/  @P1 LOP3.LUT R3, R3, 0x800000, RZ, 0xfc, !PT ;  /* 0x0080000003031812 */ /* 0x000fe400078efcff */
[----:B------:R-:W-:Y:S02]  /*8f8c0*/  LOP3.LUT P1, RZ, R21, 0x8000, RZ, 0xc0, !PT ;  /* 0x0000800015ff7812 */ /* 0x000fe4000782c0ff */
[----:B------:R-:W-:Y:S02]  /*8f8d0*/  LOP3.LUT R3, R3, 0xfeffffff, RZ, 0xc0, !PT ;  /* 0xfeffffff03037812 */ /* 0x000fe400078ec0ff */
[----:B------:R-:W-:-:S09]  /*8f8e0*/  LOP3.LUT P0, RZ, R21, 0x1000, RZ, 0xc0, !PT ;  /* 0x0000100015ff7812 */ /* 0x000fd2000780c0ff */
[----:B------:R-:W-:Y:S02]  /*8f8f0*/  @P1 LOP3.LUT R3, R3, 0x1000000, RZ, 0xfc, !PT ;  /* 0x0100000003031812 */ /* 0x000fe400078efcff */
[----:B------:R-:W-:Y:S02]  /*8f900*/  LOP3.LUT P1, RZ, R21, 0x4000, RZ, 0xc0, !PT ;  /* 0x0000400015ff7812 */ /* 0x000fe4000782c0ff */
[----:B------:R-:W-:Y:S02]  /*8f910*/  LOP3.LUT R3, R3, 0xfdffffff, RZ, 0xc0, !PT ;  /* 0xfdffffff03037812 */ /* 0x000fe400078ec0ff */
[----:B------:R-:W-:-:S09]  /*8f920*/  PRMT R0, R20, 0x7770, RZ ;  /* 0x0000777014007816 */ /* 0x000fd200000000ff */
[----:B------:R-:W-:Y:S02]  /*8f930*/  @P1 LOP3.LUT R3, R3, 0x2000000, RZ, 0xfc, !PT ;  /* 0x0200000003031812 */ /* 0x000fe400078efcff */
[----:B------:R-:W-:Y:S01]  /*8f940*/  LOP3.LUT P1, RZ, R21, 0x2000, RZ, 0xc0, !PT ;  /* 0x0000200015ff7812 */ /* 0x000fe2000782c0ff */
[----:B------:R0:W-:Y:S02]  /*8f950*/  @P0 STG.E.U8 desc[UR32][R8.64], R0 ;  /* 0x0000000008000986 */ /* 0x0001e4000c101120 */
[----:B0-----:R-:W-:-:S10]  /*8f960*/  PRMT R0, R20, 0x7771, RZ ;  /* 0x0000777114007816 */ /* 0x001fd400000000ff */
[----:B------:R0:W-:Y:S01]  /*8f970*/  @P1 STG.E.U8 desc[UR32][R4.64], R0 ;  /* 0x0000000004001986 */ /* 0x0001e2000c101120 */
[----:B------:R-:W-:Y:S02]  /*8f980*/  LOP3.LUT P1, RZ, R3, 0x2000000, RZ, 0xc0, !PT ;  /* 0x0200000003ff7812 */ /* 0x000fe4000782c0ff */
[----:B0-----:R-:W-:-:S11]  /*8f990*/  PRMT R0, R20, 0x7772, RZ ;  /* 0x0000777214007816 */ /* 0x001fd600000000ff */
[----:B------:R0:W-:Y:S01]  /*8f9a0*/  @P1 STG.E.U8 desc[UR32][R28.64], R0 ;  /* 0x000000001c001986 */ /* 0x0001e2000c101120 */
[----:B------:R-:W-:Y:S02]  /*8f9b0*/  LOP3.LUT P1, RZ, R3, 0x1000000, RZ, 0xc0, !PT ;  /* 0x0100000003ff7812 */ /* 0x000fe4000782c0ff */
[----:B0-----:R-:W-:-:S11]  /*8f9c0*/  PRMT R0, R20, 0x7773, RZ ;  /* 0x0000777314007816 */ /* 0x001fd600000000ff */
[----:B--2---:R-:W-:Y:S04]  /*8f9d0*/  @P1 STG.E.U8 desc[UR32][R18.64], R0 ;  /* 0x0000000012001986 */ /* 0x004fe8000c101120 */
[----:B---3--:R0:W-:Y:S04]  /*8f9e0*/  STL.64 [R1+0x26c8], R22 ;  /* 0x0026c81601007387 */ /* 0x0081e80000100a00 */
[----:B0-----:R-:W2:Y:S04]  /*8f9f0*/  LDL.LU.64 R22, [R1+0x968] ;  /* 0x0009680001167983 */ /* 0x001ea80000300a00 */
[----:B------:R-:W3:Y:S04]  /*8fa00*/  LDL.LU.64 R6, [R1+0x948] ;  /* 0x0009480001067983 */ /* 0x000ee80000300a00 */
[----:B------:R-:W4:Y:S04]  /*8fa10*/  LDL.LU R26, [R1+0xf8] ;  /* 0x0000f800011a7983 */ /* 0x000f280000300800 */
        /* <DEDUP_REMOVED lines=8> */
[----:B------:R-:W2:Y:S01]  /*8faa0*/  LDL.LU R18, [R1+0x26d0] ;  /* 0x0026d00001127983 */ /* 0x000ea20000300800 */
[----:B------:R-:W-:-:S02]  /*8fab0*/  LOP3.LUT P1, RZ, R3, 0x800000, RZ, 0xc0, !PT ;  /* 0x0080000003ff7812 */ /* 0x000fc4000782c0ff */
[----:B--2---:R-:W-:-:S11]  /*8fac0*/  PRMT R0, R18, 0x7770, RZ ;  /* 0x0000777012007816 */ /* 0x004fd600000000ff */
[----:B------:R0:W-:Y:S04]  /*8fad0*/  @P1 STG.E.U8 desc[UR32][R22.64], R0 ;  /* 0x0000000016001986 */ /* 0x0001e8000c101120 */
[----:B0-----:R-:W2:Y:S01]  /*8fae0*/  LDL.LU.64 R22, [R1+0x26c8] ;  /* 0x0026c80001167983 */ /* 0x001ea20000300a00 */
[----:B------:R-:W-:Y:S02]  /*8faf0*/  LOP3.LUT P1, RZ, R3, 0x400000, RZ, 0xc0, !PT ;  /* 0x0040000003ff7812 */ /* 0x000fe4000782c0ff */
        /* <DEDUP_REMOVED lines=11> */
[----:B--2---:R0:W-:Y:S04]  /*8fbb0*/  @P1 STG.E.U8 desc[UR32][R22.64], R0 ;  /* 0x0000000016001986 */ /* 0x0041e8000c101120 */
[----:B0-----:R-:W2:Y:S01]  /*8fbc0*/  LDL.LU.64 R22, [R1+0x26b8] ;  /* 0x0026b80001167983 */ /* 0x001ea20000300a00 */
[----:B------:R-:W-:-:S02]  /*8fbd0*/  LOP3.LUT P1, RZ, R3, 0x100000, RZ, 0xc0, !PT ;  /* 0x0010000003ff7812 */ /* 0x000fc4000782c0ff */
[----:B------:R-:W-:-:S11]  /*8fbe0*/  PRMT R0, R18, 0x7773, RZ ;  /* 0x0000777312007816 */ /* 0x000fd600000000ff */
[----:B---3--:R4:W-:Y:S01]  /*8fbf0*/  @P1 STG.E.U8 desc[UR32][R6.64], R0 ;  /* 0x0000000006001986 */ /* 0x0089e2000c101120 */
[----:B------:R-:W-:Y:S02]  /*8fc00*/  LOP3.LUT P1, RZ, R3, 0x80000, RZ, 0xc0, !PT ;  /* 0x0008000003ff7812 */ /* 0x000fe4000782c0ff */
[----:B----4-:R-:W-:-:S11]  /*8fc10*/  PRMT R0, R26, 0x7770, RZ ;  /* 0x000077701a007816 */ /* 0x010fd600000000ff */
        /* <DEDUP_REMOVED lines=16> */
[----:B0-----:R-:W2:Y:S04]  /*8fd20*/  LDL.LU.64 R22, [R1+0x26b0] ;  /* 0x0026b00001167983 */ /* 0x001ea80000300a00 */
[----:B------:R-:W3:Y:S04]  /*8fd30*/  LDL.LU.64 R28, [R1+0x8d8] ;  /* 0x0008d800011c7983 */ /* 0x000ee80000300a00 */
[----:B------:R-:W4:Y:S04]  /*8fd40*/  LDL.LU.64 R26, [R1+0x8d0] ;  /* 0x0008d000011a7983 */ /* 0x000f280000300a00 */
[----:B------:R-:W2:Y:S04]  /*8fd50*/  LDL.LU.64 R10, [R1+0x8c8] ;  /* 0x0008c800010a7983 */ /* 0x000ea80000300a00 */
[----:B------:R-:W3:Y:S01]  /*8fd60*/  LDL.LU R7, [R1+0xd8] ;  /* 0x0000d80001077983 */ /* 0x000ee20000300800 */
[----:B------:R-:W-:-:S02]  /*8fd70*/  LOP3.LUT P4, RZ, R21, 0x10000000, RZ, 0xc0, !PT ;  /* 0x1000000015ff7812 */ /* 0x000fc4000788c0ff */
[C---:B------:R-:W-:Y:S01]  /*8fd80*/  LOP3.LUT P5, RZ, R21.reuse, 0x20000000, RZ, 0xc0, !PT ;  /* 0x2000000015ff7812 */ /* 0x040fe200078ac0ff */
[----:B------:R-:W2:Y:S04]  /*8fd90*/  LDL.LU.64 R8, [R1+0x8c0] ;  /* 0x0008c00001087983 */ /* 0x000ea80000300a00 */
[----:B------:R-:W2:Y:S01]  /*8fda0*/  LDL.LU.64 R4, [R1+0x8b8] ;  /* 0x0008b80001047983 */ /* 0x000ea20000300a00 */
[C---:B------:R-:W-:Y:S02]  /*8fdb0*/  LOP3.LUT P6, RZ, R21.reuse, 0x40000000, RZ, 0xc0, !PT ;  /* 0x4000000015ff7812 */ /* 0x040fe400078cc0ff */
[----:B------:R-:W-:Y:S02]  /*8fdc0*/  LOP3.LUT P0, RZ, R21, 0x80000000, RZ, 0xc0, !PT ;  /* 0x8000000015ff7812 */ /* 0x000fe4000780c0ff */
[----:B---3--:R-:W-:-:S05]  /*8fdd0*/  PRMT R0, R7, 0x7770, RZ ;  /* 0x0000777007007816 */ /* 0x008fca00000000ff */
[----:B------:R0:W-:Y:S02]  /*8fde0*/  @P4 STG.E.U8 desc[UR32][R28.64], R0 ;  /* 0x000000001c004986 */ /* 0x0001e4000c101120 */
[----:B0-----:R-:W-:Y:S02]  /*8fdf0*/  PRMT R0, R7, 0x7771, RZ ;  /* 0x0000777107007816 */ /* 0x001fe400000000ff */
[----:B------:R-:W3:Y:S04]  /*8fe00*/  LDL.LU.64 R28, [R1+0x8b0] ;  /* 0x0008b000011c7983 */ /* 0x000ee80000300a00 */
[----:B----4-:R0:W-:Y:S04]  /*8fe10*/  @P5 STG.E.U8 desc[UR32][R26.64], R0 ;  /* 0x000000001a005986 */ /* 0x0101e8000c101120 */
[----:B0-----:R-:W4:Y:S04]  /*8fe20*/  LDL.LU.64 R26, [R1+0x8a8] ;  /* 0x0008a800011a7983 */ /* 0x001f280000300a00 */
[----:B------:R-:W4:Y:S04]  /*8fe30*/  LDL.LU R6, [R1+0xfc] ;  /* 0x0000fc0001067983 */ /* 0x000f280000300800 */
[----:B------:R-:W2:Y:S04]  /*8fe40*/  LDL.LU.64 R20, [R1+0x880] ;  /* 0x0008800001147983 */ /* 0x000ea80000300a00 */
[----:B--2---:R0:W-:Y:S04]  /*8fe50*/  STL.64 [R1+0x2698], R20 ;  /* 0x0026981401007387 */ /* 0x0041e80000100a00 */
[----:B0-----:R-:W2:Y:S01]  /*8fe60*/  LDL.LU.64 R20, [R1+0x888] ;  /* 0x0008880001147983 */ /* 0x001ea20000300a00 */
        /* <DEDUP_REMOVED lines=21> */
[----:B------:R-:W-:Y:S01]  /*8ffc0*/  PRMT R0, R7, 0x7772, RZ ;  /* 0x0000777207007816 */ /* 0x000fe200000000ff */
[----:B------:R-:W2:Y:S01]  /*8ffd0*/  LDL.LU.64 R18, [R1+0x878] ;  /* 0x0008780001127983 */ /* 0x000ea20000300a00 */
[----:B------:R-:W-:-:S03]  /*8ffe0*/  LOP3.LUT R3, R3, 0xfffeffff, RZ, 0xc0, !PT ;  /* 0xfffeffff03037812 */ /* 0x000fc600078ec0ff */
[----:B------:R-:W2:Y:S06]  /*8fff0*/  LDL.LU.64 R16, [R1+0x870] ;  /* 0x0008700001107983 */ /* 0x000eac0000300a00 */
[----:B------:R-:W-:Y:S02]  /*90000*/  @P1 LOP3.LUT R3, R3, 0x10000, RZ, 0xfc, !PT ;  /* 0x0001000003031812 */ /* 0x000fe400078efcff */
[----:B------:R-:W-:Y:S02]  /*90010*/  LOP3.LUT P1, RZ, R22, 0x2, RZ, 0xc0, !PT ;  /* 0x0000000216ff7812 */ /* 0x000fe4000782c0ff */
[----:B------:R-:W-:Y:S01]  /*90020*/  LOP3.LUT R3, R3, 0xfffdffff, RZ, 0xc0, !PT ;  /* 0xfffdffff03037812 */ /* 0x000fe200078ec0ff */
[----:B------:R0:W-:Y:S10]  /*90030*/  @P6 STG.E.U8 desc[UR32][R10.64], R0 ;  /* 0x000000000a006986 */ /* 0x0001f4000c101120 */
[----:B------:R-:W-:-:S02]  /*90040*/  @P1 LOP3.LUT R3, R3, 0x20000, RZ, 0xfc, !PT ;  /* 0x0002000003031812 */ /* 0x000fc400078efcff */
[----:B------:R-:W-:Y:S02]  /*90050*/  LOP3.LUT P1, RZ, R22, 0x1, RZ, 0xc0, !PT ;  /* 0x0000000116ff7812 */ /* 0x000fe4000782c0ff */
[----:B0-----:R-:W-:Y:S02]  /*90060*/  PRMT R0, R7, 0x7773, RZ ;  /* 0x0000777307007816 */ /* 0x001fe400000000ff */
[----:B------:R-:W2:Y:S04]  /*90070*/  LDL.LU R7, [R1+0xec] ;  /* 0x0000ec0001077983 */ /* 0x000ea80000300800 */
[----:B------:R0:W-:Y:S04]  /*90080*/  @P0 STG.E.U8 desc[UR32][R8.64], R0 ;  /* 0x0000000008000986 */ /* 0x0001e8000c101120 */
[----:B------:R-:W2:Y:S04]  /*90090*/  LDL.LU.64 R14, [R1+0x868] ;  /* 0x00086800010e7983 */ /* 0x000ea80000300a00 */
[----:B------:R-:W2:Y:S04]  /*900a0*/  LDL.LU.64 R12, [R1+0x860] ;  /* 0x00086000010c7983 */ /* 0x000ea80000300a00 */
[----:B------:R-:W2:Y:S01]  /*900b0*/  LDL.LU.64 R10, [R1+0x858] ;  /* 0x00085800010a7983 */ /* 0x000ea20000300a00 */
[----:B0-----:R-:W-:-:S03]  /*900c0*/  PRMT R0, R23, 0x7770, RZ ;  /* 0x0000777017007816 */ /* 0x001fc600000000ff */
[----:B------:R-:W2:Y:S04]  /*900d0*/  LDL.LU.64 R8, [R1+0x848] ;  /* 0x0008480001087983 */ /* 0x000ea80000300a00 */
[----:B------:R0:W-:Y:S01]  /*900e0*/  @P1 STG.E.U8 desc[UR32][R4.64], R0 ;  /* 0x0000000004001986 */ /* 0x0001e2000c101120 */
[----:B------:R-:W-:Y:S02]  /*900f0*/  LOP3.LUT P1, RZ, R3, 0x20000, RZ, 0xc0, !PT ;  /* 0x0002000003ff7812 */ /* 0x000fe4000782c0ff */
[----:B0-----:R-:W-:Y:S01]  /*90100*/  PRMT R0, R23, 0x7771, RZ ;  /* 0x0000777117007816 */ /* 0x001fe200000000ff */
[----:B------:R-:W2:Y:S10]  /*90110*/  LDL.LU.64 R4, [R1+0x830] ;  /* 0x0008300001047983 */ /* 0x000eb40000300a00 */
[----:B---3--:R0:W-:Y:S01]  /*90120*/  @P1 STG.E.U8 desc[UR32][R28.64], R0 ;  /* 0x000000001c001986 */ /* 0x0081e2000c101120 */
[----:B------:R-:W-:-:S02]  /*90130*/  LOP3.LUT P1, RZ, R3, 0x10000, RZ, 0xc0, !PT ;  /* 0x0001000003ff7812 */ /* 0x000fc4000782c0ff */
[----:B0-----:R-:W-:Y:S01]  /*90140*/  PRMT R0, R23, 0x7772, RZ ;  /* 0x0000777217007816 */ /* 0x001fe200000000ff */
[----:B------:R-:W3:Y:S10]  /*90150*/  LDL.LU.64 R28, [R1+0x828] ;  /* 0x00082800011c7983 */ /* 0x000ef40000300a00 */
[----:B----4-:R0:W-:Y:S01]  /*90160*/  @P1 STG.E.U8 desc[UR32][R26.64], R0 ;  /* 0x000000001a001986 */ /* 0x0101e2000c101120 */
[----:B------:R-:W-:-:S02]  /*90170*/  LOP3.LUT P1, RZ, R3, 0x8000, RZ, 0xc0, !PT ;  /* 0x0000800003ff7812 */ /* 0x000fc4000782c0ff */
[----:B0-----:R-:W-:Y:S01]  /*90180*/  PRMT R0, R23, 0x7773, RZ ;  /* 0x0000777317007816 */ /* 0x001fe200000000ff */
[----:B------:R-:W4:Y:S04]  /*90190*/  LDL.LU.64 R26, [R1+0x820] ;  /* 0x00082000011a7983 */ /* 0x000f280000300a00 */
[----:B------:R-:W3:Y:S06]  /*901a0*/  LDL.LU R23, [R1+0x26a8] ;  /* 0x0026a80001177983 */ /* 0x000eec0000300800 */
        /* <DEDUP_REMOVED lines=30> */
[C---:B---3--:R-:W-:Y:S02]  /*90390*/  PRMT R0, R23.reuse, 0x7770, RZ ;  /* 0x0000777017007816 */ /* 0x048fe400000000ff */
[----:B------:R-:W2:Y:S04]  /*903a0*/  LDL.LU.64 R8, [R1+0x818] ;  /* 0x0008180001087983 */ /* 0x000ea80000300a00 */
[----:B------:R0:W-:Y:S02]  /*903b0*/  @P5 STG.E.U8 desc[UR32][R4.64], R0 ;  /* 0x0000000004005986 */ /* 0x0001e4000c101120 */
[----:B0-----:R-:W-:-:S05]  /*903c0*/  PRMT R0, R23, 0x7771, RZ ;  /* 0x0000777117007816 */ /* 0x001fca00000000ff */
[----:B------:R0:W-:Y:S02]  /*903d0*/  @P6 STG.E.U8 desc[UR32][R28.64], R0 ;  /* 0x000000001c006986 */ /* 0x0001e4000c101120 */
[----:B0-----:R-:W-:Y:S02]  /*903e0*/  PRMT R0, R23, 0x7772, RZ ;  /* 0x0000777217007816 */ /* 0x001fe400000000ff */
[----:B------:R-:W3:Y:S04]  /*903f0*/  LDL.LU.64 R28, [R1+0x810] ;  /* 0x00081000011c7983 */ /* 0x000ee80000300a00 */
[----:B------:R-:W3:Y:S04]  /*90400*/  LDL.LU.64 R12, [R1+0x808] ;  /* 0x00080800010c7983 */ /* 0x000ee80000300a00 */
[----:B------:R-:W3:Y:S04]  /*90410*/  LDL.LU.64 R4, [R1+0x800] ;  /* 0x0008000001047983 */ /* 0x000ee80000300a00 */
[----:B----4-:R0:W-:Y:S04]  /*90420*/  @P0 STG.E.U8 desc[UR32][R26.64], R0 ;  /* 0x000000001a000986 */ /* 0x0101e8000c101120 */
[----:B0-----:R-:W4:Y:S01]  /*90430*/  LDL.LU R27, [R1+0xcc] ;  /* 0x0000cc00011b7983 */ /* 0x001f220000300800 */
[----:B------:R-:W-:-:S02]  /*90440*/  LOP3.LUT P4, RZ, R22, 0x8000, RZ, 0xc0, !PT ;  /* 0x0000800016ff7812 */ /* 0x000fc4000788c0ff */
[----:B------:R-:W-:Y:S02]  /*90450*/  LOP3.LUT P5, RZ, R22, 0x10000, RZ, 0xc0, !PT ;  /* 0x0001000016ff7812 */ /* 0x000fe400078ac0ff */
[----:B------:R-:W-:Y:S01]  /*90460*/  PRMT R0, R23, 0x7773, RZ ;  /* 0x0000777317007816 */ /* 0x000fe200000000ff */
[----:B------:R-:W3:Y:S04]  /*90470*/  LDL.LU.64 R10, [R1+0x7f0] ;  /* 0x0007f000010a7983 */ /* 0x000ee80000300a00 */
[----:B------:R-:W3:Y:S04]  /*90480*/  LDL.LU R2, [R1+0xb0] ;  /* 0x0000b00001027983 */ /* 0x000ee80000300800 */
[----:B------:R-:W3:Y:S04]  /*90490*/  LDL.LU R23, [R1+0x2690] ;  /* 0x0026900001177983 */ /* 0x000ee80000300800 */
[----:B--2---:R0:W-:Y:S04]  /*904a0*/  @P4 STG.E.U8 desc[UR32][R8.64], R0 ;  /* 0x0000000008004986 */ /* 0x0041e8000c101120 */
[----:B0-----:R-:W2:Y:S01]  /*904b0*/  LDL.LU.64 R8, [R1+0x7e0] ;  /* 0x0007e00001087983 */ /* 0x001ea20000300a00 */
[----:B----4-:R-:W-:-:S05]  /*904c0*/  PRMT R0, R27, 0x7770, RZ ;  /* 0x000077701b007816 */ /* 0x010fca00000000ff */
[----:B---3--:R0:W-:Y:S04]  /*904d0*/  @P5 STG.E.U8 desc[UR32][R28.64], R0 ;  /* 0x000000001c005986 */ /* 0x0081e8000c101120 */
[----:B0-----:R-:W3:Y:S04]  /*904e0*/  LDL.LU.64 R28, [R1+0x7d8] ;  /* 0x0007d800011c7983 */ /* 0x001ee80000300a00 */
[----:B------:R-:W4:Y:S01]  /*904f0*/  LDL.LU R18, [R1+0xa0] ;  /* 0x0000a00001127983 */ /* 0x000f220000300800 */
[C---:B------:R-:W-:Y:S02]  /*90500*/  LOP3.LUT P6, RZ, R22.reuse, 0x20000, RZ, 0xc0, !PT ;  /* 0x0002000016ff7812 */ /* 0x040fe400078cc0ff */
[----:B------:R-:W-:-:S02]  /*90510*/  LOP3.LUT P0, RZ, R22, 0x40000, RZ, 0xc0, !PT ;  /* 0x0004000016ff7812 */ /* 0x000fc4000780c0ff */
[C---:B------:R-:W-:Y:S01]  /*90520*/  PRMT R0, R27.reuse, 0x7771, RZ ;  /* 0x000077711b007816 */ /* 0x040fe200000000ff */
[----:B----4-:R0:W-:Y:S04]  /*90530*/  STL [R1+0x2680], R18 ;  /* 0x0026801201007387 */ /* 0x0101e80000100800 */
[----:B0-----:R-:W4:Y:S04]  /*90540*/  LDL.LU.64 R18, [R1+0x7c8] ;  /* 0x0007c80001127983 */ /* 0x001f280000300a00 */
[----:B------:R0:W-:Y:S02]  /*90550*/  @P6 STG.E.U8 desc[UR32][R12.64], R0 ;  /* 0x000000000c006986 */ /* 0x0001e4000c101120 */
[----:B0-----:R-:W-:-:S05]  /*90560*/  PRMT R0, R27, 0x7772, RZ ;  /* 0x000077721b007816 */ /* 0x001fca00000000ff */
        /* <DEDUP_REMOVED lines=16> */
[----:B0-----:R-:W4:Y:S04]  /*90670*/  LDL.LU.64 R18, [R1+0x7d0] ;  /* 0x0007d00001127983 */ /* 0x001f280000300a00 */
[----:B------:R-:W4:Y:S02]  /*90680*/  LDL.LU.64 R4, [R1+0x7b8] ;  /* 0x0007b80001047983 */ /* 0x000f240000300a00 */
        /* <DEDUP_REMOVED lines=9> */
[----:B------:R-:W-:-:S09]  /*90720*/  PRMT R0, R27, 0x7773, RZ ;  /* 0x000077731b007816 */ /* 0x000fd200000000ff */
[----:B------:R-:W-:Y:S02]  /*90730*/  @P1 LOP3.LUT R3, R3, 0x200, RZ, 0xfc, !PT ;  /* 0x0000020003031812 */ /* 0x000fe400078efcff */
[----:B------:R-:W-:-:S13]  /*90740*/  LOP3.LUT P1, RZ, R22, 0x80000, RZ, 0xc0, !PT ;  /* 0x0008000016ff7812 */ /* 0x000fda000782c0ff */
[----:B------:R0:W-:Y:S01]  /*90750*/  @P1 STG.E.U8 desc[UR32][R10.64], R0 ;  /* 0x000000000a001986 */ /* 0x0001e2000c101120 */
[----:B------:R-:W-:Y:S02]  /*90760*/  LOP3.LUT P1, RZ, R3, 0x200, RZ, 0xc0, !PT ;  /* 0x0000020003ff7812 */ /* 0x000fe4000782c0ff */
[----:B0-----:R-:W-:-:S11]  /*90770*/  PRMT R0, R2, 0x7770, RZ ;  /* 0x0000777002007816 */ /* 0x001fd600000000ff */
[----:B--2---:R0:W-:Y:S01]  /*90780*/  @P1 STG.E.U8 desc[UR32][R8.64], R0 ;  /* 0x0000000008001986 */ /* 0x0041e2000c101120 */
[----:B------:R-:W-:Y:S02]  /*90790*/  LOP3.LUT P1, RZ, R3, 0x100, RZ, 0xc0, !PT ;  /* 0x0000010003ff7812 */ /* 0x000fe4000782c0ff */
[----:B0-----:R-:W-:-:S11]  /*907a0*/  PRMT R0, R2, 0x7771, RZ ;  /* 0x0000777102007816 */ /* 0x001fd600000000ff */
[----:B---3--:R0:W-:Y:S01]  /*907b0*/  @P1 STG.E.U8 desc[UR32][R28.64], R0 ;  /* 0x000000001c001986 */ /* 0x0081e2000c101120 */
[C---:B------:R-:W-:Y:S02]  /*907c0*/  LOP3.LUT P1, RZ, R3.reuse, 0x80, RZ, 0xc0, !PT ;  /* 0x0000008003ff7812 */ /* 0x040fe4000782c0ff */
[----:B0-----:R-:W-:Y:S01]  /*907d0*/  PRMT R0, R2, 0x7772, RZ ;  /* 0x0000777202007816 */ /* 0x001fe200000000ff */
[----:B----4-:R0:W-:Y:S10]  /*907e0*/  STL.64 [R1+0x2678], R4 ;  /* 0x0026780401007387 */ /* 0x0101f40000100a00 */
[----:B------:R1:W-:Y:S04]  /*907f0*/  @P1 STG.E.U8 desc[UR32][R18.64], R0 ;  /* 0x0000000012001986 */ /* 0x0003e8000c101120 */
[----:B0-----:R-:W2:Y:S04]  /*90800*/  LDL.LU.64 R4, [R1+0x7c0] ;  /* 0x0007c00001047983 */ /* 0x001ea80000300a00 */
[----:B------:R-:W3:Y:S04]  /*90810*/  LDL.LU.64 R20, [R1+0x7b0] ;  /* 0x0007b00001147983 */ /* 0x000ee80000300a00 */
[----:B------:R-:W4:Y:S04]  /*90820*/  LDL.LU R27, [R1+0x90] ;  /* 0x00009000011b7983 */ /* 0x000f280000300800 */
        /* <DEDUP_REMOVED lines=8> */
[----:B-1----:R-:W2:Y:S01]  /*908b0*/  LDL.LU.64 R18, [R1+0x2688] ;  /* 0x0026880001127983 */ /* 0x002ea20000300a00 */
[----:B------:R-:W-:-:S02]  /*908c0*/  LOP3.LUT P1, RZ, R3, 0x40, RZ, 0xc0, !PT ;  /* 0x0000004003ff7812 */ /* 0x000fc4000782c0ff */
[----:B------:R-:W-:-:S11]  /*908d0*/  PRMT R0, R2, 0x7773, RZ ;  /* 0x0000777302007816 */ /* 0x000fd600000000ff */
[----:B--2---:R0:W-:Y:S04]  /*908e0*/  @P1 STG.E.U8 desc[UR32][R18.64], R0 ;  /* 0x0000000012001986 */ /* 0x0041e8000c101120 */
[----:B0-----:R-:W2:Y:S01]  /*908f0*/  LDL.LU R18, [R1+0x2680] ;  /* 0x0026800001127983 */ /* 0x001ea20000300800 */
[----:B------:R-:W-:Y:S02]  /*90900*/  LOP3.LUT P1, RZ, R3, 0x20, RZ, 0xc0, !PT ;  /* 0x0000002003ff7812 */ /* 0x000fe4000782c0ff */
[----:B--2---:R-:W-:-:S11]  /*90910*/  PRMT R0, R18, 0x7770, RZ ;  /* 0x0000777012007816 */ /* 0x004fd600000000ff */
[----:B------:R0:W-:Y:S04]  /*90920*/  @P1 STG.E.U8 desc[UR32][R4.64], R0 ;  /* 0x0000000004001986 */ /* 0x0001e8000c101120 */
[----:B0-----:R-:W2:Y:S01]  /*90930*/  LDL.LU.64 R4, [R1+0x2678] ;  /* 0x0026780001047983 */ /* 0x001ea20000300a00 */
[----:B------:R-:W-:Y:S02]  /*90940*/  LOP3.LUT P1, RZ, R3, 0x10, RZ, 0xc0, !PT ;  /* 0x0000001003ff7812 */ /* 0x000fe4000782c0ff */
[----:B------:R-:W-:Y:S02]  /*90950*/  PRMT R0, R18, 0x7771, RZ ;  /* 0x0000777112007816 */ /* 0x000fe400000000ff */
[C---:B------:R-:W-:Y:S02]  /*90960*/  LOP3.LUT P2, RZ, R22.reuse, 0x10000000, RZ, 0xc0, !PT ;  /* 0x1000000016ff7812 */ /* 0x040fe4000784c0ff */
[----:B------:R-:W-:-:S02]  /*90970*/  LOP3.LUT P3, RZ, R22, 0x20000000, RZ, 0xc0, !PT ;  /* 0x2000000016ff7812 */ /* 0x000fc4000786c0ff */
[C---:B------:R-:W-:Y:S02]  /*90980*/  LOP3.LUT P4, RZ, R22.reuse, 0x40000000, RZ, 0xc0, !PT ;  /* 0x4000000016ff7812 */ /* 0x040fe4000788c0ff */
[----:B------:R-:W-:Y:S02]  /*90990*/  LOP3.LUT P5, RZ, R22, 0x80000000, RZ, 0xc0, !PT ;  /* 0x8000000016ff7812 */ /* 0x000fe400078ac0ff */
[C---:B------:R-:W-:Y:S02]  /*909a0*/  LOP3.LUT P6, RZ, R23.reuse, 0x1, RZ, 0xc0, !PT ;  /* 0x0000000117ff7812 */ /* 0x040fe400078cc0ff */
[----:B------:R-:W-:Y:S01]  /*909b0*/  LOP3.LUT P0, RZ, R23, 0x2, RZ, 0xc0, !PT ;  /* 0x0000000217ff7812 */ /* 0x000fe2000780c0ff */
[----:B--2---:R0:W-:Y:S01]  /*909c0*/  @P1 STG.E.U8 desc[UR32][R4.64], R0 ;  /* 0x0000000004001986 */ /* 0x0041e2000c101120 */
[C---:B------:R-:W-:Y:S02]  /*909d0*/  LOP3.LUT P1, RZ, R3.reuse, 0x8, RZ, 0xc0, !PT ;  /* 0x0000000803ff7812 */ /* 0x040fe4000782c0ff */
[----:B0-----:R-:W-:Y:S01]  /*909e0*/  PRMT R0, R18, 0x7772, RZ ;  /* 0x0000777212007816 */ /* 0x001fe200000000ff */
[----:B------:R-:W2:Y:S10]  /*909f0*/  LDL.LU.64 R4, [R1+0x2670] ;  /* 0x0026700001047983 */ /* 0x000eb40000300a00 */
[----:B---3--:R0:W-:Y:S01]  /*90a00*/  @P1 STG.E.U8 desc[UR32][R20.64], R0 ;  /* 0x0000000014001986 */ /* 0x0081e2000c101120 */
[----:B------:R-:W-:-:S02]  /*90a10*/  LOP3.LUT P1, RZ, R3, 0x4, RZ, 0xc0, !PT ;  /* 0x0000000403ff7812 */ /* 0x000fc4000782c0ff */
[----:B0-----:R-:W-:-:S11]  /*90a20*/  PRMT R0, R18, 0x7773, RZ ;  /* 0x0000777312007816 */ /* 0x001fd600000000ff */
[----:B----4-:R0:W-:Y:S02]  /*90a30*/  @P1 STG.E.U8 desc[UR32][R6.64], R0 ;  /* 0x0000000006001986 */ /* 0x0101e4000c101120 */
[----:B0-----:R-:W-:-:S05]  /*90a40*/  PRMT R0, R27, 0x7770, RZ ;  /* 0x000077701b007816 */ /* 0x001fca00000000ff */
[----:B------:R0:W-:Y:S02]  /*90a50*/  @P2 STG.E.U8 desc[UR32][R16.64], R0 ;  /* 0x0000000010002986 */ /* 0x0001e4000c101120 */
[C---:B0-----:R-:W-:Y:S02]  /*90a60*/  PRMT R0, R27.reuse, 0x7771, RZ ;  /* 0x000077711b007816 */ /* 0x041fe400000000ff */
[----:B------:R-:W3:Y:S04]  /*90a70*/  LDL.LU.64 R16, [R1+0x760] ;  /* 0x0007600001107983 */ /* 0x000ee80000300a00 */
        /* <DEDUP_REMOVED lines=9> */
[----:B0-----:R-:W4:Y:S01]  /*90b10*/  LDL.LU.64 R28, [R1+0x750] ;  /* 0x00075000011c7983 */ /* 0x001f220000300a00 */
[C---:B------:R-:W-:Y:S02]  /*90b20*/  LOP3.LUT P4, RZ, R23.reuse, 0x4, RZ, 0xc0, !PT ;  /* 0x0000000417ff7812 */ /* 0x040fe4000788c0ff */
[----:B------:R-:W-:Y:S02]  /*90b30*/  LOP3.LUT P5, RZ, R23, 0x8, RZ, 0xc0, !PT ;  /* 0x0000000817ff7812 */ /* 0x000fe400078ac0ff */
[----:B------:R-:W-:Y:S01]  /*90b40*/  PRMT R0, R26, 0x7772, RZ ;  /* 0x000077721a007816 */ /* 0x000fe200000000ff */
[----:B------:R-:W2:Y:S04]  /*90b50*/  LDL.LU.64 R14, [R1+0x730] ;  /* 0x00073000010e7983 */ /* 0x000ea80000300a00 */
[----:B------:R-:W2:Y:S01]  /*90b60*/  LDL.LU.64 R12, [R1+0x728] ;  /* 0x00072800010c7983 */ /* 0x000ea20000300a00 */
[----:B------:R-:W-:-:S03]  /*90b70*/  IMAD.MOV.U32 R27, RZ, RZ, R25 ;  /* 0x000000ffff1b7224 */ /* 0x000fc600078e0019 */
[----:B------:R-:W2:Y:S04]  /*90b80*/  LDL.LU.64 R10, [R1+0x720] ;  /* 0x00072000010a7983 */ /* 0x000ea80000300a00 */
[----:B------:R-:W2:Y:S04]  /*90b90*/  LDL.LU R25, [R1+0xb4] ;  /* 0x0000b40001197983 */ /* 0x000ea80000300800 */
[----:B------:R-:W2:Y:S04]  /*90ba0*/  LDL.LU.64 R8, [R1+0x718] ;  /* 0x0007180001087983 */ /* 0x000ea80000300a00 */
[----:B------:R-:W2:Y:S04]  /*90bb0*/  LDL.LU R22, [R1+0xa4] ;  /* 0x0000a40001167983 */ /* 0x000ea80000300800 */
[----:B---3--:R0:W-:Y:S02]  /*90bc0*/  @P4 STG.E.U8 desc[UR32][R16.64], R0 ;  /* 0x0000000010004986 */ /* 0x0081e4000c101120 */
[----:B0-----:R-:W-:-:S05]  /*90bd0*/  PRMT R0, R26, 0x7773, RZ ;  /* 0x000077731a007816 */ /* 0x001fca00000000ff */
[----:B----4-:R0:W-:Y:S04]  /*90be0*/  @P5 STG.E.U8 desc[UR32][R28.64], R0 ;  /* 0x000000001c005986 */ /* 0x0101e8000c101120 */
[----:B0-----:R-:W3:Y:S04]  /*90bf0*/  LDL.LU.64 R28, [R1+0x710] ;  /* 0x00071000011c7983 */ /* 0x001ee80000300a00 */
        /* <DEDUP_REMOVED lines=25> */
[----:B------:R-:W-:Y:S02]  /*90d90*/  LOP3.LUT R3, R3, 0xfffffffe, RZ, 0xc0, !PT ;  /* 0xfffffffe03037812 */ /* 0x000fe400078ec0ff */
[C---:B------:R-:W-:Y:S02]  /*90da0*/  LOP3.LUT P6, RZ, R23.reuse, 0x10, RZ, 0xc0, !PT ;  /* 0x0000001017ff7812 */ /* 0x040fe400078cc0ff */
[----:B------:R-:W-:Y:S02]  /*90db0*/  LOP3.LUT P0, RZ, R23, 0x20, RZ, 0xc0, !PT ;  /* 0x0000002017ff7812 */ /* 0x000fe4000780c0ff */
[----:B------:R-:W-:Y:S01]  /*90dc0*/  PRMT R0, R25, 0x7770, RZ ;  /* 0x0000777019007816 */ /* 0x000fe200000000ff */
        /* <DEDUP_REMOVED lines=13> */
[----:B------:R-:W4:Y:S04]  /*90ea0*/  LDL.LU.64 R12, [R1+0x6b8] ;  /* 0x0006b800010c7983 */ /* 0x000f280000300a00 */
[----:B------:R0:W-:Y:S01]  /*90eb0*/  @P1 STG.E.U8 desc[UR32][R10.64], R0 ;  /* 0x000000000a001986 */ /* 0x0001e2000c101120 */
[----:B------:R-:W-:-:S02]  /*90ec0*/  LOP3.LUT P1, RZ, R3, 0x2, RZ, 0xc0, !PT ;  /* 0x0000000203ff7812 */ /* 0x000fc4000782c0ff */
[----:B0-----:R-:W-:Y:S01]  /*90ed0*/  PRMT R0, R25, 0x7773, RZ ;  /* 0x0000777319007816 */ /* 0x001fe200000000ff */
[----:B------:R-:W4:Y:S10]  /*90ee0*/  LDL.LU.64 R10, [R1+0x6b0] ;  /* 0x0006b000010a7983 */ /* 0x000f340000300a00 */
[----:B------:R0:W-:Y:S01]  /*90ef0*/  @P1 STG.E.U8 desc[UR32][R8.64], R0 ;  /* 0x0000000008001986 */ /* 0x0001e2000c101120 */
[----:B------:R-:W-:-:S02]  /*90f00*/  LOP3.LUT P1, RZ, R3, 0x1, RZ, 0xc0, !PT ;  /* 0x0000000103ff7812 */ /* 0x000fc4000782c0ff */
[----:B0-----:R-:W-:Y:S01]  /*90f10*/  PRMT R0, R22, 0x7770, RZ ;  /* 0x0000777016007816 */ /* 0x001fe200000000ff */
[----:B------:R-:W4:Y:S04]  /*90f20*/  LDL.LU.64 R8, [R1+0x6a0] ;  /* 0x0006a00001087983 */ /* 0x000f280000300a00 */
[----:B------:R-:W4:Y:S04]  /*90f30*/  LDL.LU R25, [R1+0xb8] ;  /* 0x0000b80001197983 */ /* 0x000f280000300800 */
[----:B------:R-:W4:Y:S04]  /*90f40*/  LDL.LU.64 R2, [R1+0x6f0] ;  /* 0x0006f00001027983 */ /* 0x000f280000300a00 */
[----:B---3--:R0:W-:Y:S01]  /*90f50*/  @P1 STG.E.U8 desc[UR32][R28.64], R0 ;  /* 0x000000001c001986 */ /* 0x0081e2000c101120 */
[----:B------:R-:W-:-:S02]  /*90f60*/  LOP3.LUT P1, RZ, R4, 0x80000000, RZ, 0xc0, !PT ;  /* 0x8000000004ff7812 */ /* 0x000fc4000782c0ff */
        /* <DEDUP_REMOVED lines=9> */
[----:B------:R-:W-:-:S11]  /*91000*/  PRMT R0, R22, 0x7773, RZ ;  /* 0x0000777316007816 */ /* 0x000fd600000000ff */
[----:B----4-:R0:W-:Y:S01]  /*91010*/  @P1 STG.E.U8 desc[UR32][R2.64], R0 ;  /* 0x0000000002001986 */ /* 0x0101e2000c101120 */
[----:B------:R-:W-:Y:S02]  /*91020*/  LOP3.LUT P1, RZ, R4, 0x10000000, RZ, 0xc0, !PT ;  /* 0x1000000004ff7812 */ /* 0x000fe4000782c0ff */
[----:B0-----:R-:W-:Y:S02]  /*91030*/  PRMT R0, R26, 0x7770, RZ ;  /* 0x000077701a007816 */ /* 0x001fe400000000ff */
[C---:B------:R-:W-:Y:S02]  /*91040*/  LOP3.LUT P2, RZ, R23.reuse, 0x8000, RZ, 0xc0, !PT ;  /* 0x0000800017ff7812 */ /* 0x040fe4000784c0ff */
[C---:B------:R-:W-:Y:S02]  /*91050*/  LOP3.LUT P3, RZ, R23.reuse, 0x10000, RZ, 0xc0, !PT ;  /* 0x0001000017ff7812 */ /* 0x040fe4000786c0ff */
[C---:B------:R-:W-:Y:S02]  /*91060*/  LOP3.LUT P4, RZ, R23.reuse, 0x20000, RZ, 0xc0, !PT ;  /* 0x0002000017ff7812 */ /* 0x040fe4000788c0ff */
[----:B------:R-:W-:-:S02]  /*91070*/  LOP3.LUT P5, RZ, R23, 0x40000, RZ, 0xc0, !PT ;  /* 0x0004000017ff7812 */ /* 0x000fc400078ac0ff */
        /* <DEDUP_REMOVED lines=21> */
[----:B---3--:R0:W-:Y:S02]  /*911d0*/  @P0 STG.E.U8 desc[UR32][R28.64], R0 ;  /* 0x000000001c000986 */ /* 0x0081e4000c101120 */
[----:B0-----:R-:W-:Y:S02]  /*911e0*/  IMAD.MOV.U32 R29, RZ, RZ, R27 ;  /* 0x000000ffff1d7224 */ /* 0x001fe400078e001b */
[----:B------:R-:W3:Y:S01]  /*911f0*/  LDL.LU.64 R26, [R1+0x688] ;  /* 0x00068800011a7983 */ /* 0x000ee20000300a00 */
[----:B------:R-:W-:Y:S02]  /*91200*/  LOP3.LUT R4, R4, 0xfffbffff, RZ, 0xc0, !PT ;  /* 0xfffbffff04047812 */ /* 0x000fe400078ec0ff */
[----:B------:R-:W-:Y:S02]  /*91210*/  LOP3.LUT P4, RZ, R23, 0x200000, RZ, 0xc0, !PT ;  /* 0x0020000017ff7812 */ /* 0x000fe4000788c0ff */
[----:B------:R-:W-:Y:S01]  /*91220*/  PRMT R0, R25, 0x7771, RZ ;  /* 0x0000777119007816 */ /* 0x000fe200000000ff */
[----:B------:R-:W4:Y:S04]  /*91230*/  LDL.LU.64 R16, [R1+0x680] ;  /* 0x0006800001107983 */ /* 0x000f280000300a00 */
[----:B------:R-:W4:Y:S04]  /*91240*/  LDL.LU.64 R14, [R1+0x678] ;  /* 0x00067800010e7983 */ /* 0x000f280000300a00 */
[----:B------:R-:W4:Y:S04]  /*91250*/  LDL.LU.64 R12, [R1+0x670] ;  /* 0x00067000010c7983 */ /* 0x000f280000300a00 */
[----:B------:R-:W4:Y:S04]  /*91260*/  LDL.LU.64 R10, [R1+0x668] ;  /* 0x00066800010a7983 */ /* 0x000f280000300a00 */
[----:B------:R-:W4:Y:S01]  /*91270*/  LDL.LU.64 R8, [R1+0x660] ;  /* 0x0006600001087983 */ /* 0x000f220000300a00 */
[----:B------:R-:W-:-:S02]  /*91280*/  LOP3.LUT P5, RZ, R23, 0x400000, RZ, 0xc0, !PT ;  /* 0x0040000017ff7812 */ /* 0x000fc400078ac0ff */
[C---:B------:R-:W-:Y:S02]  /*91290*/  LOP3.LUT P6, RZ, R23.reuse, 0x800000, RZ, 0xc0, !PT ;  /* 0x0080000017ff7812 */ /* 0x040fe400078cc0ff */
[----:B------:R-:W-:Y:S02]  /*912a0*/  LOP3.LUT P0, RZ, R23, 0x1000000, RZ, 0xc0, !PT ;  /* 0x0100000017ff7812 */ /* 0x000fe4000780c0ff */
[----:B--2---:R-:W-:-:S13]  /*912b0*/  LOP3.LUT P1, RZ, R24, 0x2, RZ, 0xc0, !PT ;  /* 0x0000000218ff7812 */ /* 0x004fda000782c0ff */
        /* <DEDUP_REMOVED lines=21> */
[----:B---3--:R0:W-:Y:S10]  /*91410*/  @P4 STG.E.U8 desc[UR32][R26.64], R0 ;  /* 0x000000001a004986 */ /* 0x0081f4000c101120 */
[----:B------:R-:W-:-:S02]  /*91420*/  @P1 LOP3.LUT R4, R4, 0x2000000, RZ, 0xfc, !PT ;  /* 0x0200000004041812 */ /* 0x000fc400078efcff */
[----:B------:R-:W-:Y:S01]  /*91430*/  LOP3.LUT P1, RZ, R23, 0x2000000, RZ, 0xc0, !PT ;  /* 0x0200000017ff7812 */ /* 0x000fe2000782c0ff */
[----:B0-----:R-:W2:Y:S04]  /*91440*/  LDL.LU.64 R26, [R1+0x650] ;  /* 0x00065000011a7983 */ /* 0x001ea80000300a00 */
[----:B------:R-:W3:Y:S04]  /*91450*/  LDL.LU R6, [R1+0x98] ;  /* 0x0000980001067983 */ /* 0x000ee80000300800 */
[----:B------:R-:W2:Y:S01]  /*91460*/  LDL.LU.64 R22, [R1+0x638] ;  /* 0x0006380001167983 */ /* 0x000ea20000300a00 */
[----:B------:R-:W-:-:S05]  /*91470*/  PRMT R0, R25, 0x7772, RZ ;  /* 0x0000777219007816 */ /* 0x000fca00000000ff */
[----:B----4-:R0:W-:Y:S02]  /*91480*/  @P5 STG.E.U8 desc[UR32][R16.64], R0 ;  /* 0x0000000010005986 */ /* 0x0101e4000c101120 */
[----:B0-----:R-:W-:-:S05]  /*91490*/  PRMT R0, R25, 0x7773, RZ ;  /* 0x0000777319007816 */ /* 0x001fca00000000ff */
[----:B------:R0:W-:Y:S02]  /*914a0*/  @P6 STG.E.U8 desc[UR32][R14.64], R0 ;  /* 0x000000000e006986 */ /* 0x0001e4000c101120 */
[----:B0-----:R-:W-:-:S05]  /*914b0*/  PRMT R0, R29, 0x7770, RZ ;  /* 0x000077701d007816 */ /* 0x001fca00000000ff */
[----:B------:R-:W-:Y:S04]  /*914c0*/  @P0 STG.E.U8 desc[UR32][R12.64], R0 ;  /* 0x000000000c000986 */ /* 0x000fe8000c101120 */
[----:B--2---:R0:W-:Y:S04]  /*914d0*/  STL.64 [R1+0x2650], R22 ;  /* 0x0026501601007387 */ /* 0x0041e80000100a00 */
[----:B0-----:R-:W2:Y:S01]  /*914e0*/  LDL.LU.64 R22, [R1+0x640] ;  /* 0x0006400001167983 */ /* 0x001ea20000300a00 */
[----:B------:R-:W-:-:S03]  /*914f0*/  PRMT R0, R29, 0x7771, RZ ;  /* 0x000077711d007816 */ /* 0x000fc600000000ff */
[----:B------:R-:W4:Y:S04]  /*91500*/  LDL.LU.64 R2, [R1+0x630] ;  /* 0x0006300001027983 */ /* 0x000f280000300a00 */
[----:B------:R-:W4:Y:S04]  /*91510*/  LDL.LU.64 R20, [R1+0x628] ;  /* 0x0006280001147983 */ /* 0x000f280000300a00 */
[----:B------:R-:W4:Y:S04]  /*91520*/  LDL.LU R7, [R1+0x88] ;  /* 0x0000880001077983 */ /* 0x000f280000300800 */
[----:B------:R0:W-:Y:S01]  /*91530*/  @P1 STG.E.U8 desc[UR32][R10.64], R0 ;  /* 0x000000000a001986 */ /* 0x0001e2000c101120 */
[----:B------:R-:W-:-:S03]  /*91540*/  LOP3.LUT P1, RZ, R4, 0x2000000, RZ, 0xc0, !PT ;  /* 0x0200000004ff7812 */ /* 0x000fc6000782c0ff */
        /* <DEDUP_REMOVED lines=8> */
[----:B------:R-:W-:Y:S01]  /*915d0*/  LOP3.LUT P1, RZ, R4, 0x1000000, RZ, 0xc0, !PT ;  /* 0x0100000004ff7812 */ /* 0x000fe2000782c0ff */
[----:B0-----:R-:W-:Y:S02]  /*915e0*/  IMAD.MOV.U32 R0, RZ, RZ, R29 ;  /* 0x000000ffff007224 */ /* 0x001fe400078e001d */
[----:B------:R-:W4:Y:S04]  /*915f0*/  LDL.LU.64 R8, [R1+0x438] ;  /* 0x0004380001087983 */ /* 0x000f280000300a00 */
[----:B------:R-:W4:Y:S01]  /*91600*/  LDL.LU.64 R28, [R1+0x430] ;  /* 0x00043000011c7983 */ /* 0x000f220000300a00 */
[----:B------:R-:W-:-:S05]  /*91610*/  PRMT R0, R0, 0x7773, RZ ;  /* 0x0000777300007816 */ /* 0x000fca00000000ff */
[----:B------:R3:W-:Y:S01]  /*91620*/  @P1 STG.E.U8 desc[UR32][R26.64], R0 ;  /* 0x000000001a001986 */ /* 0x0007e2000c101120 */
[----:B------:R-:W-:Y:S02]  /*91630*/  LOP3.LUT P1, RZ, R4, 0x800000, RZ, 0xc0, !PT ;  /* 0x0080000004ff7812 */ /* 0x000fe4000782c0ff */
[----:B---3--:R-:W-:Y:S01]  /*91640*/  PRMT R0, R6, 0x7770, RZ ;  /* 0x0000777006007816 */ /* 0x008fe200000000ff */
[----:B------:R-:W3:Y:S10]  /*91650*/  LDL.LU.64 R26, [R1+0x428] ;  /* 0x00042800011a7983 */ /* 0x000ef40000300a00 */
        /* <DEDUP_REMOVED lines=35> */
[----:B0-----:R-:W2:Y:S04]  /*91890*/  LDL.LU.64 R26, [R1+0x420] ;  /* 0x00042000011a7983 */ /* 0x001ea80000300a00 */
[----:B------:R-:W3:Y:S04]  /*918a0*/  LDL.LU.64 R14, [R1+0x418] ;  /* 0x00041800010e7983 */ /* 0x000ee80000300a00 */
[----:B------:R-:W4:Y:S04]  /*918b0*/  LDL.LU.64 R12, [R1+0x410] ;  /* 0x00041000010c7983 */ /* 0x000f280000300a00 */
[----:B------:R-:W2:Y:S01]  /*918c0*/  LDL.LU R7, [R1+0xac] ;  /* 0x0000ac0001077983 */ /* 0x000ea20000300800 */
[----:B------:R-:W-:-:S03]  /*918d0*/  LOP3.LUT P4, RZ, R24, 0x100, RZ, 0xc0, !PT ;  /* 0x0000010018ff7812 */ /* 0x000fc6000788c0ff */
[----:B------:R-:W4:Y:S04]  /*918e0*/  LDL.LU.64 R10, [R1+0x400] ;  /* 0x00040000010a7983 */ /* 0x000f280000300a00 */
[----:B------:R-:W4:Y:S04]  /*918f0*/  LDL.LU.64 R8, [R1+0x3f0] ;  /* 0x0003f00001087983 */ /* 0x000f280000300a00 */
[----:B------:R-:W4:Y:S04]  /*91900*/  LDL.LU.64 R28, [R1+0x3e8] ;  /* 0x0003e800011c7983 */ /* 0x000f280000300a00 */
[----:B------:R-:W4:Y:S01]  /*91910*/  LDL.LU R25, [R1+0x9c] ;  /* 0x00009c0001197983 */ /* 0x000f220000300800 */
[----:B--2---:R-:W-:-:S05]  /*91920*/  PRMT R0, R7, 0x7770, RZ ;  /* 0x0000777007007816 */ /* 0x004fca00000000ff */
[----:B------:R0:W-:Y:S04]  /*91930*/  @P4 STG.E.U8 desc[UR32][R26.64], R0 ;  /* 0x000000001a004986 */ /* 0x0001e8000c101120 */
[----:B0-----:R-:W2:Y:S04]  /*91940*/  LDL.LU.64 R26, [R1+0x3e0] ;  /* 0x0003e000011a7983 */ /* 0x001ea80000300a00 */
[----:B------:R-:W2:Y:S04]  /*91950*/  LDL.LU R6, [R1+0x8c] ;  /* 0x00008c0001067983 */ /* 0x000ea80000300800 */
        /* <DEDUP_REMOVED lines=19> */
[----:B0-----:R-:W3:Y:S06]  /*91a90*/  LDL.LU.64 R22, [R1+0x3d8] ;  /* 0x0003d80001167983 */ /* 0x001eec0000300a00 */
[----:B------:R-:W-:-:S02]  /*91aa0*/  @P1 LOP3.LUT R4, R4, 0x8000, RZ, 0xfc, !PT ;  /* 0x0000800004041812 */ /* 0x000fc400078efcff */
[C---:B------:R-:W-:Y:S02]  /*91ab0*/  LOP3.LUT P1, RZ, R24.reuse, 0x4000, RZ, 0xc0, !PT ;  /* 0x0000400018ff7812 */ /* 0x040fe4000782c0ff */
[C---:B------:R-:W-:Y:S02]  /*91ac0*/  LOP3.LUT P5, RZ, R24.reuse, 0x200, RZ, 0xc0, !PT ;  /* 0x0000020018ff7812 */ /* 0x040fe400078ac0ff */
[----:B------:R-:W-:Y:S02]  /*91ad0*/  LOP3.LUT P6, RZ, R24, 0x400, RZ, 0xc0, !PT ;  /* 0x0000040018ff7812 */ /* 0x000fe400078cc0ff */
[----:B------:R-:W-:Y:S02]  /*91ae0*/  LOP3.LUT R4, R4, 0xfffeffff, RZ, 0xc0, !PT ;  /* 0xfffeffff04047812 */ /* 0x000fe400078ec0ff */
[----:B------:R-:W-:Y:S02]  /*91af0*/  PRMT R0, R7, 0x7771, RZ ;  /* 0x0000777107007816 */ /* 0x000fe400000000ff */
[----:B------:R-:W-:Y:S01]  /*91b00*/  LOP3.LUT P0, RZ, R24, 0x800, RZ, 0xc0, !PT ;  /* 0x0000080018ff7812 */ /* 0x000fe2000780c0ff */
[----:B------:R-:W3:Y:S04]  /*91b10*/  LDL.LU.64 R2, [R1+0x3c8] ;  /* 0x0003c80001027983 */ /* 0x000ee80000300a00 */
[----:B------:R-:W3:Y:S04]  /*91b20*/  LDL.LU.64 R20, [R1+0x3c0] ;  /* 0x0003c00001147983 */ /* 0x000ee80000300a00 */
[----:B------:R-:W3:Y:S04]  /*91b30*/  LDL.LU.64 R18, [R1+0x3b0] ;  /* 0x0003b00001127983 */ /* 0x000ee80000300a00 */
[----:B------:R-:W3:Y:S01]  /*91b40*/  LDL.LU.64 R16, [R1+0x390] ;  /* 0x0003900001107983 */ /* 0x000ee20000300a00 */
[----:B------:R-:W-:-:S02]  /*91b50*/  @P1 LOP3.LUT R4, R4, 0x10000, RZ, 0xfc, !PT ;  /* 0x0001000004041812 */ /* 0x000fc400078efcff */
[----:B------:R-:W-:Y:S01]  /*91b60*/  LOP3.LUT P1, RZ, R24, 0x2000, RZ, 0xc0, !PT ;  /* 0x0000200018ff7812 */ /* 0x000fe2000782c0ff */
[----:B------:R0:W-:Y:S01]  /*91b70*/  @P5 STG.E.U8 desc[UR32][R14.64], R0 ;  /* 0x000000000e005986 */ /* 0x0001e2000c101120 */
[----:B------:R-:W-:Y:S02]  /*91b80*/  LOP3.LUT R4, R4, 0xfffdffff, RZ, 0xc0, !PT ;  /* 0xfffdffff04047812 */ /* 0x000fe400078ec0ff */
[----:B0-----:R-:W-:-:S09]  /*91b90*/  PRMT R0, R7, 0x7772, RZ ;  /* 0x0000777207007816 */ /* 0x001fd200000000ff */
[----:B------:R-:W-:Y:S02]  /*91ba0*/  @P1 LOP3.LUT R4, R4, 0x20000, RZ, 0xfc, !PT ;  /* 0x0002000004041812 */ /* 0x000fe400078efcff */
[----:B------:R-:W-:Y:S01]  /*91bb0*/  LOP3.LUT P1, RZ, R24, 0x1000, RZ, 0xc0, !PT ;  /* 0x0000100018ff7812 */ /* 0x000fe2000782c0ff */
[----:B------:R-:W3:Y:S04]  /*91bc0*/  LDL.LU.64 R14, [R1+0x388] ;  /* 0x00038800010e7983 */ /* 0x000ee80000300a00 */
[----:B----4-:R0:W-:Y:S02]  /*91bd0*/  @P6 STG.E.U8 desc[UR32][R12.64], R0 ;  /* 0x000000000c006986 */ /* 0x0101e4000c101120 */
[----:B0-----:R-:W-:Y:S02]  /*91be0*/  PRMT R0, R7, 0x7773, RZ ;  /* 0x0000777307007816 */ /* 0x001fe400000000ff */
[----:B------:R-:W4:Y:S04]  /*91bf0*/  LDL.LU.64 R12, [R1+0x380] ;  /* 0x00038000010c7983 */ /* 0x000f280000300a00 */
[----:B------:R0:W-:Y:S02]  /*91c00*/  @P0 STG.E.U8 desc[UR32][R10.64], R0 ;  /* 0x000000000a000986 */ /* 0x0001e4000c101120 */
[----:B0-----:R-:W-:-:S02]  /*91c10*/  PRMT R0, R25, 0x7770, RZ ;  /* 0x0000777019007816 */ /* 0x001fc400000000ff */
[----:B------:R-:W4:Y:S04]  /*91c20*/  LDL.LU.64 R10, [R1+0x28] ;  /* 0x00002800010a7983 */ /* 0x000f280000300a00 */
[----:B------:R-:W4:Y:S04]  /*91c30*/  LDL.LU R7, [R1+0x220] ;  /* 0x0002200001077983 */ /* 0x000f280000300800 */
[----:B------:R0:W-:Y:S01]  /*91c40*/  @P1 STG.E.U8 desc[UR32][R8.64], R0 ;  /* 0x0000000008001986 */ /* 0x0001e2000c101120 */
[C---:B------:R-:W-:Y:S02]  /*91c50*/  LOP3.LUT P1, RZ, R4.reuse, 0x20000, RZ, 0xc0, !PT ;  /* 0x0002000004ff7812 */ /* 0x040fe4000782c0ff */
[----:B0-----:R-:W-:Y:S01]  /*91c60*/  PRMT R0, R25, 0x7771, RZ ;  /* 0x0000777119007816 */ /* 0x001fe200000000ff */
[----:B------:R-:W4:Y:S10]  /*91c70*/  LDL.LU.64 R8, [R1+0x20] ;  /* 0x0000200001087983 */ /* 0x000f340000300a00 */
        /* <DEDUP_REMOVED lines=8> */
[----:B------:R-:W4:Y:S06]  /*91d00*/  LDL.LU R25, [R1+0x2648] ;  /* 0x0026480001197983 */ /* 0x000f2c0000300800 */
[----:B---3--:R0:W-:Y:S04]  /*91d10*/  @P1 STG.E.U8 desc[UR32][R22.64], R0 ;  /* 0x0000000016001986 */ /* 0x0081e8000c101120 */
[----:B0-----:R-:W3:Y:S01]  /*91d20*/  LDL.LU.64 R22, [R1+0x2640] ;  /* 0x0026400001167983 */ /* 0x001ee20000300a00 */
        /* <DEDUP_REMOVED lines=19> */
[----:B----4-:R-:W-:-:S11]  /*91e60*/  PRMT R0, R25, 0x7770, RZ ;  /* 0x0000777019007816 */ /* 0x010fd600000000ff */
        /* <DEDUP_REMOVED lines=10> */
[C---:B0-----:R-:W-:Y:S02]  /*91f10*/  PRMT R0, R7.reuse, 0x7771, RZ ;  /* 0x0000777107007816 */ /* 0x041fe400000000ff */
[----:B------:R-:W4:Y:S04]  /*91f20*/  LDL.LU.64 R8, [R1+0x3a0] ;  /* 0x0003a00001087983 */ /* 0x000f280000300a00 */
[----:B------:R0:W-:Y:S02]  /*91f30*/  @P6 STG.E.U8 desc[UR32][R28.64], R0 ;  /* 0x000000001c006986 */ /* 0x0001e4000c101120 */
[----:B0-----:R-:W-:-:S02]  /*91f40*/  PRMT R0, R7, 0x7772, RZ ;  /* 0x0000777207007816 */ /* 0x001fc400000000ff */
[----:B------:R-:W3:Y:S04]  /*91f50*/  LDL.LU.64 R28, [R1+0x398] ;  /* 0x00039800011c7983 */ /* 0x000ee80000300a00 */
[----:B--2---:R0:W-:Y:S04]  /*91f60*/  @P0 STG.E.U8 desc[UR32][R26.64], R0 ;  /* 0x000000001a000986 */ /* 0x0041e8000c101120 */
[----:B0-----:R-:W2:Y:S04]  /*91f70*/  LDL.LU.64 R26, [R1+0x3b8] ;  /* 0x0003b800011a7983 */ /* 0x001ea80000300a00 */
[----:B------:R-:W2:Y:S04]  /*91f80*/  LDL.LU.64 R14, [R1+0x3f8] ;  /* 0x0003f800010e7983 */ /* 0x000ea80000300a00 */
[----:B------:R-:W3:Y:S01]  /*91f90*/  LDL.LU R11, [R1+0x260] ;  /* 0x00026000010b7983 */ /* 0x000ee20000300800 */
[----:B------:R-:W-:-:S02]  /*91fa0*/  LOP3.LUT P4, RZ, R24, 0x8000000, RZ, 0xc0, !PT ;  /* 0x0800000018ff7812 */ /* 0x000fc4000788c0ff */
[C---:B------:R-:W-:Y:S02]  /*91fb0*/  LOP3.LUT P5, RZ, R24.reuse, 0x10000000, RZ, 0xc0, !PT ;  /* 0x1000000018ff7812 */ /* 0x040fe400078ac0ff */
[----:B------:R-:W-:Y:S02]  /*91fc0*/  PRMT R0, R7, 0x7773, RZ ;  /* 0x0000777307007816 */ /* 0x000fe400000000ff */
[----:B------:R-:W-:Y:S01]  /*91fd0*/  LOP3.LUT P6, RZ, R24, 0x20000000, RZ, 0xc0, !PT ;  /* 0x2000000018ff7812 */ /* 0x000fe200078cc0ff */
[----:B------:R-:W2:Y:S04]  /*91fe0*/  LDL.LU.64 R12, [R1+0x408] ;  /* 0x00040800010c7983 */ /* 0x000ea80000300a00 */
[----:B------:R-:W2:Y:S04]  /*91ff0*/  LDL.LU R6, [R1+0x160] ;  /* 0x0001600001067983 */ /* 0x000ea80000300800 */
[----:B----4-:R0:W-:Y:S04]  /*92000*/  @P4 STG.E.U8 desc[UR32][R8.64], R0 ;  /* 0x0000000008004986 */ /* 0x0101e8000c101120 */
[----:B0-----:R-:W4:Y:S01]  /*92010*/  LDL.LU.64 R8, [R1+0x448] ;  /* 0x0004480001087983 */ /* 0x001f220000300a00 */
[----:B---3--:R-:W-:-:S05]  /*92020*/  PRMT R0, R11, 0x7770, RZ ;  /* 0x000077700b007816 */ /* 0x008fca00000000ff */
[----:B------:R0:W-:Y:S02]  /*92030*/  @P5 STG.E.U8 desc[UR32][R28.64], R0 ;  /* 0x000000001c005986 */ /* 0x0001e4000c101120 */
[----:B0-----:R-:W-:Y:S02]  /*92040*/  PRMT R0, R11, 0x7771, RZ ;  /* 0x000077710b007816 */ /* 0x001fe400000000ff */
[----:B------:R-:W3:Y:S04]  /*92050*/  LDL.LU.64 R28, [R1+0x458] ;  /* 0x00045800011c7983 */ /* 0x000ee80000300a00 */
[----:B------:R-:W3:Y:S04]  /*92060*/  LDL.LU R10, [R1+0x1e4] ;  /* 0x0001e400010a7983 */ /* 0x000ee80000300800 */
[----:B--2---:R0:W-:Y:S04]  /*92070*/  @P6 STG.E.U8 desc[UR32][R26.64], R0 ;  /* 0x000000001a006986 */ /* 0x0041e8000c101120 */
[----:B0-----:R-:W2:Y:S04]  /*92080*/  LDL.LU.64 R26, [R1+0x460] ;  /* 0x00046000011a7983 */ /* 0x001ea80000300a00 */
        /* <DEDUP_REMOVED lines=23> */
[----:B------:R-:W-:Y:S02]  /*92200*/  LOP3.LUT P0, RZ, R24, 0x40000000, RZ, 0xc0, !PT ;  /* 0x4000000018ff7812 */ /* 0x000fe4000780c0ff */
[----:B------:R-:W-:Y:S02]  /*92210*/  PRMT R0, R11, 0x7772, RZ ;  /* 0x000077720b007816 */ /* 0x000fe400000000ff */
[----:B------:R-:W-:Y:S01]  /*92220*/  LOP3.LUT R4, R4, 0xfffffeff, RZ, 0xc0, !PT ;  /* 0xfffffeff04047812 */ /* 0x000fe200078ec0ff */
[----:B------:R-:W2:Y:S04]  /*92230*/  LDL.LU.64 R22, [R1+0x658] ;  /* 0x0006580001167983 */ /* 0x000ea80000300a00 */
[----:B------:R-:W2:Y:S04]  /*92240*/  LDL.LU.64 R2, [R1+0x698] ;  /* 0x0006980001027983 */ /* 0x000ea80000300a00 */
[----:B------:R-:W2:Y:S04]  /*92250*/  LDL.LU R7, [R1+0x224] ;  /* 0x0002240001077983 */ /* 0x000ea80000300800 */
[----:B------:R-:W2:Y:S04]  /*92260*/  LDL.LU.64 R20, [R1+0x6a8] ;  /* 0x0006a80001147983 */ /* 0x000ea80000300a00 */
[----:B------:R-:W2:Y:S04]  /*92270*/  LDL.LU.64 R18, [R1+0x6e8] ;  /* 0x0006e80001127983 */ /* 0x000ea80000300a00 */
[----:B------:R-:W2:Y:S01]  /*92280*/  LDL.LU.64 R16, [R1+0x6f8] ;  /* 0x0006f80001107983 */ /* 0x000ea20000300a00 */
[----:B------:R-:W-:-:S02]  /*92290*/  @P1 LOP3.LUT R4, R4, 0x100, RZ, 0xfc, !PT ;  /* 0x0000010004041812 */ /* 0x000fc400078efcff */
[----:B------:R-:W-:Y:S02]  /*922a0*/  LOP3.LUT P1, RZ, R25, 0x1, RZ, 0xc0, !PT ;  /* 0x0000000119ff7812 */ /* 0x000fe4000782c0ff */
[----:B------:R-:W-:Y:S01]  /*922b0*/  LOP3.LUT R4, R4, 0xfffffdff, RZ, 0xc0, !PT ;  /* 0xfffffdff04047812 */ /* 0x000fe200078ec0ff */
[----:B------:R0:W-:Y:S10]  /*922c0*/  @P0 STG.E.U8 desc[UR32][R14.64], R0 ;  /* 0x000000000e000986 */ /* 0x0001f4000c101120 */
[----:B------:R-:W-:-:S02]  /*922d0*/  @P1 LOP3.LUT R4, R4, 0x200, RZ, 0xfc, !PT ;  /* 0x0000020004041812 */ /* 0x000fc400078efcff */
[----:B------:R-:W-:Y:S02]  /*922e0*/  LOP3.LUT P1, RZ, R24, 0x80000000, RZ, 0xc0, !PT ;  /* 0x8000000018ff7812 */ /* 0x000fe4000782c0ff */
[----:B0-----:R-:W-:Y:S01]  /*922f0*/  PRMT R0, R11, 0x7773, RZ ;  /* 0x000077730b007816 */ /* 0x001fe200000000ff */
[----:B------:R-:W2:Y:S04]  /*92300*/  LDL.LU.64 R14, [R1+0x748] ;  /* 0x00074800010e7983 */ /* 0x000ea80000300a00 */
[----:B------:R-:W2:Y:S06]  /*92310*/  LDL.LU R11, [R1+0x264] ;  /* 0x00026400010b7983 */ /* 0x000eac0000300800 */
[----:B------:R0:W-:Y:S01]  /*92320*/  @P1 STG.E.U8 desc[UR32][R12.64], R0 ;  /* 0x000000000c001986 */ /* 0x0001e2000c101120 */
[----:B------:R-:W-:-:S02]  /*92330*/  LOP3.LUT P1, RZ, R4, 0x200, RZ, 0xc0, !PT ;  /* 0x0000020004ff7812 */ /* 0x000fc4000782c0ff */
[----:B0-----:R-:W-:Y:S01]  /*92340*/  PRMT R0, R6, 0x7770, RZ ;  /* 0x0000777006007816 */ /* 0x001fe200000000ff */
[----:B------:R-:W2:Y:S10]  /*92350*/  LDL.LU.64 R12, [R1+0x740] ;  /* 0x00074000010c7983 */ /* 0x000eb40000300a00 */
[----:B----4-:R0:W-:Y:S01]  /*92360*/  @P1 STG.E.U8 desc[UR32][R8.64], R0 ;  /* 0x0000000008001986 */ /* 0x0101e2000c101120 */
[----:B------:R-:W-:-:S02]  /*92370*/  LOP3.LUT P1, RZ, R4, 0x100, RZ, 0xc0, !PT ;  /* 0x0000010004ff7812 */ /* 0x000fc4000782c0ff */
[----:B0-----:R-:W-:Y:S01]  /*92380*/  PRMT R0, R6, 0x7771, RZ ;  /* 0x0000777106007816 */ /* 0x001fe200000000ff */
[----:B------:R-:W4:Y:S10]  /*92390*/  LDL.LU.64 R8, [R1+0x738] ;  /* 0x0007380001087983 */ /* 0x000f340000300a00 */
        /* <DEDUP_REMOVED lines=17> */
[----:B------:R-:W-:Y:S02]  /*924b0*/  LOP3.LUT P0, RZ, R25, 0x2000, RZ, 0xc0, !PT ;  /* 0x0000200019ff7812 */ /* 0x000fe4000780c0ff */
[----:B------:R-:W-:Y:S01]  /*924c0*/  LOP3.LUT R5, R5, 0xfbffffff, RZ, 0xc0, !PT ;  /* 0xfbffffff05057812 */ /* 0x000fe200078ec0ff */
[----:B--2---:R0:W-:Y:S01]  /*924d0*/  @P1 STG.E.U8 desc[UR32][R26.64], R0 ;  /* 0x000000001a001986 */ /* 0x0041e2000c101120 */
[----:B------:R-:W-:-:S02]  /*924e0*/  LOP3.LUT P1, RZ, R4, 0x10, RZ, 0xc0, !PT ;  /* 0x0000001004ff7812 */ /* 0x000fc4000782c0ff */
[----:B0-----:R-:W-:Y:S01]  /*924f0*/  PRMT R0, R10, 0x7771, RZ ;  /* 0x000077710a007816 */ /* 0x001fe200000000ff */
[----:B------:R-:W2:Y:S10]  /*92500*/  LDL.LU.64 R26, [R1+0x2620] ;  /* 0x00262000011a7983 */ /* 0x000eb40000300a00 */
[----:B------:R0:W-:Y:S01]  /*92510*/  @P1 STG.E.U8 desc[UR32][R22.64], R0 ;  /* 0x0000000016001986 */ /* 0x0001e2000c101120 */
[----:B------:R-:W-:-:S02]  /*92520*/  LOP3.LUT P1, RZ, R4, 0x8, RZ, 0xc0, !PT ;  /* 0x0000000804ff7812 */ /* 0x000fc4000782c0ff */
        /* <DEDUP_REMOVED lines=14> */
[----:B----4-:R0:W-:Y:S02]  /*92610*/  @P6 STG.E.U8 desc[UR32][R8.64], R0 ;  /* 0x0000000008006986 */ /* 0x0101e4000c101120 */
[----:B0-----:R-:W-:Y:S02]  /*92620*/  PRMT R0, R11, 0x7771, RZ ;  /* 0x000077710b007816 */ /* 0x001fe400000000ff */
[----:B------:R-:W4:Y:S04]  /*92630*/  LDL.LU.64 R8, [R1+0x798] ;  /* 0x0007980001087983 */ /* 0x000f280000300a00 */
[----:B---3--:R0:W-:Y:S04]  /*92640*/  @P0 STG.E.U8 desc[UR32][R28.64], R0 ;  /* 0x000000001c000986 */ /* 0x0081e8000c101120 */
[----:B0-----:R-:W3:Y:S04]  /*92650*/  LDL.LU.64 R28, [R1+0x7a8] ;  /* 0x0007a800011c7983 */ /* 0x001ee80000300a00 */
[----:B------:R-:W2:Y:S04]  /*92660*/  LDL.LU.64 R14, [R1+0x7f8] ;  /* 0x0007f800010e7983 */ /* 0x000ea80000300a00 */
[----:B------:R-:W2:Y:S04]  /*92670*/  LDL.LU.64 R12, [R1+0x840] ;  /* 0x00084000010c7983 */ /* 0x000ea80000300a00 */
[----:B------:R-:W2:Y:S01]  /*92680*/  LDL.LU R7, [R1+0x164] ;  /* 0x0001640001077983 */ /* 0x000ea20000300800 */
[----:B------:R-:W-:-:S13]  /*92690*/  LOP3.LUT P1, RZ, R25, 0x4000000, RZ, 0xc0, !PT ;  /* 0x0400000019ff7812 */ /* 0x000fda000782c0ff */
        /* <DEDUP_REMOVED lines=19> */
[----:B------:R-:W-:Y:S02]  /*927d0*/  LOP3.LUT R4, R4, 0xfffffffe, RZ, 0xc0, !PT ;  /* 0xfffffffe04047812 */ /* 0x000fe400078ec0ff */
[----:B------:R-:W-:Y:S02]  /*927e0*/  PRMT R0, R11, 0x7772, RZ ;  /* 0x000077720b007816 */ /* 0x000fe400000000ff */
[----:B------:R-:W-:-:S07]  /*927f0*/  LOP3.LUT P6, RZ, R25, 0x10000, RZ, 0xc0, !PT ;  /* 0x0001000019ff7812 */ /* 0x000fce00078cc0ff */
[----:B------:R-:W-:Y:S02]  /*92800*/  @P1 LOP3.LUT R4, R4, 0x1, RZ, 0xfc, !PT ;  /* 0x0000000104041812 */ /* 0x000fe400078efcff */
[C---:B------:R-:W-:Y:S02]  /*92810*/  LOP3.LUT P1, RZ, R25.reuse, 0x80000, RZ, 0xc0, !PT ;  /* 0x0008000019ff7812 */ /* 0x040fe4000782c0ff */
[----:B------:R-:W-:Y:S02]  /*92820*/  LOP3.LUT R4, R4, 0xfffffffd, RZ, 0xc0, !PT ;  /* 0xfffffffd04047812 */ /* 0x000fe400078ec0ff */
[C---:B------:R-:W-:Y:S02]  /*92830*/  LOP3.LUT P0, RZ, R25.reuse, 0x20000, RZ, 0xc0, !PT ;  /* 0x0002000019ff7812 */ /* 0x040fe4000780c0ff */
[C---:B------:R-:W-:Y:S02]  /*92840*/  LOP3.LUT P2, RZ, R25.reuse, 0x8000000, RZ, 0xc0, !PT ;  /* 0x0800000019ff7812 */ /* 0x040fe4000784c0ff */
[----:B------:R-:W-:-:S05]  /*92850*/  LOP3.LUT P3, RZ, R25, 0x10000000, RZ, 0xc0, !PT ;  /* 0x1000000019ff7812 */ /* 0x000fca000786c0ff */
[----:B------:R-:W-:Y:S02]  /*92860*/  @P1 LOP3.LUT R4, R4, 0x2, RZ, 0xfc, !PT ;  /* 0x0000000204041812 */ /* 0x000fe400078efcff */
[----:B------:R-:W-:Y:S01]  /*92870*/  LOP3.LUT P1, RZ, R25, 0x40000, RZ, 0xc0, !PT ;  /* 0x0004000019ff7812 */ /* 0x000fe2000782c0ff */
[----:B----4-:R0:W-:Y:S02]  /*92880*/  @P4 STG.E.U8 desc[UR32][R8.64], R0 ;  /* 0x0000000008004986 */ /* 0x0101e4000c101120 */
[----:B0-----:R-:W-:Y:S02]  /*92890*/  PRMT R0, R11, 0x7773, RZ ;  /* 0x000077730b007816 */ /* 0x001fe400000000ff */
[----:B------:R-:W4:Y:S04]  /*928a0*/  LDL.LU.64 R8, [R1+0x838] ;  /* 0x0008380001087983 */ /* 0x000f280000300a00 */
[----:B------:R-:W4:Y:S04]  /*928b0*/  LDL.LU R6, [R1+0x1e8] ;  /* 0x0001e80001067983 */ /* 0x000f280000300800 */
[----:B---3--:R2:W-:Y:S01]  /*928c0*/  @P5 STG.E.U8 desc[UR32][R28.64], R0 ;  /* 0x000000001c005986 */ /* 0x0085e2000c101120 */
[----:B------:R-:W-:-:S02]  /*928d0*/  LOP3.LUT P4, RZ, R25, 0x20000000, RZ, 0xc0, !PT ;  /* 0x2000000019ff7812 */ /* 0x000fc4000788c0ff */
[----:B------:R-:W-:Y:S02]  /*928e0*/  LOP3.LUT P5, RZ, R25, 0x40000000, RZ, 0xc0, !PT ;  /* 0x4000000019ff7812 */ /* 0x000fe400078ac0ff */
[----:B--2---:R-:W-:Y:S01]  /*928f0*/  PRMT R0, R7, 0x7770, RZ ;  /* 0x0000777007007816 */ /* 0x004fe200000000ff */
[----:B------:R-:W2:Y:S04]  /*92900*/  LDL.LU.64 R28, [R1+0x480] ;  /* 0x00048000011c7983 */ /* 0x000ea80000300a00 */
[----:B------:R0:W-:Y:S01]  /*92910*/  @P6 STG.E.U8 desc[UR32][R26.64], R0 ;  /* 0x000000001a006986 */ /* 0x0001e2000c101120 */
[----:B------:R-:W-:-:S03]  /*92920*/  LOP3.LUT P6, RZ, R25, 0x80000000, RZ, 0xc0, !PT ;  /* 0x8000000019ff7812 */ /* 0x000fc600078cc0ff */
[----:B0-----:R-:W3:Y:S04]  /*92930*/  LDL.LU.64 R26, [R1+0x2618] ;  /* 0x00261800011a7983 */ /* 0x001ee80000300a00 */
[----:B------:R-:W3:Y:S04]  /*92940*/  LDL.LU R10, [R1+0x228] ;  /* 0x00022800010a7983 */ /* 0x000ee80000300800 */
[----:B------:R-:W4:Y:S04]  /*92950*/  LDL.LU.64 R24, [R1+0x8a0] ;  /* 0x0008a00001187983 */ /* 0x000f280000300a00 */
[----:B----4-:R0:W-:Y:S04]  /*92960*/  STL.64 [R1+0x2608], R24 ;  /* 0x0026081801007387 */ /* 0x0101e80000100a00 */
[----:B0-----:R-:W4:Y:S01]  /*92970*/  LDL.LU.64 R24, [R1+0x890] ;  /* 0x0008900001187983 */ /* 0x001f220000300a00 */
[----:B------:R-:W-:-:S05]  /*92980*/  PRMT R0, R7, 0x7771, RZ ;  /* 0x0000777107007816 */ /* 0x000fca00000000ff */
[----:B------:R0:W-:Y:S02]  /*92990*/  @P0 STG.E.U8 desc[UR32][R14.64], R0 ;  /* 0x000000000e000986 */ /* 0x0001e4000c101120 */
[----:B0-----:R-:W-:-:S05]  /*929a0*/  PRMT R0, R7, 0x7772, RZ ;  /* 0x0000777207007816 */ /* 0x001fca00000000ff */
[----:B------:R-:W-:Y:S01]  /*929b0*/  @P1 STG.E.U8 desc[UR32][R12.64], R0 ;  /* 0x000000000c001986 */ /* 0x000fe2000c101120 */
[----:B------:R-:W-:-:S03]  /*929c0*/  LOP3.LUT P1, RZ, R4, 0x2, RZ, 0xc0, !PT ;  /* 0x0000000204ff7812 */ /* 0x000fc6000782c0ff */
[----:B----4-:R0:W-:Y:S04]  /*929d0*/  STL.64 [R1+0x2610], R24 ;  /* 0x0026101801007387 */ /* 0x0101e80000100a00 */
[----:B0-----:R-:W4:Y:S01]  /*929e0*/  LDL.LU.64 R24, [R1+0x850] ;  /* 0x0008500001187983 */ /* 0x001f220000300a00 */
[----:B------:R-:W-:-:S03]  /*929f0*/  PRMT R0, R7, 0x7773, RZ ;  /* 0x0000777307007816 */ /* 0x000fc600000000ff */
[----:B------:R-:W3:Y:S04]  /*92a00*/  LDL.LU.64 R22, [R1+0x8e0] ;  /* 0x0008e00001167983 */ /* 0x000ee80000300a00 */
[----:B------:R-:W3:Y:S04]  /*92a10*/  LDL.LU.64 R2, [R1+0x8f0] ;  /* 0x0008f00001027983 */ /* 0x000ee80000300a00 */
[----:B------:R-:W3:Y:S04]  /*92a20*/  LDL.LU R11, [R1+0x268] ;  /* 0x00026800010b7983 */ /* 0x000ee80000300800 */
[----:B------:R0:W-:Y:S01]  /*92a30*/  @P1 STG.E.U8 desc[UR32][R8.64], R0 ;  /* 0x0000000008001986 */ /* 0x0001e2000c101120 */
[----:B------:R-:W-:-:S03]  /*92a40*/  LOP3.LUT P1, RZ, R4, 0x1, RZ, 0xc0, !PT ;  /* 0x0000000104ff7812 */ /* 0x000fc6000782c0ff */
[----:B------:R-:W3:Y:S04]  /*92a50*/  LDL.LU.64 R20, [R1+0x940] ;  /* 0x0009400001147983 */ /* 0x000ee80000300a00 */
[----:B------:R-:W3:Y:S04]  /*92a60*/  LDL.LU.64 R18, [R1+0x938] ;  /* 0x0009380001127983 */ /* 0x000ee80000300a00 */
[----:B------:R-:W3:Y:S04]  /*92a70*/  LDL.LU.64 R16, [R1+0x930] ;  /* 0x0009300001107983 */ /* 0x000ee80000300a00 */
[----:B------:R-:W3:Y:S04]  /*92a80*/  LDL.LU.64 R14, [R1+0x950] ;  /* 0x00095000010e7983 */ /* 0x000ee80000300a00 */
[----:B------:R-:W3:Y:S01]  /*92a90*/  LDL.LU.64 R12, [R1+0x990] ;  /* 0x00099000010c7983 */ /* 0x000ee20000300a00 */
[----:B0-----:R-:W-:-:S03]  /*92aa0*/  PRMT R0, R6, 0x7770, RZ ;  /* 0x0000777006007816 */ /* 0x001fc600000000ff */
[----:B------:R-:W3:Y:S04]  /*92ab0*/  LDL.LU.64 R8, [R1+0x9a0] ;  /* 0x0009a00001087983 */ /* 0x000ee80000300a00 */
[----:B------:R-:W3:Y:S04]  /*92ac0*/  LDL.LU R7, [R1+0x168] ;  /* 0x0001680001077983 */ /* 0x000ee80000300800 */
[----:B--2---:R0:W-:Y:S01]  /*92ad0*/  @P1 STG.E.U8 desc[UR32][R28.64], R0 ;  /* 0x000000001c001986 */ /* 0x0041e2000c101120 */
[C---:B------:R-:W-:Y:S02]  /*92ae0*/  LOP3.LUT P1, RZ, R5.reuse, 0x80000000, RZ, 0xc0, !PT ;  /* 0x8000000005ff7812 */ /* 0x040fe4000782c0ff */
[----:B0-----:R-:W-:Y:S01]  /*92af0*/  PRMT R0, R6, 0x7771, RZ ;  /* 0x0000777106007816 */ /* 0x001fe200000000ff */
[----:B------:R-:W2:Y:S10]  /*92b00*/  LDL.LU.64 R28, [R1+0x9e0] ;  /* 0x0009e000011c7983 */ /* 0x000eb40000300a00 */
[----:B----4-:R0:W-:Y:S04]  /*92b10*/  @P1 STG.E.U8 desc[UR32][R24.64], R0 ;  /* 0x0000000018001986 */ /* 0x0101e8000c101120 */
[----:B0-----:R-:W4:Y:S01]  /*92b20*/  LDL.LU.64 R24, [R1+0x2610] ;  /* 0x0026100001187983 */ /* 0x001f220000300a00 */
[----:B------:R-:W-:-:S02]  /*92b30*/  LOP3.LUT P1, RZ, R5, 0x40000000, RZ, 0xc0, !PT ;  /* 0x4000000005ff7812 */ /* 0x000fc4000782c0ff */
[----:B------:R-:W-:-:S11]  /*92b40*/  PRMT R0, R6, 0x7772, RZ ;  /* 0x0000777206007816 */ /* 0x000fd600000000ff */
[----:B----4-:R0:W-:Y:S04]  /*92b50*/  @P1 STG.E.U8 desc[UR32][R24.64], R0 ;  /* 0x0000000018001986 */ /* 0x0101e8000c101120 */
[----:B0-----:R-:W4:Y:S01]  /*92b60*/  LDL.LU.64 R24, [R1+0x2608] ;  /* 0x0026080001187983 */ /* 0x001f220000300a00 */
[----:B------:R-:W-:Y:S02]  /*92b70*/  LOP3.LUT P1, RZ, R5, 0x20000000, RZ, 0xc0, !PT ;  /* 0x2000000005ff7812 */ /* 0x000fe4000782c0ff */
[----:B------:R-:W-:Y:S02]  /*92b80*/  PRMT R0, R6, 0x7773, RZ ;  /* 0x0000777306007816 */ /* 0x000fe400000000ff */
[----:B---3--:R-:W-:-:S09]  /*92b90*/  LOP3.LUT P0, RZ, R26, 0x1, RZ, 0xc0, !PT ;  /* 0x000000011aff7812 */ /* 0x008fd2000780c0ff */
        /* <DEDUP_REMOVED lines=23> */
[----:B------:R-:W-:-:S03]  /*92d10*/  LOP3.LUT P4, RZ, R26, 0x2, RZ, 0xc0, !PT ;  /* 0x000000021aff7812 */ /* 0x000fc6000788c0ff */
[----:B------:R-:W3:Y:S01]  /*92d20*/  LDL.LU.64 R16, [R1+0xa38] ;  /* 0x000a380001107983 */ /* 0x000ee20000300a00 */
[----:B------:R-:W-:-:S03]  /*92d30*/  PRMT R0, R7, 0x7771, RZ ;  /* 0x0000777107007816 */ /* 0x000fc600000000ff */
[----:B------:R-:W4:Y:S04]  /*92d40*/  LDL.LU.64 R14, [R1+0xa30] ;  /* 0x000a3000010e7983 */ /* 0x000f280000300a00 */
[----:B------:R-:W4:Y:S04]  /*92d50*/  LDL.LU.64 R12, [R1+0x4d8] ;  /* 0x0004d800010c7983 */ /* 0x000f280000300a00 */
[----:B------:R-:W4:Y:S04]  /*92d60*/  LDL.LU.64 R10, [R1+0xa48] ;  /* 0x000a4800010a7983 */ /* 0x000f280000300a00 */
[----:B------:R-:W4:Y:S04]  /*92d70*/  LDL.LU.64 R8, [R1+0xa88] ;  /* 0x000a880001087983 */ /* 0x000f280000300a00 */
[----:B------:R-:W4:Y:S04]  /*92d80*/  LDL.LU R4, [R1+0x1ec] ;  /* 0x0001ec0001047983 */ /* 0x000f280000300800 */
[----:B--2---:R0:W-:Y:S04]  /*92d90*/  @P4 STG.E.U8 desc[UR32][R28.64], R0 ;  /* 0x000000001c004986 */ /* 0x0041e8000c101120 */
        /* <DEDUP_REMOVED lines=25> */
[C---:B------:R-:W-:Y:S02]  /*92f30*/  LOP3.LUT P6, RZ, R26.reuse, 0x8, RZ, 0xc0, !PT ;  /* 0x000000081aff7812 */ /* 0x040fe400078cc0ff */
[----:B------:R-:W-:Y:S02]  /*92f40*/  LOP3.LUT R5, R5, 0xfeffffff, RZ, 0xc0, !PT ;  /* 0xfeffffff05057812 */ /* 0x000fe400078ec0ff */
[----:B------:R-:W-:Y:S02]  /*92f50*/  PRMT R0, R7, 0x7772, RZ ;  /* 0x0000777207007816 */ /* 0x000fe400000000ff */
[----:B------:R-:W-:Y:S01]  /*92f60*/  LOP3.LUT P0, RZ, R26, 0x10, RZ, 0xc0, !PT ;  /* 0x000000101aff7812 */ /* 0x000fe2000780c0ff */
        /* <DEDUP_REMOVED lines=9> */
[----:B------:R-:W3:Y:S04]  /*93000*/  LDL.LU R7, [R1+0x26c] ;  /* 0x00026c0001077983 */ /* 0x000ee80000300800 */
[----:B----4-:R0:W-:Y:S04]  /*93010*/  @P6 STG.E.U8 desc[UR32][R14.64], R0 ;  /* 0x000000000e006986 */ /* 0x0101e8000c101120 */
[----:B------:R-:W4:Y:S04]  /*93020*/  LDL.LU.64 R20, [R1+0xb28] ;  /* 0x000b280001147983 */ /* 0x000f280000300a00 */
[----:B------:R-:W4:Y:S04]  /*93030*/  LDL.LU.64 R18, [R1+0xb48] ;  /* 0x000b480001127983 */ /* 0x000f280000300a00 */
[----:B------:R-:W4:Y:S01]  /*93040*/  LDL.LU.64 R16, [R1+0xb88] ;  /* 0x000b880001107983 */ /* 0x000f220000300a00 */
[----:B0-----:R-:W-:-:S03]  /*93050*/  PRMT R0, R4, 0x7770, RZ ;  /* 0x0000777004007816 */ /* 0x001fc600000000ff */
        /* <DEDUP_REMOVED lines=35> */
[----:B----4-:R0:W-:Y:S01]  /*93290*/  @P1 STG.E.U8 desc[UR32][R20.64], R0 ;  /* 0x0000000014001986 */ /* 0x0101e2000c101120 */
        /* <DEDUP_REMOVED lines=14> */
[----:B------:R-:W3:Y:S04]  /*93380*/  LDL.LU R27, [R1+0x25f8] ;  /* 0x0025f800011b7983 */ /* 0x000ee80000300800 */
[----:B--2---:R0:W-:Y:S04]  /*93390*/  @P0 STG.E.U8 desc[UR32][R28.64], R0 ;  /* 0x000000001c000986 */ /* 0x0041e8000c101120 */
[----:B0-----:R-:W2:Y:S04]  /*933a0*/  LDL.LU.64 R28, [R1+0x4d0] ;  /* 0x0004d000011c7983 */ /* 0x001ea80000300a00 */
[----:B------:R-:W4:Y:S04]  /*933b0*/  LDL.LU.64 R14, [R1+0xc40] ;  /* 0x000c4000010e7983 */ /* 0x000f280000300a00 */
[----:B------:R-:W3:Y:S04]  /*933c0*/  LDL.LU.64 R18, [R1+0xc80] ;  /* 0x000c800001127983 */ /* 0x000ee80000300a00 */
[----:B------:R-:W2:Y:S01]  /*933d0*/  LDL.LU R16, [R1+0x2e0] ;  /* 0x0002e00001107983 */ /* 0x000ea20000300800 */
[----:B------:R-:W-:-:S02]  /*933e0*/  LOP3.LUT P4, RZ, R26, 0x100000, RZ, 0xc0, !PT ;  /* 0x001000001aff7812 */ /* 0x000fc4000788c0ff */
[----:B------:R-:W-:Y:S01]  /*933f0*/  LOP3.LUT P5, RZ, R26, 0x200000, RZ, 0xc0, !PT ;  /* 0x002000001aff7812 */ /* 0x000fe200078ac0ff */
[----:B------:R-:W3:Y:S04]  /*93400*/  LDL.LU.64 R12, [R1+0xc90] ;  /* 0x000c9000010c7983 */ /* 0x000ee80000300a00 */
[----:B------:R-:W3:Y:S04]  /*93410*/  LDL.LU.64 R10, [R1+0xcd0] ;  /* 0x000cd000010a7983 */ /* 0x000ee80000300a00 */
[----:B------:R-:W3:Y:S04]  /*93420*/  LDL.LU.64 R8, [R1+0xce0] ;  /* 0x000ce00001087983 */ /* 0x000ee80000300a00 */
[----:B------:R-:W3:Y:S01]  /*93430*/  LDL.LU R4, [R1+0x2d0] ;  /* 0x0002d00001047983 */ /* 0x000ee20000300800 */
[----:B--2---:R-:W-:-:S05]  /*93440*/  PRMT R0, R16, 0x7770, RZ ;  /* 0x0000777010007816 */ /* 0x004fca00000000ff */
[----:B------:R0:W-:Y:S02]  /*93450*/  @P4 STG.E.U8 desc[UR32][R28.64], R0 ;  /* 0x000000001c004986 */ /* 0x0001e4000c101120 */
[----:B0-----:R-:W-:Y:S02]  /*93460*/  PRMT R0, R16, 0x7771, RZ ;  /* 0x0000777110007816 */ /* 0x001fe400000000ff */
[----:B------:R-:W2:Y:S04]  /*93470*/  LDL.LU.64 R28, [R1+0xd30] ;  /* 0x000d3000011c7983 */ /* 0x000ea80000300a00 */
[----:B------:R-:W2:Y:S04]  /*93480*/  LDL.LU R7, [R1+0x2c0] ;  /* 0x0002c00001077983 */ /* 0x000ea80000300800 */
[----:B----4-:R0:W-:Y:S04]  /*93490*/  @P5 STG.E.U8 desc[UR32][R14.64], R0 ;  /* 0x000000000e005986 */ /* 0x0101e8000c101120 */
[----:B0-----:R-:W4:Y:S01]  /*934a0*/  LDL.LU.64 R14, [R1+0xd20] ;  /* 0x000d2000010e7983 */ /* 0x001f220000300a00 */
[----:B---3--:R-:W-:-:S02]  /*934b0*/  LOP3.LUT P1, RZ, R27, 0x1, RZ, 0xc0, !PT ;  /* 0x000000011bff7812 */ /* 0x008fc4000782c0ff */
        /* <DEDUP_REMOVED lines=17> */
[----:B0-----:R-:W3:Y:S06]  /*935d0*/  LDL.LU.64 R14, [R1+0xd28] ;  /* 0x000d2800010e7983 */ /* 0x001eec0000300a00 */
        /* <DEDUP_REMOVED lines=16> */
[----:B0-----:R-:W-:Y:S01]  /*936e0*/  PRMT R0, R16, 0x7773, RZ ;  /* 0x0000777310007816 */ /* 0x001fe200000000ff */
[----:B------:R-:W4:Y:S04]  /*936f0*/  LDL.LU.64 R18, [R1+0xde0] ;  /* 0x000de00001127983 */ /* 0x000f280000300a00 */
        /* <DEDUP_REMOVED lines=34> */
[C---:B------:R-:W-:Y:S02]  /*93920*/  LOP3.LUT P3, RZ, R27.reuse, 0x4, RZ, 0xc0, !PT ;  /* 0x000000041bff7812 */ /* 0x040fe4000786c0ff */
[C---:B------:R-:W-:Y:S02]  /*93930*/  LOP3.LUT P4, RZ, R27.reuse, 0x8, RZ, 0xc0, !PT ;  /* 0x000000081bff7812 */ /* 0x040fe4000788c0ff */
[C---:B------:R-:W-:Y:S02]  /*93940*/  LOP3.LUT P5, RZ, R27.reuse, 0x10, RZ, 0xc0, !PT ;  /* 0x000000101bff7812 */ /* 0x040fe400078ac0ff */
[----:B------:R-:W-:-:S02]  /*93950*/  LOP3.LUT P6, RZ, R27, 0x20, RZ, 0xc0, !PT ;  /* 0x000000201bff7812 */ /* 0x000fc400078cc0ff */
[----:B------:R-:W-:Y:S02]  /*93960*/  LOP3.LUT P0, RZ, R27, 0x40, RZ, 0xc0, !PT ;  /* 0x000000401bff7812 */ /* 0x000fe4000780c0ff */
        /* <DEDUP_REMOVED lines=11> */
[----:B0-----:R-:W-:-:S05]  /*93a20*/  PRMT R0, R6, 0x7771, RZ ;  /* 0x0000777106007816 */ /* 0x001fca00000000ff */
[----:B------:R0:W-:Y:S02]  /*93a30*/  @P6 STG.E.U8 desc[UR32][R8.64], R0 ;  /* 0x0000000008006986 */ /* 0x0001e4000c101120 */
[----:B0-----:R-:W-:Y:S02]  /*93a40*/  PRMT R0, R6, 0x7772, RZ ;  /* 0x0000777206007816 */ /* 0x001fe400000000ff */
[----:B------:R-:W4:Y:S04]  /*93a50*/  LDL.LU.64 R8, [R1+0xe88] ;  /* 0x000e880001087983 */ /* 0x000f280000300a00 */
[----:B--2---:R0:W-:Y:S04]  /*93a60*/  @P0 STG.E.U8 desc[UR32][R28.64], R0 ;  /* 0x000000001c000986 */ /* 0x0041e8000c101120 */
[----:B0-----:R-:W2:Y:S04]  /*93a70*/  LDL.LU.64 R28, [R1+0xec8] ;  /* 0x000ec800011c7983 */ /* 0x001ea80000300a00 */
[----:B------:R-:W3:Y:S04]  /*93a80*/  LDL.LU.64 R16, [R1+0xed8] ;  /* 0x000ed80001107983 */ /* 0x000ee80000300a00 */
[----:B------:R-:W3:Y:S04]  /*93a90*/  LDL.LU.64 R12, [R1+0xf28] ;  /* 0x000f2800010c7983 */ /* 0x000ee80000300a00 */
[----:B------:R-:W2:Y:S01]  /*93aa0*/  LDL.LU R7, [R1+0x2d4] ;  /* 0x0002d40001077983 */ /* 0x000ea20000300800 */
[----:B------:R-:W-:-:S02]  /*93ab0*/  LOP3.LUT P4, RZ, R27, 0x80, RZ, 0xc0, !PT ;  /* 0x000000801bff7812 */ /* 0x000fc4000788c0ff */
[----:B------:R-:W-:Y:S02]  /*93ac0*/  LOP3.LUT P5, RZ, R27, 0x100, RZ, 0xc0, !PT ;  /* 0x000001001bff7812 */ /* 0x000fe400078ac0ff */
[----:B------:R-:W-:Y:S01]  /*93ad0*/  PRMT R0, R6, 0x7773, RZ ;  /* 0x0000777306007816 */ /* 0x000fe200000000ff */
[----:B------:R-:W3:Y:S08]  /*93ae0*/  LDL.LU.64 R10, [R1+0xf20] ;  /* 0x000f2000010a7983 */ /* 0x000ef00000300a00 */
[----:B----4-:R0:W-:Y:S04]  /*93af0*/  @P4 STG.E.U8 desc[UR32][R8.64], R0 ;  /* 0x0000000008004986 */ /* 0x0101e8000c101120 */
[----:B0-----:R-:W4:Y:S01]  /*93b00*/  LDL.LU.64 R8, [R1+0xf18] ;  /* 0x000f180001087983 */ /* 0x001f220000300a00 */
[----:B--2---:R-:W-:-:S05]  /*93b10*/  PRMT R0, R7, 0x7770, RZ ;  /* 0x0000777007007816 */ /* 0x004fca00000000ff */
[----:B------:R0:W-:Y:S04]  /*93b20*/  @P5 STG.E.U8 desc[UR32][R28.64], R0 ;  /* 0x000000001c005986 */ /* 0x0001e8000c101120 */
        /* <DEDUP_REMOVED lines=19> */
[----:B--2---:R0:W-:Y:S04]  /*93c60*/  STL.64 [R1+0x25d8], R28 ;  /* 0x0025d81c01007387 */ /* 0x0041e80000100a00 */
[----:B0-----:R-:W2:Y:S01]  /*93c70*/  LDL.LU.64 R28, [R1+0xf38] ;  /* 0x000f3800011c7983 */ /* 0x001ea20000300a00 */
[----:B------:R-:W-:Y:S02]  /*93c80*/  LOP3.LUT R5, R5, 0xffffff7f, RZ, 0xc0, !PT ;  /* 0xffffff7f05057812 */ /* 0x000fe400078ec0ff */
[----:B------:R-:W-:-:S02]  /*93c90*/  LOP3.LUT P6, RZ, R27, 0x200, RZ, 0xc0, !PT ;  /* 0x000002001bff7812 */ /* 0x000fc400078cc0ff */
[----:B------:R-:W-:Y:S02]  /*93ca0*/  LOP3.LUT P0, RZ, R27, 0x400, RZ, 0xc0, !PT ;  /* 0x000004001bff7812 */ /* 0x000fe4000780c0ff */
[----:B------:R-:W-:Y:S02]  /*93cb0*/  PRMT R0, R7, 0x7771, RZ ;  /* 0x0000777107007816 */ /* 0x000fe400000000ff */
[----:B------:R-:W-:Y:S02]  /*93cc0*/  @P1 LOP3.LUT R5, R5, 0x80, RZ, 0xfc, !PT ;  /* 0x0000008005051812 */ /* 0x000fe400078efcff */
[----:B------:R-:W-:Y:S01]  /*93cd0*/  LOP3.LUT P1, RZ, R27, 0x2000, RZ, 0xc0, !PT ;  /* 0x000020001bff7812 */ /* 0x000fe2000782c0ff */
[----:B------:R-:W2:Y:S04]  /*93ce0*/  LDL.LU.64 R24, [R1+0xfc8] ;  /* 0x000fc80001187983 */ /* 0x000ea80000300a00 */
[----:B------:R-:W2:Y:S01]  /*93cf0*/  LDL.LU R6, [R1+0x74] ;  /* 0x0000740001067983 */ /* 0x000ea20000300800 */
[----:B------:R-:W-:-:S03]  /*93d00*/  LOP3.LUT R5, R5, 0xfffffeff, RZ, 0xc0, !PT ;  /* 0xfffffeff05057812 */ /* 0x000fc600078ec0ff */
[----:B------:R-:W2:Y:S04]  /*93d10*/  LDL.LU.64 R22, [R1+0xfd8] ;  /* 0x000fd80001167983 */ /* 0x000ea80000300a00 */
[----:B------:R-:W2:Y:S04]  /*93d20*/  LDL.LU.64 R2, [R1+0x1020] ;  /* 0x0010200001027983 */ /* 0x000ea80000300a00 */
[----:B------:R-:W2:Y:S04]  /*93d30*/  LDL.LU.64 R20, [R1+0x1018] ;  /* 0x0010180001147983 */ /* 0x000ea80000300a00 */
[----:B------:R-:W2:Y:S01]  /*93d40*/  LDL.LU.64 R18, [R1+0x4c0] ;  /* 0x0004c00001127983 */ /* 0x000ea20000300a00 */
[----:B------:R-:W-:-:S02]  /*93d50*/  @P1 LOP3.LUT R5, R5, 0x100, RZ, 0xfc, !PT ;  /* 0x0000010005051812 */ /* 0x000fc400078efcff */
[----:B------:R-:W-:Y:S02]  /*93d60*/  LOP3.LUT P1, RZ, R27, 0x1000, RZ, 0xc0, !PT ;  /* 0x000010001bff7812 */ /* 0x000fe4000782c0ff */
[----:B------:R-:W-:Y:S01]  /*93d70*/  LOP3.LUT R5, R5, 0xfffffdff, RZ, 0xc0, !PT ;  /* 0xfffffdff05057812 */ /* 0x000fe200078ec0ff */
[----:B---3--:R0:W-:Y:S10]  /*93d80*/  @P6 STG.E.U8 desc[UR32][R16.64], R0 ;  /* 0x0000000010006986 */ /* 0x0081f4000c101120 */
        /* <DEDUP_REMOVED lines=19> */
[----:B------:R-:W-:-:S11]  /*93ec0*/  PRMT R0, R14, 0x7772, RZ ;  /* 0x000077720e007816 */ /* 0x000fd600000000ff */
[----:B--2---:R0:W-:Y:S04]  /*93ed0*/  @P1 STG.E.U8 desc[UR32][R28.64], R0 ;  /* 0x000000001c001986 */ /* 0x0041e8000c101120 */
[----:B0-----:R-:W2:Y:S01]  /*93ee0*/  LDL.LU.64 R28, [R1+0x25d0] ;  /* 0x0025d000011c7983 */ /* 0x001ea20000300a00 */
[----:B------:R-:W-:-:S03]  /*93ef0*/  PRMT R0, R14, 0x7773, RZ ;  /* 0x000077730e007816 */ /* 0x000fc600000000ff */
[----:B------:R-:W3:Y:S01]  /*93f00*/  LDL.LU R14, [R1+0x25c8] ;  /* 0x0025c800010e7983 */ /* 0x000ee20000300800 */
[----:B------:R-:W-:Y:S02]  /*93f10*/  LOP3.LUT P1, RZ, R5, 0x40, RZ, 0xc0, !PT ;  /* 0x0000004005ff7812 */ /* 0x000fe4000782c0ff */
[C---:B------:R-:W-:Y:S02]  /*93f20*/  LOP3.LUT P2, RZ, R27.reuse, 0x100000, RZ, 0xc0, !PT ;  /* 0x001000001bff7812 */ /* 0x040fe4000784c0ff */
[C---:B------:R-:W-:Y:S02]  /*93f30*/  LOP3.LUT P3, RZ, R27.reuse, 0x200000, RZ, 0xc0, !PT ;  /* 0x002000001bff7812 */ /* 0x040fe4000786c0ff */
[C---:B------:R-:W-:Y:S02]  /*93f40*/  LOP3.LUT P4, RZ, R27.reuse, 0x400000, RZ, 0xc0, !PT ;  /* 0x004000001bff7812 */ /* 0x040fe4000788c0ff */
[C---:B------:R-:W-:Y:S02]  /*93f50*/  LOP3.LUT P5, RZ, R27.reuse, 0x800000, RZ, 0xc0, !PT ;  /* 0x008000001bff7812 */ /* 0x040fe400078ac0ff */
[----:B------:R-:W-:-:S02]  /*93f60*/  LOP3.LUT P6, RZ, R27, 0x1000000, RZ, 0xc0, !PT ;  /* 0x010000001bff7812 */ /* 0x000fc400078cc0ff */
[----:B------:R-:W-:Y:S01]  /*93f70*/  LOP3.LUT P0, RZ, R27, 0x2000000, RZ, 0xc0, !PT ;  /* 0x020000001bff7812 */ /* 0x000fe2000780c0ff */
[----:B--2---:R0:W-:Y:S04]  /*93f80*/  @P1 STG.E.U8 desc[UR32][R28.64], R0 ;  /* 0x000000001c001986 */ /* 0x0041e8000c101120 */
[----:B0-----:R-:W2:Y:S01]  /*93f90*/  LDL.LU.64 R28, [R1+0x25c0] ;  /* 0x0025c000011c7983 */ /* 0x001ea20000300a00 */
[----:B------:R-:W-:Y:S02]  /*93fa0*/  LOP3.LUT P1, RZ, R5, 0x20, RZ, 0xc0, !PT ;  /* 0x0000002005ff7812 */ /* 0x000fe4000782c0ff */
        /* <DEDUP_REMOVED lines=21> */
[----:B----4-:R0:W-:Y:S02]  /*94100*/  @P6 STG.E.U8 desc[UR32][R8.64], R0 ;  /* 0x0000000008006986 */ /* 0x0101e4000c101120 */
[----:B0-----:R-:W-:-:S05]  /*94110*/  PRMT R0, R7, 0x7771, RZ ;  /* 0x0000777107007816 */ /* 0x001fca00000000ff */
[----:B--2---:R0:W-:Y:S04]  /*94120*/  @P0 STG.E.U8 desc[UR32][R28.64], R0 ;  /* 0x000000001c000986 */ /* 0x0041e8000c101120 */
[----:B0-----:R-:W2:Y:S04]  /*94130*/  LDL.LU.64 R28, [R1+0x25b0] ;  /* 0x0025b000011c7983 */ /* 0x001ea80000300a00 */
[----:B------:R-:W4:Y:S04]  /*94140*/  LDL.LU.64 R2, [R1+0x1128] ;  /* 0x0011280001027983 */ /* 0x000f280000300a00 */
[----:B------:R-:W4:Y:S01]  /*94150*/  LDL.LU.64 R8, [R1+0x1120] ;  /* 0x0011200001087983 */ /* 0x000f220000300a00 */
[----:B------:R-:W-:-:S02]  /*94160*/  LOP3.LUT P4, RZ, R27, 0x4000000, RZ, 0xc0, !PT ;  /* 0x040000001bff7812 */ /* 0x000fc4000788c0ff */
[----:B------:R-:W-:Y:S02]  /*94170*/  LOP3.LUT R5, R5, 0xfffffffe, RZ, 0xc0, !PT ;  /* 0xfffffffe05057812 */ /* 0x000fe400078ec0ff */
[----:B------:R-:W-:Y:S02]  /*94180*/  LOP3.LUT P5, RZ, R27, 0x8000000, RZ, 0xc0, !PT ;  /* 0x080000001bff7812 */ /* 0x000fe400078ac0ff */
[----:B------:R-:W-:Y:S01]  /*94190*/  PRMT R0, R7, 0x7772, RZ ;  /* 0x0000777207007816 */ /* 0x000fe200000000ff */
[----:B------:R-:W4:Y:S04]  /*941a0*/  LDL.LU.64 R20, [R1+0x1110] ;  /* 0x0011100001147983 */ /* 0x000f280000300a00 */
[----:B------:R-:W4:Y:S04]  /*941b0*/  LDL.LU.64 R18, [R1+0x1138] ;  /* 0x0011380001127983 */ /* 0x000f280000300a00 */
[----:B------:R-:W4:Y:S04]  /*941c0*/  LDL.LU.64 R16, [R1+0x1180] ;  /* 0x0011800001107983 */ /* 0x000f280000300a00 */
[----:B------:R-:W4:Y:S04]  /*941d0*/  LDL.LU R10, [R1+0x2c8] ;  /* 0x0002c800010a7983 */ /* 0x000f280000300800 */
[----:B------:R-:W4:Y:S04]  /*941e0*/  LDL.LU.64 R12, [R1+0x1190] ;  /* 0x00119000010c7983 */ /* 0x000f280000300a00 */
[----:B------:R-:W4:Y:S01]  /*941f0*/  LDL.LU R6, [R1+0x78] ;  /* 0x0000780001067983 */ /* 0x000f220000300800 */
[----:B------:R-:W-:-:S02]  /*94200*/  LOP3.LUT P6, RZ, R27, 0x10000000, RZ, 0xc0, !PT ;  /* 0x100000001bff7812 */ /* 0x000fc400078cc0ff */
[----:B------:R-:W-:Y:S02]  /*94210*/  LOP3.LUT P0, RZ, R27, 0x20000000, RZ, 0xc0, !PT ;  /* 0x200000001bff7812 */ /* 0x000fe4000780c0ff */
[----:B---3--:R-:W-:Y:S02]  /*94220*/  LOP3.LUT R14, R14, 0xfbffffff, RZ, 0xc0, !PT ;  /* 0xfbffffff0e0e7812 */ /* 0x008fe400078ec0ff */
        /* <DEDUP_REMOVED lines=21> */
[----:B0-----:R-:W-:Y:S02]  /*94380*/  PRMT R0, R7, 0x7773, RZ ;  /* 0x0000777307007816 */ /* 0x001fe400000000ff */
[----:B------:R-:W-:-:S03]  /*94390*/  LOP3.LUT R5, R5, 0xfffffffd, RZ, 0xc0, !PT ;  /* 0xfffffffd05057812 */ /* 0x000fc600078ec0ff */
[----:B------:R0:W-:Y:S06]  /*943a0*/  @P5 STG.E.U8 desc[UR32][R8.64], R0 ;  /* 0x0000000008005986 */ /* 0x0001ec000c101120 */
[----:B------:R-:W-:Y:S02]  /*943b0*/  @P1 LOP3.LUT R5, R5, 0x2, RZ, 0xfc, !PT ;  /* 0x0000000205051812 */ /* 0x000fe400078efcff */
[----:B------:R-:W-:Y:S01]  /*943c0*/  LOP3.LUT P1, RZ, R27, 0x40000000, RZ, 0xc0, !PT ;  /* 0x400000001bff7812 */ /* 0x000fe2000782c0ff */
[----:B0-----:R-:W2:Y:S04]  /*943d0*/  LDL.LU.64 R8, [R1+0x11d0] ;  /* 0x0011d00001087983 */ /* 0x001ea80000300a00 */
[----:B------:R-:W3:Y:S04]  /*943e0*/  LDL.LU R11, [R1+0x2ec] ;  /* 0x0002ec00010b7983 */ /* 0x000ee80000300800 */
[----:B------:R-:W4:Y:S04]  /*943f0*/  LDL.LU.64 R26, [R1+0x4b8] ;  /* 0x0004b800011a7983 */ /* 0x000f280000300a00 */
[----:B----4-:R0:W-:Y:S04]  /*94400*/  STL.64 [R1+0x25a0], R26 ;  /* 0x0025a01a01007387 */ /* 0x0101e80000100a00 */
[----:B0-----:R-:W4:Y:S01]  /*94410*/  LDL.LU.64 R26, [R1+0x1238] ;  /* 0x00123800011a7983 */ /* 0x001f220000300a00 */
[----:B------:R-:W-:-:S05]  /*94420*/  PRMT R0, R10, 0x7770, RZ ;  /* 0x000077700a007816 */ /* 0x000fca00000000ff */
[----:B------:R0:W-:Y:S02]  /*94430*/  @P6 STG.E.U8 desc[UR32][R20.64], R0 ;  /* 0x0000000014006986 */ /* 0x0001e4000c101120 */
[----:B0-----:R-:W-:-:S05]  /*94440*/  PRMT R0, R10, 0x7771, RZ ;  /* 0x000077710a007816 */ /* 0x001fca00000000ff */
[----:B------:R0:W-:Y:S02]  /*94450*/  @P0 STG.E.U8 desc[UR32][R18.64], R0 ;  /* 0x0000000012000986 */ /* 0x0001e4000c101120 */
[----:B0-----:R-:W-:-:S05]  /*94460*/  PRMT R0, R10, 0x7772, RZ ;  /* 0x000077720a007816 */ /* 0x001fca00000000ff */
[----:B------:R-:W-:Y:S04]  /*94470*/  @P1 STG.E.U8 desc[UR32][R16.64], R0 ;  /* 0x0000000010001986 */ /* 0x000fe8000c101120 */
[----:B----4-:R0:W-:Y:S04]  /*94480*/  STL.64 [R1+0x25a8], R26 ;  /* 0x0025a81a01007387 */ /* 0x0101e80000100a00 */
[----:B0-----:R-:W4:Y:S01]  /*94490*/  LDL.LU.64 R26, [R1+0x11e0] ;  /* 0x0011e000011a7983 */ /* 0x001f220000300a00 */
[C---:B------:R-:W-:Y:S02]  /*944a0*/  LOP3.LUT P1, RZ, R5.reuse, 0x2, RZ, 0xc0, !PT ;  /* 0x0000000205ff7812 */ /* 0x040fe4000782c0ff */
[----:B------:R-:W-:Y:S01]  /*944b0*/  PRMT R0, R10, 0x7773, RZ ;  /* 0x000077730a007816 */ /* 0x000fe200000000ff */
[----:B------:R-:W3:Y:S04]  /*944c0*/  LDL.LU.64 R24, [R1+0x1248] ;  /* 0x0012480001187983 */ /* 0x000ee80000300a00 */
[----:B------:R-:W3:Y:S04]  /*944d0*/  LDL.LU R7, [R1+0x2dc] ;  /* 0x0002dc0001077983 */ /* 0x000ee80000300800 */
[----:B------:R-:W3:Y:S04]  /*944e0*/  LDL.LU.64 R22, [R1+0x1288] ;  /* 0x0012880001167983 */ /* 0x000ee80000300a00 */
[----:B------:R-:W3:Y:S04]  /*944f0*/  LDL.LU.64 R2, [R1+0x1298] ;  /* 0x0012980001027983 */ /* 0x000ee80000300a00 */
[----:B------:R-:W3:Y:S04]  /*94500*/  LDL.LU.64 R20, [R1+0x12e0] ;  /* 0x0012e00001147983 */ /* 0x000ee80000300a00 */
[----:B------:R-:W3:Y:S04]  /*94510*/  LDL.LU.64 R18, [R1+0x12f0] ;  /* 0x0012f00001127983 */ /* 0x000ee80000300a00 */
[----:B------:R-:W3:Y:S04]  /*94520*/  LDL.LU.64 R16, [R1+0x1340] ;  /* 0x0013400001107983 */ /* 0x000ee80000300a00 */
[----:B------:R0:W-:Y:S01]  /*94530*/  @P1 STG.E.U8 desc[UR32][R12.64], R0 ;  /* 0x000000000c001986 */ /* 0x0001e2000c101120 */
[----:B------:R-:W-:-:S02]  /*94540*/  LOP3.LUT P1, RZ, R5, 0x1, RZ, 0xc0, !PT ;  /* 0x0000000105ff7812 */ /* 0x000fc4000782c0ff */
[----:B0-----:R-:W-:Y:S01]  /*94550*/  PRMT R0, R6, 0x7770, RZ ;  /* 0x0000777006007816 */ /* 0x001fe200000000ff */
[----:B------:R-:W3:Y:S04]  /*94560*/  LDL.LU.64 R12, [R1+0x1338] ;  /* 0x00133800010c7983 */ /* 0x000ee80000300a00 */
[----:B------:R-:W3:Y:S04]  /*94570*/  LDL.LU R10, [R1+0x2cc] ;  /* 0x0002cc00010a7983 */ /* 0x000ee80000300800 */
[----:B------:R-:W3:Y:S04]  /*94580*/  LDL.LU.64 R4, [R1+0x1230] ;  /* 0x0012300001047983 */ /* 0x000ee80000300a00 */
[----:B--2---:R0:W-:Y:S01]  /*94590*/  @P1 STG.E.U8 desc[UR32][R8.64], R0 ;  /* 0x0000000008001986 */ /* 0x0041e2000c101120 */
[----:B------:R-:W-:-:S02]  /*945a0*/  LOP3.LUT P1, RZ, R14, 0x80000000, RZ, 0xc0, !PT ;  /* 0x800000000eff7812 */ /* 0x000fc4000782c0ff */
        /* <DEDUP_REMOVED lines=9> */
[----:B------:R-:W-:-:S11]  /*94640*/  PRMT R0, R6, 0x7773, RZ ;  /* 0x0000777306007816 */ /* 0x000fd600000000ff */
[----:B---3--:R0:W-:Y:S01]  /*94650*/  @P1 STG.E.U8 desc[UR32][R4.64], R0 ;  /* 0x0000000004001986 */ /* 0x0081e2000c101120 */
        /* <DEDUP_REMOVED lines=74> */
[----:B----4-:R0:W-:Y:S02]  /*94b00*/  @P6 STG.E.U8 desc[UR32][R6.64], R0 ;  /* 0x0000000006006986 */ /* 0x0101e4000c101120 */
[C---:B0-----:R-:W-:Y:S02]  /*94b10*/  PRMT R0, R11.reuse, 0x7770, RZ ;  /* 0x000077700b007816 */ /* 0x041fe400000000ff */
[----:B------:R-:W4:Y:S04]  /*94b20*/  LDL.LU R6, [R1+0x310] ;  /* 0x0003100001067983 */ /* 0x000f280000300800 */
[----:B------:R-:W4:Y:S04]  /*94b30*/  LDL.LU.64 R22, [R1+0x14f0] ;  /* 0x0014f00001167983 */ /* 0x000f280000300a00 */
[----:B------:R-:W4:Y:S04]  /*94b40*/  LDL.LU.64 R2, [R1+0x1500] ;  /* 0x0015000001027983 */ /* 0x000f280000300a00 */
[----:B------:R-:W4:Y:S04]  /*94b50*/  LDL.LU R7, [R1+0x300] ;  /* 0x0003000001077983 */ /* 0x000f280000300800 */
[----:B------:R0:W-:Y:S04]  /*94b60*/  @P0 STG.E.U8 desc[UR32][R18.64], R0 ;  /* 0x0000000012000986 */ /* 0x0001e8000c101120 */
[----:B------:R-:W4:Y:S01]  /*94b70*/  LDL.LU.64 R20, [R1+0x1550] ;  /* 0x0015500001147983 */ /* 0x000f220000300a00 */
[----:B0-----:R-:W-:-:S03]  /*94b80*/  PRMT R0, R11, 0x7771, RZ ;  /* 0x000077710b007816 */ /* 0x001fc600000000ff */
[----:B------:R-:W4:Y:S04]  /*94b90*/  LDL.LU.64 R18, [R1+0x1548] ;  /* 0x0015480001127983 */ /* 0x000f280000300a00 */
[----:B------:R0:W-:Y:S01]  /*94ba0*/  @P1 STG.E.U8 desc[UR32][R16.64], R0 ;  /* 0x0000000010001986 */ /* 0x0001e2000c101120 */
[C---:B------:R-:W-:Y:S02]  /*94bb0*/  LOP3.LUT P1, RZ, R14.reuse, 0x2000000, RZ, 0xc0, !PT ;  /* 0x020000000eff7812 */ /* 0x040fe4000782c0ff */
[----:B0-----:R-:W-:Y:S01]  /*94bc0*/  PRMT R0, R11, 0x7772, RZ ;  /* 0x000077720b007816 */ /* 0x001fe200000000ff */
[----:B------:R-:W4:Y:S10]  /*94bd0*/  LDL.LU.64 R16, [R1+0x1540] ;  /* 0x0015400001107983 */ /* 0x000f340000300a00 */
[----:B------:R0:W-:Y:S01]  /*94be0*/  @P1 STG.E.U8 desc[UR32][R12.64], R0 ;  /* 0x000000000c001986 */ /* 0x0001e2000c101120 */
[----:B------:R-:W-:-:S02]  /*94bf0*/  LOP3.LUT P1, RZ, R14, 0x1000000, RZ, 0xc0, !PT ;  /* 0x010000000eff7812 */ /* 0x000fc4000782c0ff */
[----:B0-----:R-:W-:Y:S01]  /*94c00*/  PRMT R0, R11, 0x7773, RZ ;  /* 0x000077730b007816 */ /* 0x001fe200000000ff */
[----:B------:R-:W4:Y:S04]  /*94c10*/  LDL.LU.64 R12, [R1+0x1560] ;  /* 0x00156000010c7983 */ /* 0x000f280000300a00 */
[----:B------:R-:W4:Y:S06]  /*94c20*/  LDL.LU.64 R10, [R1+0x15a0] ;  /* 0x0015a000010a7983 */ /* 0x000f2c0000300a00 */
        /* <DEDUP_REMOVED lines=18> */
[C---:B------:R-:W-:Y:S02]  /*94d50*/  LOP3.LUT P1, RZ, R14.reuse, 0x100000, RZ, 0xc0, !PT ;  /* 0x001000000eff7812 */ /* 0x040fe4000782c0ff */
[----:B0-----:R-:W-:Y:S02]  /*94d60*/  PRMT R0, R29, 0x7773, RZ ;  /* 0x000077731d007816 */ /* 0x001fe400000000ff */
[----:B------:R-:W3:Y:S09]  /*94d70*/  LDL.LU R29, [R1+0x2590] ;  /* 0x00259000011d7983 */ /* 0x000ef20000300800 */
[----:B------:R4:W-:Y:S01]  /*94d80*/  @P1 STG.E.U8 desc[UR32][R24.64], R0 ;  /* 0x0000000018001986 */ /* 0x0009e2000c101120 */
[----:B------:R-:W-:-:S02]  /*94d90*/  LOP3.LUT P1, RZ, R14, 0x80000, RZ, 0xc0, !PT ;  /* 0x000800000eff7812 */ /* 0x000fc4000782c0ff */
        /* <DEDUP_REMOVED lines=13> */
[C---:B0-----:R-:W-:Y:S02]  /*94e70*/  PRMT R0, R7.reuse, 0x7772, RZ ;  /* 0x0000777207007816 */ /* 0x041fe400000000ff */
[----:B------:R-:W4:Y:S04]  /*94e80*/  LDL.LU.64 R12, [R1+0x15f0] ;  /* 0x0015f000010c7983 */ /* 0x000f280000300a00 */
[----:B------:R0:W-:Y:S02]  /*94e90*/  @P6 STG.E.U8 desc[UR32][R10.64], R0 ;  /* 0x000000000a006986 */ /* 0x0001e4000c101120 */
[----:B0-----:R-:W-:-:S02]  /*94ea0*/  PRMT R0, R7, 0x7773, RZ ;  /* 0x0000777307007816 */ /* 0x001fc400000000ff */
[----:B------:R-:W4:Y:S04]  /*94eb0*/  LDL.LU.64 R10, [R1+0x1600] ;  /* 0x00160000010a7983 */ /* 0x000f280000300a00 */
[----:B--2---:R0:W-:Y:S04]  /*94ec0*/  @P0 STG.E.U8 desc[UR32][R8.64], R0 ;  /* 0x0000000008000986 */ /* 0x0041e8000c101120 */
[----:B0-----:R-:W2:Y:S04]  /*94ed0*/  LDL.LU.64 R8, [R1+0x1648] ;  /* 0x0016480001087983 */ /* 0x001ea80000300a00 */
[----:B------:R-:W4:Y:S04]  /*94ee0*/  LDL.LU R18, [R1+0x2f0] ;  /* 0x0002f00001127983 */ /* 0x000f280000300800 */
[----:B------:R-:W2:Y:S04]  /*94ef0*/  LDL.LU.64 R20, [R1+0x1640] ;  /* 0x0016400001147983 */ /* 0x000ea80000300a00 */
[----:B------:R-:W2:Y:S04]  /*94f00*/  LDL.LU.64 R6, [R1+0x4a8] ;  /* 0x0004a80001067983 */ /* 0x000ea80000300a00 */
[----:B------:R-:W2:Y:S04]  /*94f10*/  LDL.LU.64 R16, [R1+0x1658] ;  /* 0x0016580001107983 */ /* 0x000ea80000300a00 */
[----:B------:R-:W2:Y:S01]  /*94f20*/  LDL.LU R3, [R1+0x324] ;  /* 0x0003240001037983 */ /* 0x000ea20000300800 */
[----:B---3--:R-:W-:-:S02]  /*94f30*/  LOP3.LUT P3, RZ, R29, 0x1, RZ, 0xc0, !PT ;  /* 0x000000011dff7812 */ /* 0x008fc4000786c0ff */
[C---:B------:R-:W-:Y:S02]  /*94f40*/  LOP3.LUT P4, RZ, R29.reuse, 0x2, RZ, 0xc0, !PT ;  /* 0x000000021dff7812 */ /* 0x040fe4000788c0ff */
[----:B------:R-:W-:Y:S02]  /*94f50*/  LOP3.LUT P5, RZ, R29, 0x4, RZ, 0xc0, !PT ;  /* 0x000000041dff7812 */ /* 0x000fe400078ac0ff */
[----:B----4-:R-:W-:-:S07]  /*94f60*/  PRMT R0, R18, 0x7770, RZ ;  /* 0x0000777012007816 */ /* 0x010fce00000000ff */
[----:B------:R0:W-:Y:S02]  /*94f70*/  @P3 STG.E.U8 desc[UR32][R12.64], R0 ;  /* 0x000000000c003986 */ /* 0x0001e4000c101120 */
[C---:B0-----:R-:W-:Y:S02]  /*94f80*/  PRMT R0, R18.reuse, 0x7771, RZ ;  /* 0x0000777112007816 */ /* 0x041fe400000000ff */
[----:B------:R-:W3:Y:S04]  /*94f90*/  LDL.LU.64 R12, [R1+0x1698] ;  /* 0x00169800010c7983 */ /* 0x000ee80000300a00 */
[----:B------:R-:W4:Y:S04]  /*94fa0*/  LDL.LU R19, [R1+0x314] ;  /* 0x0003140001137983 */ /* 0x000f280000300800 */
[----:B------:R0:W-:Y:S02]  /*94fb0*/  @P4 STG.E.U8 desc[UR32][R10.64], R0 ;  /* 0x000000000a004986 */ /* 0x0001e4000c101120 */
[----:B0-----:R-:W-:-:S02]  /*94fc0*/  PRMT R0, R18, 0x7772, RZ ;  /* 0x0000777212007816 */ /* 0x001fc400000000ff */
[----:B------:R-:W4:Y:S04]  /*94fd0*/  LDL.LU.64 R10, [R1+0x16a8] ;  /* 0x0016a800010a7983 */ /* 0x000f280000300a00 */
[----:B--2---:R0:W-:Y:S04]  /*94fe0*/  @P5 STG.E.U8 desc[UR32][R8.64], R0 ;  /* 0x0000000008005986 */ /* 0x0041e8000c101120 */
[----:B0-----:R-:W2:Y:S01]  /*94ff0*/  LDL.LU.64 R8, [R1+0x16f8] ;  /* 0x0016f80001087983 */ /* 0x001ea20000300a00 */
        /* <DEDUP_REMOVED lines=15> */
[C---:B------:R-:W-:Y:S01]  /*950f0*/  LOP3.LUT P1, RZ, R29.reuse, 0x80, RZ, 0xc0, !PT ;  /* 0x000000801dff7812 */ /* 0x040fe2000782c0ff */
[----:B--2---:R0:W-:Y:S04]  /*95100*/  STL.64 [R1+0x2588], R8 ;  /* 0x0025880801007387 */ /* 0x0041e80000100a00 */
[----:B0-----:R-:W2:Y:S01]  /*95110*/  LDL.LU.64 R8, [R1+0x16e8] ;  /* 0x0016e80001087983 */ /* 0x001ea20000300a00 */
[----:B------:R-:W-:Y:S02]  /*95120*/  LOP3.LUT R14, R14, 0xfffeffff, RZ, 0xc0, !PT ;  /* 0xfffeffff0e0e7812 */ /* 0x000fe400078ec0ff */
[----:B------:R-:W-:-:S02]  /*95130*/  LOP3.LUT P6, RZ, R29, 0x8, RZ, 0xc0, !PT ;  /* 0x000000081dff7812 */ /* 0x000fc400078cc0ff */
[C---:B------:R-:W-:Y:S02]  /*95140*/  LOP3.LUT P0, RZ, R29.reuse, 0x10, RZ, 0xc0, !PT ;  /* 0x000000101dff7812 */ /* 0x040fe4000780c0ff */
[----:B------:R-:W-:Y:S02]  /*95150*/  PRMT R0, R18, 0x7773, RZ ;  /* 0x0000777312007816 */ /* 0x000fe400000000ff */
[----:B------:R-:W-:Y:S02]  /*95160*/  @P1 LOP3.LUT R14, R14, 0x10000, RZ, 0xfc, !PT ;  /* 0x000100000e0e1812 */ /* 0x000fe400078efcff */
[----:B------:R-:W-:Y:S01]  /*95170*/  LOP3.LUT P1, RZ, R29, 0x40, RZ, 0xc0, !PT ;  /* 0x000000401dff7812 */ /* 0x000fe2000782c0ff */
[----:B------:R-:W2:Y:S04]  /*95180*/  LDL.LU.64 R4, [R1+0x1748] ;  /* 0x0017480001047983 */ /* 0x000ea80000300a00 */
[----:B------:R-:W2:Y:S01]  /*95190*/  LDL.LU.64 R26, [R1+0x1740] ;  /* 0x00174000011a7983 */ /* 0x000ea20000300a00 */
[----:B------:R-:W-:-:S03]  /*951a0*/  LOP3.LUT R14, R14, 0xfffdffff, RZ, 0xc0, !PT ;  /* 0xfffdffff0e0e7812 */ /* 0x000fc600078ec0ff */
[----:B------:R-:W2:Y:S04]  /*951b0*/  LDL.LU R18, [R1+0x304] ;  /* 0x0003040001127983 */ /* 0x000ea80000300800 */
[----:B------:R-:W2:Y:S04]  /*951c0*/  LDL.LU.64 R24, [R1+0x1738] ;  /* 0x0017380001187983 */ /* 0x000ea80000300a00 */
[----:B------:R-:W2:Y:S04]  /*951d0*/  LDL.LU.64 R22, [R1+0x1758] ;  /* 0x0017580001167983 */ /* 0x000ea80000300a00 */
[----:B------:R0:W-:Y:S01]  /*951e0*/  @P6 STG.E.U8 desc[UR32][R20.64], R0 ;  /* 0x0000000014006986 */ /* 0x0001e2000c101120 */
[----:B------:R-:W-:-:S02]  /*951f0*/  @P1 LOP3.LUT R14, R14, 0x20000, RZ, 0xfc, !PT ;  /* 0x000200000e0e1812 */ /* 0x000fc400078efcff */
[----:B------:R-:W-:Y:S02]  /*95200*/  LOP3.LUT P1, RZ, R29, 0x20, RZ, 0xc0, !PT ;  /* 0x000000201dff7812 */ /* 0x000fe4000782c0ff */
[C---:B0-----:R-:W-:Y:S01]  /*95210*/  PRMT R0, R3.reuse, 0x7770, RZ ;  /* 0x0000777003007816 */ /* 0x041fe200000000ff */
[----:B------:R-:W2:Y:S04]  /*95220*/  LDL.LU.64 R20, [R1+0x1798] ;  /* 0x0017980001147983 */ /* 0x000ea80000300a00 */
[----:B------:R0:W-:Y:S02]  /*95230*/  @P0 STG.E.U8 desc[UR32][R6.64], R0 ;  /* 0x0000000006000986 */ /* 0x0001e4000c101120 */
[----:B0-----:R-:W-:Y:S02]  /*95240*/  PRMT R0, R3, 0x7771, RZ ;  /* 0x0000777103007816 */ /* 0x001fe400000000ff */
[----:B------:R-:W2:Y:S04]  /*95250*/  LDL.LU.64 R6, [R1+0x17a8] ;  /* 0x0017a80001067983 */ /* 0x000ea80000300a00 */
[----:B------:R-:W2:Y:S04]  /*95260*/  LDL.LU R2, [R1+0x2f4] ;  /* 0x0002f40001027983 */ /* 0x000ea80000300800 */
[----:B------:R0:W-:Y:S01]  /*95270*/  @P1 STG.E.U8 desc[UR32][R16.64], R0 ;  /* 0x0000000010001986 */ /* 0x0001e2000c101120 */
[----:B------:R-:W-:-:S02]  /*95280*/  LOP3.LUT P1, RZ, R14, 0x20000, RZ, 0xc0, !PT ;  /* 0x000200000eff7812 */ /* 0x000fc4000782c0ff */
        /* <DEDUP_REMOVED lines=21> */
[C---:B------:R-:W-:Y:S02]  /*953e0*/  LOP3.LUT P1, RZ, R14.reuse, 0x2000, RZ, 0xc0, !PT ;  /* 0x000020000eff7812 */ /* 0x040fe4000782c0ff */
        /* <DEDUP_REMOVED lines=17> */
[----:B0-----:R-:W2:Y:S04]  /*95500*/  LDL.LU R16, [R1+0x328] ;  /* 0x0003280001107983 */ /* 0x001ea80000300800 */
[----:B------:R-:W2:Y:S04]  /*95510*/  LDL.LU.64 R20, [R1+0x17c8] ;  /* 0x0017c80001147983 */ /* 0x000ea80000300a00 */
[----:B------:R-:W2:Y:S01]  /*95520*/  LDL.LU.64 R6, [R1+0x4a0] ;  /* 0x0004a00001067983 */ /* 0x000ea20000300a00 */
[----:B------:R-:W-:-:S03]  /*95530*/  PRMT R0, R2, 0x7771, RZ ;  /* 0x0000777102007816 */ /* 0x000fc600000000ff */
[----:B------:R-:W2:Y:S04]  /*95540*/  LDL.LU.64 R18, [R1+0x17e0] ;  /* 0x0017e00001127983 */ /* 0x000ea80000300a00 */
[----:B---3--:R0:W-:Y:S04]  /*95550*/  @P6 STG.E.U8 desc[UR32][R12.64], R0 ;  /* 0x000000000c006986 */ /* 0x0081e8000c101120 */
[----:B0-----:R-:W3:Y:S01]  /*95560*/  LDL.LU.64 R12, [R1+0x17e8] ;  /* 0x0017e800010c7983 */ /* 0x001ee20000300a00 */
[----:B------:R-:W-:-:S05]  /*95570*/  PRMT R0, R2, 0x7772, RZ ;  /* 0x0000777202007816 */ /* 0x000fca00000000ff */
[----:B----4-:R0:W-:Y:S04]  /*95580*/  @P0 STG.E.U8 desc[UR32][R10.64], R0 ;  /* 0x000000000a000986 */ /* 0x0101e8000c101120 */
[----:B0-----:R-:W4:Y:S04]  /*95590*/  LDL.LU.64 R10, [R1+0x17f8] ;  /* 0x0017f800010a7983 */ /* 0x001f280000300a00 */
[----:B------:R-:W4:Y:S01]  /*955a0*/  LDL.LU.64 R4, [R1+0x1800] ;  /* 0x0018000001047983 */ /* 0x000f220000300a00 */
[----:B------:R-:W-:-:S03]  /*955b0*/  LOP3.LUT P4, RZ, R29, 0x800000, RZ, 0xc0, !PT ;  /* 0x008000001dff7812 */ /* 0x000fc6000788c0ff */
[----:B------:R-:W4:Y:S04]  /*955c0*/  LDL.LU.64 R22, [R1+0x1810] ;  /* 0x0018100001167983 */ /* 0x000f280000300a00 */
[----:B------:R-:W4:Y:S01]  /*955d0*/  LDL.LU R17, [R1+0x318] ;  /* 0x0003180001117983 */ /* 0x000f220000300800 */
[C---:B------:R-:W-:Y:S02]  /*955e0*/  LOP3.LUT P5, RZ, R29.reuse, 0x2000000, RZ, 0xc0, !PT ;  /* 0x020000001dff7812 */ /* 0x040fe400078ac0ff */
[----:B------:R-:W-:Y:S02]  /*955f0*/  LOP3.LUT R14, R14, 0xfffffbff, RZ, 0xc0, !PT ;  /* 0xfffffbff0e0e7812 */ /* 0x000fe400078ec0ff */
[C---:B------:R-:W-:Y:S02]  /*95600*/  LOP3.LUT P0, RZ, R29.reuse, 0x80000000, RZ, 0xc0, !PT ;  /* 0x800000001dff7812 */ /* 0x040fe4000780c0ff */
[C---:B------:R-:W-:Y:S01]  /*95610*/  LOP3.LUT P1, RZ, R29.reuse, 0x80000, RZ, 0xc0, !PT ;  /* 0x000800001dff7812 */ /* 0x040fe2000782c0ff */
[----:B------:R-:W4:Y:S01]  /*95620*/  LDL.LU.64 R26, [R1+0x1828] ;  /* 0x00182800011a7983 */ /* 0x000f220000300a00 */
[----:B------:R-:W-:-:S02]  /*95630*/  LOP3.LUT P2, RZ, R29, 0x100000, RZ, 0xc0, !PT ;  /* 0x001000001dff7812 */ /* 0x000fc4000784c0ff */
[----:B------:R-:W-:Y:S01]  /*95640*/  PRMT R0, R2, 0x7773, RZ ;  /* 0x0000777302007816 */ /* 0x000fe200000000ff */
[----:B------:R-:W4:Y:S01]  /*95650*/  LDL.LU.64 R24, [R1+0x1820] ;  /* 0x0018200001187983 */ /* 0x000f220000300a00 */
[----:B------:R-:W-:-:S04]  /*95660*/  @P4 LOP3.LUT R14, R14, 0x400, RZ, 0xfc, !PT ;  /* 0x000004000e0e4812 */ /* 0x000fc800078efcff */
[----:B------:R-:W-:-:S04]  /*95670*/  LOP3.LUT R14, R14, 0xfffffdff, RZ, 0xc0, !PT ;  /* 0xfffffdff0e0e7812 */ /* 0x000fc800078ec0ff */
[----:B------:R-:W-:-:S04]  /*95680*/  @P5 LOP3.LUT R14, R14, 0x200, RZ, 0xfc, !PT ;  /* 0x000002000e0e5812 */ /* 0x000fc800078efcff */
[----:B------:R-:W-:-:S04]  /*95690*/  LOP3.LUT R14, R14, 0xffffffdf, RZ, 0xc0, !PT ;  /* 0xffffffdf0e0e7812 */ /* 0x000fc800078ec0ff */
[----:B------:R-:W-:Y:S02]  /*956a0*/  @P0 LOP3.LUT R14, R14, 0x20, RZ, 0xfc, !PT ;  /* 0x000000200e0e0812 */ /* 0x000fe400078efcff */
[----:B------:R-:W-:Y:S02]  /*956b0*/  LOP3.LUT P0, RZ, R29, 0x40000000, RZ, 0xc0, !PT ;  /* 0x400000001dff7812 */ /* 0x000fe4000780c0ff */
[----:B------:R-:W-:-:S11]  /*956c0*/  LOP3.LUT R14, R14, 0xffffffbf, RZ, 0xc0, !PT ;  /* 0xffffffbf0e0e7812 */ /* 0x000fd600078ec0ff */
[----:B------:R-:W-:Y:S02]  /*956d0*/  @P0 LOP3.LUT R14, R14, 0x40, RZ, 0xfc, !PT ;  /* 0x000000400e0e0812 */ /* 0x000fe400078efcff */
[C---:B------:R-:W-:Y:S02]  /*956e0*/  LOP3.LUT P0, RZ, R29.reuse, 0x20000000, RZ, 0xc0, !PT ;  /* 0x200000001dff7812 */ /* 0x040fe4000780c0ff */
[C---:B------:R-:W-:Y:S02]  /*956f0*/  LOP3.LUT P3, RZ, R29.reuse, 0x200000, RZ, 0xc0, !PT ;  /* 0x002000001dff7812 */ /* 0x040fe4000786c0ff */
[----:B------:R-:W-:Y:S02]  /*95700*/  LOP3.LUT R14, R14, 0xffffff7f, RZ, 0xc0, !PT ;  /* 0xffffff7f0e0e7812 */ /* 0x000fe400078ec0ff */
[----:B------:R-:W-:-:S07]  /*95710*/  LOP3.LUT P4, RZ, R29, 0x400000, RZ, 0xc0, !PT ;  /* 0x004000001dff7812 */ /* 0x000fce000788c0ff */
[----:B------:R-:W-:Y:S02]  /*95720*/  @P0 LOP3.LUT R14, R14, 0x80, RZ, 0xfc, !PT ;  /* 0x000000800e0e0812 */ /* 0x000fe400078efcff */
[----:B------:R-:W-:Y:S02]  /*95730*/  LOP3.LUT P0, RZ, R29, 0x10000000, RZ, 0xc0, !PT ;  /* 0x100000001dff7812 */ /* 0x000fe4000780c0ff */
[----:B------:R-:W-:-:S11]  /*95740*/  LOP3.LUT R14, R14, 0xfffffeff, RZ, 0xc0, !PT ;  /* 0xfffffeff0e0e7812 */ /* 0x000fd600078ec0ff */
[----:B------:R-:W-:Y:S01]  /*95750*/  @P0 LOP3.LUT R14, R14, 0x100, RZ, 0xfc, !PT ;  /* 0x000001000e0e0812 */ /* 0x000fe200078efcff */
[----:B--2---:R0:W-:Y:S02]  /*95760*/  @P1 STG.E.U8 desc[UR32][R20.64], R0 ;  /* 0x0000000014001986 */ /* 0x0041e4000c101120 */
[----:B0-----:R-:W-:-:S05]  /*95770*/  PRMT R0, R16, 0x7770, RZ ;  /* 0x0000777010007816 */ /* 0x001fca00000000ff */
[----:B------:R0:W-:Y:S04]  /*95780*/  @P2 STG.E.U8 desc[UR32][R6.64], R0 ;  /* 0x0000000006002986 */ /* 0x0001e8000c101120 */
[----:B0-----:R-:W2:Y:S04]  /*95790*/  LDL.LU R7, [R1+0x308] ;  /* 0x0003080001077983 */ /* 0x001ea80000300800 */
[----:B------:R-:W2:Y:S04]  /*957a0*/  LDL.LU.64 R20, [R1+0x1818] ;  /* 0x0018180001147983 */ /* 0x000ea80000300a00 */
[----:B------:R-:W2:Y:S01]  /*957b0*/  LDL.LU.64 R2, [R1+0x1838] ;  /* 0x0018380001027983 */ /* 0x000ea20000300a00 */
[----:B------:R-:W-:-:S05]  /*957c0*/  PRMT R0, R16, 0x7771, RZ ;  /* 0x0000777110007816 */ /* 0x000fca00000000ff */
[----:B------:R0:W-:Y:S02]  /*957d0*/  @P3 STG.E.U8 desc[UR32][R18.64], R0 ;  /* 0x0000000012003986 */ /* 0x0001e4000c101120 */
[----:B0-----:R-:W-:-:S05]  /*957e0*/  PRMT R0, R16, 0x7772, RZ ;  /* 0x0000777210007816 */ /* 0x001fca00000000ff */
[----:B---3--:R0:W-:Y:S01]  /*957f0*/  @P4 STG.E.U8 desc[UR32][R12.64], R0 ;  /* 0x000000000c004986 */ /* 0x0081e2000c101120 */
[----:B------:R-:W-:-:S03]  /*95800*/  LOP3.LUT P4, RZ, R14, 0x400, RZ, 0xc0, !PT ;  /* 0x000004000eff7812 */ /* 0x000fc6000788c0ff */
[----:B0-----:R-:W3:Y:S01]  /*95810*/  LDL.LU.64 R12, [R1+0x1840] ;  /* 0x00184000010c7983 */ /* 0x001ee20000300a00 */
[----:B------:R-:W-:-:S03]  /*95820*/  PRMT R0, R16, 0x7773, RZ ;  /* 0x0000777310007816 */ /* 0x000fc600000000ff */
[----:B------:R-:W3:Y:S06]  /*95830*/  LDL.LU R19, [R1+0x111c] ;  /* 0x00111c0001137983 */ /* 0x000eec0000300800 */
[----:B----4-:R0:W-:Y:S04]  /*95840*/  @P4 STG.E.U8 desc[UR32][R10.64], R0 ;  /* 0x000000000a004986 */ /* 0x0101e8000c101120 */
[----:B0-----:R-:W4:Y:S01]  /*95850*/  LDL.LU.64 R10, [R1+0x1850] ;  /* 0x00185000010a7983 */ /* 0x001f220000300a00 */
[----:B------:R-:W-:-:S02]  /*95860*/  LOP3.LUT P5, RZ, R29, 0x1000000, RZ, 0xc0, !PT ;  /* 0x010000001dff7812 */ /* 0x000fc400078ac0ff */
[----:B------:R-:W-:Y:S02]  /*95870*/  PRMT R0, R17, 0x7770, RZ ;  /* 0x0000777011007816 */ /* 0x000fe400000000ff */
[C---:B------:R-:W-:Y:S02]  /*95880*/  LOP3.LUT P6, RZ, R29.reuse, 0x4000000, RZ, 0xc0, !PT ;  /* 0x040000001dff7812 */ /* 0x040fe400078cc0ff */
[----:B------:R-:W-:Y:S01]  /*95890*/  LOP3.LUT P0, RZ, R29, 0x8000000, RZ, 0xc0, !PT ;  /* 0x080000001dff7812 */ /* 0x000fe2000780c0ff */
[----:B------:R-:W4:Y:S04]  /*958a0*/  LDL.LU R16, [R1+0x2f8] ;  /* 0x0002f80001107983 */ /* 0x000f280000300800 */
[----:B------:R-:W4:Y:S04]  /*958b0*/  LDL.LU.64 R28, [R1+0x1860] ;  /* 0x00186000011c7983 */ /* 0x000f280000300a00 */
[----:B------:R0:W-:Y:S01]  /*958c0*/  @P5 STG.E.U8 desc[UR32][R4.64], R0 ;  /* 0x0000000004005986 */ /* 0x0001e2000c101120 */
[----:B------:R-:W-:-:S02]  /*958d0*/  LOP3.LUT P5, RZ, R14, 0x200, RZ, 0xc0, !PT ;  /* 0x000002000eff7812 */ /* 0x000fc400078ac0ff */
[----:B0-----:R-:W-:-:S11]  /*958e0*/  PRMT R0, R17, 0x7771, RZ ;  /* 0x0000777111007816 */ /* 0x001fd600000000ff */
[----:B------:R0:W-:Y:S02]  /*958f0*/  @P5 STG.E.U8 desc[UR32][R22.64], R0 ;  /* 0x0000000016005986 */ /* 0x0001e4000c101120 */
[C---:B0-----:R-:W-:Y:S02]  /*95900*/  PRMT R0, R17.reuse, 0x7772, RZ ;  /* 0x0000777211007816 */ /* 0x041fe400000000ff */
[----:B------:R-:W4:Y:S04]  /*95910*/  LDL.LU R23, [R1+0x13dc] ;  /* 0x0013dc0001177983 */ /* 0x000f280000300800 */
[----:B------:R-:W4:Y:S04]  /*95920*/  LDL.LU.64 R4, [R1+0x1878] ;  /* 0x0018780001047983 */ /* 0x000f280000300a00 */
[----:B------:R0:W-:Y:S02]  /*95930*/  @P6 STG.E.U8 desc[UR32][R26.64], R0 ;  /* 0x000000001a006986 */ /* 0x0001e4000c101120 */
[----:B0-----:R-:W-:-:S02]  /*95940*/  PRMT R0, R17, 0x7773, RZ ;  /* 0x0000777311007816 */ /* 0x001fc400000000ff */
[----:B------:R-:W4:Y:S04]  /*95950*/  LDL.LU.64 R26, [R1+0x1870] ;  /* 0x00187000011a7983 */ /* 0x000f280000300a00 */
[----:B------:R2:W-:Y:S01]  /*95960*/  @P0 STG.E.U8 desc[UR32][R24.64], R0 ;  /* 0x0000000018000986 */ /* 0x0005e2000c101120 */
[----:B------:R-:W-:Y:S02]  /*95970*/  LOP3.LUT P0, RZ, R14, 0x100, RZ, 0xc0, !PT ;  /* 0x000001000eff7812 */ /* 0x000fe4000780c0ff */
[----:B--2---:R-:W-:-:S11]  /*95980*/  PRMT R0, R7, 0x7770, RZ ;  /* 0x0000777007007816 */ /* 0x004fd600000000ff */
[----:B------:R0:W-:Y:S01]  /*95990*/  @P0 STG.E.U8 desc[UR32][R20.64], R0 ;  /* 0x0000000014000986 */ /* 0x0001e2000c101120 */
[C---:B------:R-:W-:Y:S02]  /*959a0*/  LOP3.LUT P0, RZ, R14.reuse, 0x80, RZ, 0xc0, !PT ;  /* 0x000000800eff7812 */ /* 0x040fe4000780c0ff */
[----:B0-----:R-:W-:Y:S01]  /*959b0*/  PRMT R0, R7, 0x7771, RZ ;  /* 0x0000777107007816 */ /* 0x001fe200000000ff */
[----:B------:R-:W2:Y:S04]  /*959c0*/  LDL.LU.64 R20, [R1+0x498] ;  /* 0x0004980001147983 */ /* 0x000ea80000300a00 */
[----:B------:R-:W2:Y:S06]  /*959d0*/  LDL.LU R17, [R1+0x32c] ;  /* 0x00032c0001117983 */ /* 0x000eac0000300800 */
[----:B------:R0:W-:Y:S01]  /*959e0*/  @P0 STG.E.U8 desc[UR32][R2.64], R0 ;  /* 0x0000000002000986 */ /* 0x0001e2000c101120 */
[----:B------:R-:W-:-:S02]  /*959f0*/  LOP3.LUT P0, RZ, R14, 0x40, RZ, 0xc0, !PT ;  /* 0x000000400eff7812 */ /* 0x000fc4000780c0ff */
[----:B0-----:R-:W-:-:S11]  /*95a00*/  PRMT R0, R7, 0x7772, RZ ;  /* 0x0000777207007816 */ /* 0x001fd600000000ff */
[----:B---3--:R0:W-:Y:S01]  /*95a10*/  @P0 STG.E.U8 desc[UR32][R12.64], R0 ;  /* 0x000000000c000986 */ /* 0x0081e2000c101120 */
[C---:B------:R-:W-:Y:S02]  /*95a20*/  LOP3.LUT P0, RZ, R14.reuse, 0x20, RZ, 0xc0, !PT ;  /* 0x000000200eff7812 */ /* 0x040fe4000780c0ff */
[----:B0-----:R-:W-:Y:S01]  /*95a30*/  PRMT R0, R7, 0x7773, RZ ;  /* 0x0000777307007816 */ /* 0x001fe200000000ff */
[----:B------:R-:W3:Y:S10]  /*95a40*/  LDL.LU.64 R12, [R1+0x1a68] ;  /* 0x001a6800010c7983 */ /* 0x000ef40000300a00 */
[----:B----4-:R0:W-:Y:S04]  /*95a50*/  @P0 STG.E.U8 desc[UR32][R10.64], R0 ;  /* 0x000000000a000986 */ /* 0x0101e8000c101120 */
[----:B0-----:R-:W4:Y:S01]  /*95a60*/  LDL.LU.64 R10, [R1+0x1a60] ;  /* 0x001a6000010a7983 */ /* 0x001f220000300a00 */
[----:B------:R-:W-:-:S02]  /*95a70*/  LOP3.LUT P1, RZ, R14, 0x1, RZ, 0xc0, !PT ;  /* 0x000000010eff7812 */ /* 0x000fc4000782c0ff */
[C---:B------:R-:W-:Y:S02]  /*95a80*/  LOP3.LUT P2, RZ, R14.reuse, 0x2, RZ, 0xc0, !PT ;  /* 0x000000020eff7812 */ /* 0x040fe4000784c0ff */
[C---:B------:R-:W-:Y:S02]  /*95a90*/  LOP3.LUT P3, RZ, R14.reuse, 0x4, RZ, 0xc0, !PT ;  /* 0x000000040eff7812 */ /* 0x040fe4000786c0ff */
[----:B------:R-:W-:Y:S02]  /*95aa0*/  LOP3.LUT P4, RZ, R14, 0x8, RZ, 0xc0, !PT ;  /* 0x000000080eff7812 */ /* 0x000fe4000788c0ff */
[C---:B------:R-:W-:Y:S02]  /*95ab0*/  PRMT R3, R16.reuse, 0x7770, RZ ;  /* 0x0000777010037816 */ /* 0x040fe400000000ff */
[----:B------:R-:W-:Y:S01]  /*95ac0*/  PRMT R0, R16, 0x7771, RZ ;  /* 0x0000777110007816 */ /* 0x000fe200000000ff */
[----:B------:R-:W-:Y:S01]  /*95ad0*/  VIADD R2, R19, 0x5c ;  /* 0x0000005c13027836 */ /* 0x000fe20000000000 */
[----:B------:R-:W-:-:S02]  /*95ae0*/  LOP3.LUT P5, RZ, R15, 0x200, RZ, 0xc0, !PT ;  /* 0x000002000fff7812 */ /* 0x000fc400078ac0ff */
[----:B------:R-:W-:Y:S01]  /*95af0*/  LOP3.LUT P6, RZ, R15, 0x400, RZ, 0xc0, !PT ;  /* 0x000004000fff7812 */ /* 0x000fe200078cc0ff */
[----:B------:R-:W4:Y:S01]  /*95b00*/  LDL.LU.64 R24, [R1+0x1a58] ;  /* 0x001a580001187983 */ /* 0x000f220000300a00 */
[----:B------:R-:W-:-:S03]  /*95b10*/  LOP3.LUT P0, RZ, R14, 0x10, RZ, 0xc0, !PT ;  /* 0x000000100eff7812 */ /* 0x000fc6000780c0ff */
[----:B------:R-:W4:Y:S04]  /*95b20*/  LDL.LU.64 R6, [R1+0x1a50] ;  /* 0x001a500001067983 */ /* 0x000f280000300a00 */
[----:B------:R0:W-:Y:S01]  /*95b30*/  @P1 STG.E.U8 desc[UR32][R28.64], R3 ;  /* 0x000000031c001986 */ /* 0x0001e2000c101120 */
[----:B------:R-:W-:Y:S02]  /*95b40*/  ISETP.GE.AND P1, PT, R2, UR27, PT ;  /* 0x0000001b02007c0c */ /* 0x000fe4000bf26270 */
[C---:B------:R-:W-:Y:S01]  /*95b50*/  PRMT R2, R16.reuse, 0x7773, RZ ;  /* 0x0000777310027816 */ /* 0x040fe200000000ff */
[----:B------:R-:W-:Y:S01]  /*95b60*/  ULDC.64 UR26, c[0x0][0x228] ;  /* 0x00008a00001a7ab9 */ /* 0x000fe20000000a00 */
[----:B0-----:R-:W-:Y:S02]  /*95b70*/  PRMT R3, R16, 0x7772, RZ ;  /* 0x0000777210037816 */ /* 0x001fe400000000ff */
[----:B------:R-:W4:Y:S04]  /*95b80*/  LDL.LU R16, [R1+0x31c] ;  /* 0x00031c0001107983 */ /* 0x000f280000300800 */
[----:B------:R0:W-:Y:S04]  /*95b90*/  @P2 STG.E.U8 desc[UR32][R4.64], R0 ;  /* 0x0000000004002986 */ /* 0x0001e8000c101120 */
[----:B------:R-:W-:Y:S01]  /*95ba0*/  STL [R1+0x2568], R23 ;  /* 0x0025681701007387 */ /* 0x000fe20000100800 */
[----:B0-----:R-:W-:-:S03]  /*95bb0*/  VIADD R0, R19, 0x5d ;  /* 0x0000005d13007836 */ /* 0x001fc60000000000 */
[----:B------:R-:W-:Y:S02]  /*95bc0*/  @P3 STG.E.U8 desc[UR32][R26.64], R3 ;  /* 0x000000031a003986 */ /* 0x000fe4000c101120 */
[----:B------:R-:W-:Y:S02]  /*95bd0*/  ISETP.GE.AND P2, PT, R0, UR21, PT ;  /* 0x0000001500007c0c */ /* 0x000fe4000bf46270 */
[----:B------:R-:W-:Y:S01]  /*95be0*/  ISETP.LT.AND P3, PT, R23, UR44, !P0 ;  /* 0x0000002c17007c0c */ /* 0x000fe2000c761270 */
[----:B------:R-:W-:Y:S01]  /*95bf0*/  ULDC.64 UR20, c[0x0][0x228] ;  /* 0x00008a0000147ab9 */ /* 0x000fe20000000a00 */
[----:B--2---:R0:W-:Y:S01]  /*95c00*/  @P4 STG.E.U8 desc[UR32][R20.64], R2 ;  /* 0x0000000214004986 */ /* 0x0041e2000c101120 */
[----:B------:R-:W-:-:S03]  /*95c10*/  PRMT R0, R17, 0x7770, RZ ;  /* 0x0000777011007816 */ /* 0x000fc600000000ff */
[----:B0-----:R-:W2:Y:S01]  /*95c20*/  LDL.LU.64 R20, [R1+0x1a90] ;  /* 0x001a900001147983 */ /* 0x001ea20000300a00 */
[----:B------:R-:W-:-:S03]  /*95c30*/  PRMT R2, R17, 0x7771, RZ ;  /* 0x0000777111027816 */ /* 0x000fc600000000ff */
[----:B------:R-:W2:Y:S04]  /*95c40*/  LDL.LU.64 R22, [R1+0x1a88] ;  /* 0x001a880001167983 */ /* 0x000ea80000300a00 */
[----:B------:R-:W2:Y:S04]  /*95c50*/  LDL.LU.64 R28, [R1+0x1a80] ;  /* 0x001a8000011c7983 */ /* 0x000ea80000300a00 */
[----:B------:R-:W2:Y:S04]  /*95c60*/  LDL.LU.64 R26, [R1+0x1a70] ;  /* 0x001a7000011a7983 */ /* 0x000ea80000300a00 */
[----:B------:R-:W2:Y:S04]  /*95c70*/  LDL R15, [R1+0x13e0] ;  /* 0x0013e000010f7983 */ /* 0x000ea80000100800 */
[----:B---3--:R0:W-:Y:S04]  /*95c80*/  @P5 STG.E.U8 desc[UR32][R12.64], R0 ;  /* 0x000000000c005986 */ /* 0x0081e8000c101120 */
[----:B0-----:R-:W3:Y:S04]  /*95c90*/  LDL.LU.64 R12, [R1+0x2578] ;  /* 0x00257800010c7983 */ /* 0x001ee80000300a00 */
[----:B----4-:R0:W-:Y:S04]  /*95ca0*/  @P6 STG.E.U8 desc[UR32][R10.64], R2 ;  /* 0x000000020a006986 */ /* 0x0101e8000c101120 */
[----:B0-----:R-:W4:Y:S01]  /*95cb0*/  LDL.LU.64 R10, [R1+0x2570] ;  /* 0x00257000010a7983 */ /* 0x001f220000300a00 */
[----:B------:R-:W-:-:S02]  /*95cc0*/  ISETP.LT.AND P4, PT, R8, UR26, !P0 ;  /* 0x0000001a08007c0c */ /* 0x000fc4000c781270 */
[----:B------:R-:W-:Y:S02]  /*95cd0*/  ISETP.LT.AND P6, PT, R9, UR36, !P0 ;  /* 0x0000002409007c0c */ /* 0x000fe4000c7c1270 */
[C---:B------:R-:W-:Y:S02]  /*95ce0*/  PRMT R3, R17.reuse, 0x7772, RZ ;  /* 0x0000777211037816 */ /* 0x040fe400000000ff */
[----:B------:R-:W-:Y:S02]  /*95cf0*/  PRMT R4, R17, 0x7773, RZ ;  /* 0x0000777311047816 */ /* 0x000fe400000000ff */
[----:B------:R-:W3:Y:S04]  /*95d00*/  LDL.LU R17, [R1+0x30c] ;  /* 0x00030c0001117983 */ /* 0x000ee80000300800 */
[----:B------:R0:W-:Y:S04]  /*95d10*/  @P3 STG.E.U8 desc[UR32][R24.64], R3 ;  /* 0x0000000318003986 */ /* 0x0001e8000c101120 */
[----:B------:R1:W-:Y:S01]  /*95d20*/  @P4 STG.E.U8 desc[UR32][R6.64], R4 ;  /* 0x0000000406004986 */ /* 0x0003e2000c101120 */
[----:B------:R-:W-:-:S02]  /*95d30*/  PRMT R2, R16, 0x7771, RZ ;  /* 0x0000777110027816 */ /* 0x000fc400000000ff */
[----:B0-----:R-:W-:Y:S01]  /*95d40*/  PRMT R3, R16, 0x7770, RZ ;  /* 0x0000777010037816 */ /* 0x001fe200000000ff */
[----:B-1----:R-:W3:Y:S04]  /*95d50*/  LDL.LU.64 R6, [R1+0x1a78] ;  /* 0x001a780001067983 */ /* 0x002ee80000300a00 */
[----:B------:R-:W3:Y:S04]  /*95d60*/  LDL.LU.64 R24, [R1+0x1aa0] ;  /* 0x001aa00001187983 */ /* 0x000ee80000300a00 */
[----:B--2---:R0:W-:Y:S04]  /*95d70*/  @P6 STG.E.U8 desc[UR32][R20.64], R3 ;  /* 0x0000000314006986 */ /* 0x0041e8000c101120 */
[----:B0-----:R-:W2:Y:S01]  /*95d80*/  LDL.LU.64 R20, [R1+0x1a98] ;  /* 0x001a980001147983 */ /* 0x001ea20000300a00 */
[----:B----4-:R-:W-:-:S13]  /*95d90*/  ISETP.LT.AND P5, PT, R10, UR34, !P0 ;  /* 0x000000220a007c0c */ /* 0x010fda000c7a1270 */
[----:B------:R0:W-:Y:S04]  /*95da0*/  @P5 STG.E.U8 desc[UR32][R22.64], R2 ;  /* 0x0000000216005986 */ /* 0x0001e8000c101120 */
[----:B0-----:R-:W4:Y:S01]  /*95db0*/  LDL.LU R23, [R1+0x2568] ;  /* 0x0025680001177983 */ /* 0x001f220000300800 */
[----:B------:R-:W-:Y:S02]  /*95dc0*/  ISETP.LT.AND P4, PT, R11, UR30, !P0 ;  /* 0x0000001e0b007c0c */ /* 0x000fe4000c781270 */
[----:B---3--:R-:W-:Y:S01]  /*95dd0*/  ISETP.LT.AND P0, PT, R12, UR20, !P0 ;  /* 0x000000140c007c0c */ /* 0x008fe2000c701270 */
[----:B------:R-:W-:Y:S01]  /*95de0*/  VIADD R0, R19, 0x57 ;  /* 0x0000005713007836 */ /* 0x000fe20000000000 */
[----:B------:R-:W-:-:S04]  /*95df0*/  PRMT R4, R16, 0x7773, RZ ;  /* 0x0000777310047816 */ /* 0x000fc800000000ff */
[----:B------:R-:W-:Y:S02]  /*95e00*/  ISETP.GE.AND P3, PT, R0, UR13, PT ;  /* 0x0000000d00007c0c */ /* 0x000fe4000bf66270 */
[----:B------:R-:W-:Y:S01]  /*95e10*/  PRMT R0, R16, 0x7772, RZ ;  /* 0x0000777210007816 */ /* 0x000fe200000000ff */
[----:B------:R-:W-:-:S04]  /*95e20*/  ULDC.64 UR12, c[0x0][0x228] ;  /* 0x00008a00000c7ab9 */ /* 0x000fc80000000a00 */
[----:B------:R-:W-:Y:S04]  /*95e30*/  @P4 STG.E.U8 desc[UR32][R28.64], R0 ;  /* 0x000000001c004986 */ /* 0x000fe8000c101120 */
[----:B------:R0:W-:Y:S04]  /*95e40*/  @P0 STG.E.U8 desc[UR32][R26.64], R4 ;  /* 0x000000041a000986 */ /* 0x0001e8000c101120 */
[----:B0-----:R-:W3:Y:S04]  /*95e50*/  LDL.LU.64 R4, [R1+0x1aa8] ;  /* 0x001aa80001047983 */ /* 0x001ee80000300a00 */
[----:B------:R-:W2:Y:S04]  /*95e60*/  LDL.LU R16, [R1+0x2fc] ;  /* 0x0002fc0001107983 */ /* 0x000ea80000300800 */
[----:B------:R-:W-:Y:S01]  /*95e70*/  STL [R1+0x2560], R15 ;  /* 0x0025600f01007387 */ /* 0x000fe20000100800 */
[----:B------:R-:W-:-:S02]  /*95e80*/  ISETP.LT.AND P6, PT, R15, UR40, !P3 ;  /* 0x000000280f007c0c */ /* 0x000fc4000dfc1270 */
[----:B------:R-:W-:Y:S02]  /*95e90*/  ISETP.LT.AND P5, PT, R13, UR42, !P3 ;  /* 0x0000002a0d007c0c */ /* 0x000fe4000dfa1270 */
[----:B----4-:R-:W-:Y:S01]  /*95ea0*/  ISETP.LT.AND P0, PT, R23, UR38, !P3 ;  /* 0x0000002617007c0c */ /* 0x010fe2000df01270 */
[----:B------:R0:W-:Y:S04]  /*95eb0*/  STL [R1+0x2564], R23 ;  /* 0x0025641701007387 */ /* 0x0001e80000100800 */
[----:B0-----:R-:W4:Y:S04]  /*95ec0*/  LDL.LU.64 R22, [R1+0x1ad0] ;  /* 0x001ad00001167983 */ /* 0x001f280000300a00 */
[----:B------:R-:W4:Y:S01]  /*95ed0*/  LDL.LU.64 R14, [R1+0x1ac8] ;  /* 0x001ac800010e7983 */ /* 0x000f220000300a00 */
[----:B------:R-:W-:Y:S01]  /*95ee0*/  PRMT R0, R17, 0x7770, RZ ;  /* 0x0000777011007816 */ /* 0x000fe200000000ff */
[----:B------:R-:W-:Y:S01]  /*95ef0*/  VIADD R2, R19, 0x58 ;  /* 0x0000005813027836 */ /* 0x000fe20000000000 */
[----:B------:R-:W-:-:S02]  /*95f00*/  ISETP.LT.AND P4, PT, R8, UR12, !P3 ;  /* 0x0000000c08007c0c */ /* 0x000fc4000df81270 */
[C---:B------:R-:W-:Y:S01]  /*95f10*/  PRMT R3, R17.reuse, 0x7773, RZ ;  /* 0x0000777311037816 */ /* 0x040fe200000000ff */
[----:B------:R-:W4:Y:S04]  /*95f20*/  LDL.LU.64 R28, [R1+0x1ac0] ;  /* 0x001ac000011c7983 */ /* 0x000f280000300a00 */
[----:B------:R0:W-:Y:S01]  /*95f30*/  @P5 STG.E.U8 desc[UR32][R6.64], R0 ;  /* 0x0000000006005986 */ /* 0x0001e2000c101120 */
[----:B------:R-:W-:Y:S02]  /*95f40*/  ISETP.GE.AND P5, PT, R2, UR7, PT ;  /* 0x0000000702007c0c */ /* 0x000fe4000bfa6270 */
[C---:B------:R-:W-:Y:S01]  /*95f50*/  PRMT R2, R17.reuse, 0x7771, RZ ;  /* 0x0000777111027816 */ /* 0x040fe200000000ff */
[----:B------:R-:W-:Y:S01]  /*95f60*/  ULDC.64 UR6, c[0x0][0x228] ;  /* 0x00008a0000067ab9 */ /* 0x000fe20000000a00 */
[----:B------:R-:W4:Y:S04]  /*95f70*/  LDL.LU.64 R26, [R1+0x490] ;  /* 0x00049000011a7983 */ /* 0x000f280000300a00 */
[----:B---3--:R1:W-:Y:S01]  /*95f80*/  @P6 STG.E.U8 desc[UR32][R4.64], R2 ;  /* 0x0000000204006986 */ /* 0x0083e2000c101120 */
[----:B0-----:R-:W-:-:S02]  /*95f90*/  PRMT R0, R17, 0x7772, RZ ;  /* 0x0000777211007816 */ /* 0x001fc400000000ff */
[----:B------:R-:W-:Y:S01]  /*95fa0*/  ISETP.LT.AND P6, PT, R9, UR6, !P3 ;  /* 0x0000000609007c0c */ /* 0x000fe2000dfc1270 */
[----:B------:R-:W3:Y:S04]  /*95fb0*/  LDL.LU R7, [R1+0x340] ;  /* 0x0003400001077983 */ /* 0x000ee80000300800 */
[----:B------:R0:W-:Y:S04]  /*95fc0*/  @P0 STG.E.U8 desc[UR32][R24.64], R0 ;  /* 0x0000000018000986 */ /* 0x0001e8000c101120 */
[----:B--2---:R2:W-:Y:S01]  /*95fd0*/  @P4 STG.E.U8 desc[UR32][R20.64], R3 ;  /* 0x0000000314004986 */ /* 0x0045e2000c101120 */
[----:B------:R-:W-:-:S02]  /*95fe0*/  ISETP.LT.AND P4, PT, R10, UR28, !P3 ;  /* 0x0000001c0a007c0c */ /* 0x000fc4000df81270 */
[----:B------:R-:W-:Y:S01]  /*95ff0*/  ISETP.LT.AND P0, PT, R11, UR4, !P3 ;  /* 0x000000040b007c0c */ /* 0x000fe2000df01270 */
[----:B------:R-:W-:Y:S01]  /*96000*/  ULDC UR6, c[0x0][0x228] ;  /* 0x00008a0000067ab9 */ /* 0x000fe20000000800 */
[----:B------:R-:W-:Y:S01]  /*96010*/  ULDC UR4, c[0x0][0x228] ;  /* 0x00008a0000047ab9 */ /* 0x000fe20000000800 */
[C---:B-1----:R-:W-:Y:S02]  /*96020*/  PRMT R2, R16.reuse, 0x7771, RZ ;  /* 0x0000777110027816 */ /* 0x042fe400000000ff */
[C---:B------:R-:W-:Y:S01]  /*96030*/  PRMT R4, R16.reuse, 0x7773, RZ ;  /* 0x0000777310047816 */ /* 0x040fe200000000ff */
[----:B0-----:R-:W3:Y:S01]  /*96040*/  LDL.LU.64 R24, [R1+0x1ab8] ;  /* 0x001ab80001187983 */ /* 0x001ee20000300a00 */
[----:B--2---:R-:W-:-:S03]  /*96050*/  PRMT R3, R16, 0x7770, RZ ;  /* 0x0000777010037816 */ /* 0x004fc600000000ff */
[----:B------:R-:W2:Y:S01]  /*96060*/  LDL.LU.64 R20, [R1+0x1ab0] ;  /* 0x001ab00001147983 */ /* 0x000ea20000300a00 */
[----:B------:R-:W-:-:S03]  /*96070*/  PRMT R0, R16, 0x7772, RZ ;  /* 0x0000777210007816 */ /* 0x000fc600000000ff */
[----:B------:R-:W2:Y:S01]  /*96080*/  LDL.LU.64 R16, [R1+0x1ae0] ;  /* 0x001ae00001107983 */ /* 0x000ea20000300a00 */
[----:B------:R-:W-:Y:S01]  /*96090*/  ISETP.LT.AND P3, PT, R12, UR6, !P3 ;  /* 0x000000060c007c0c */ /* 0x000fe2000df61270 */
[----:B------:R-:W-:Y:S02]  /*960a0*/  ULDC UR6, c[0x0][0x228] ;  /* 0x00008a0000067ab9 */ /* 0x000fe40000000800 */
[----:B----4-:R0:W-:Y:S01]  /*960b0*/  @P6 STG.E.U8 desc[UR32][R22.64], R3 ;  /* 0x0000000316006986 */ /* 0x0101e2000c101120 */
[----:B------:R-:W-:-:S03]  /*960c0*/  ISETP.LT.AND P6, PT, R13, UR4, !P5 ;  /* 0x000000040d007c0c */ /* 0x000fc6000efc1270 */
[----:B------:R-:W-:Y:S01]  /*960d0*/  @P4 STG.E.U8 desc[UR32][R14.64], R2 ;  /* 0x000000020e004986 */ /* 0x000fe2000c101120 */
[----:B------:R-:W-:-:S03]  /*960e0*/  ULDC UR4, c[0x0][0x228] ;  /* 0x00008a0000047ab9 */ /* 0x000fc60000000800 */
[----:B0-----:R-:W4:Y:S04]  /*960f0*/  LDL.LU R23, [R1+0x2564] ;  /* 0x0025640001177983 */ /* 0x001f280000300800 */
[----:B------:R-:W2:Y:S04]  /*96100*/  LDL.LU R5, [R1+0x350] ;  /* 0x0003500001057983 */ /* 0x000ea80000300800 */
[----:B------:R0:W-:Y:S04]  /*96110*/  STL.64 [R1+0x2558], R12 ;  /* 0x0025580c01007387 */ /* 0x0001e80000100a00 */
[----:B0-----:R-:W2:Y:S04]  /*96120*/  LDL.LU.64 R12, [R1+0x1ad8] ;  /* 0x001ad800010c7983 */ /* 0x001ea80000300a00 */
[----:B------:R-:W2:Y:S04]  /*96130*/  LDL.LU R15, [R1+0x2560] ;  /* 0x00256000010f7983 */ /* 0x000ea80000300800 */
[----:B------:R0:W-:Y:S04]  /*96140*/  @P0 STG.E.U8 desc[UR32][R28.64], R0 ;  /* 0x000000001c000986 */ /* 0x0001e8000c101120 */
[----:B------:R1:W-:Y:S01]  /*96150*/  @P3 STG.E.U8 desc[UR32][R26.64], R4 ;  /* 0x000000041a003986 */ /* 0x0003e2000c101120 */
[----:B---3--:R-:W-:-:S02]  /*96160*/  PRMT R2, R7, 0x7771, RZ ;  /* 0x0000777107027816 */ /* 0x008fc400000000ff */
[C---:B------:R-:W-:Y:S02]  /*96170*/  PRMT R3, R7.reuse, 0x7773, RZ ;  /* 0x0000777307037816 */ /* 0x040fe400000000ff */
[----:B0-----:R-:W-:Y:S01]  /*96180*/  PRMT R0, R7, 0x7770, RZ ;  /* 0x0000777007007816 */ /* 0x001fe200000000ff */
[----:B-1----:R-:W3:Y:S04]  /*96190*/  LDL.LU.64 R26, [R1+0x1af0] ;  /* 0x001af000011a7983 */ /* 0x002ee80000300a00 */
[----:B------:R-:W3:Y:S04]  /*961a0*/  LDL.LU.64 R28, [R1+0x1ae8] ;  /* 0x001ae800011c7983 */ /* 0x000ee80000300a00 */
[----:B------:R0:W-:Y:S04]  /*961b0*/  @P6 STG.E.U8 desc[UR32][R24.64], R0 ;  /* 0x0000000018006986 */ /* 0x0001e8000c101120 */
[----:B0-----:R-:W3:Y:S01]  /*961c0*/  LDL.LU.64 R24, [R1+0x1b10] ;  /* 0x001b100001187983 */ /* 0x001ee20000300a00 */
[----:B----4-:R-:W-:Y:S01]  /*961d0*/  ISETP.LT.AND P0, PT, R23, UR4, !P5 ;  /* 0x0000000417007c0c */ /* 0x010fe2000ef01270 */
[----:B------:R-:W-:-:S02]  /*961e0*/  ULDC UR4, c[0x0][0x228] ;  /* 0x00008a0000047ab9 */ /* 0x000fc40000000800 */
[----:B------:R-:W-:Y:S01]  /*961f0*/  ISETP.LT.AND P3, PT, R8, UR4, !P5 ;  /* 0x0000000408007c0c */ /* 0x000fe2000ef61270 */
[----:B------:R-:W-:Y:S01]  /*96200*/  ULDC UR4, c[0x0][0x228] ;  /* 0x00008a0000047ab9 */ /* 0x000fe20000000800 */
[----:B--2---:R-:W-:Y:S01]  /*96210*/  ISETP.LT.AND P4, PT, R15, UR6, !P5 ;  /* 0x000000060f007c0c */ /* 0x004fe2000ef81270 */
[----:B------:R-:W-:-:S12]  /*96220*/  ULDC UR6, c[0x0][0x228] ;  /* 0x00008a0000067ab9 */ /* 0x000fd80000000800 */
[----:B------:R0:W-:Y:S02]  /*96230*/  @P4 STG.E.U8 desc[UR32][R20.64], R2 ;  /* 0x0000000214004986 */ /* 0x0001e4000c101120 */
[----:B0-----:R-:W-:Y:S02]  /*96240*/  PRMT R2, R7, 0x7772, RZ ;  /* 0x0000777207027816 */ /* 0x001fe400000000ff */
[----:B------:R-:W2:Y:S04]  /*96250*/  LDL.LU.64 R20, [R1+0x1af8] ;  /* 0x001af80001147983 */ /* 0x000ea80000300a00 */
[----:B------:R-:W4:Y:S04]  /*96260*/  LDL.LU R18, [R1+0x330] ;  /* 0x0003300001127983 */ /* 0x000f280000300800 */
[----:B------:R-:W2:Y:S04]  /*96270*/  LDL.LU.64 R6, [R1+0x1b08] ;  /* 0x001b080001067983 */ /* 0x000ea80000300a00 */
[----:B------:R0:W-:Y:S04]  /*96280*/  @P0 STG.E.U8 desc[UR32][R16.64], R2 ;  /* 0x0000000210000986 */ /* 0x0001e8000c101120 */
[----:B------:R1:W-:Y:S04]  /*96290*/  @P3 STG.E.U8 desc[UR32][R12.64], R3 ;  /* 0x000000030c003986 */ /* 0x0003e8000c101120 */
[----:B0-----:R-:W2:Y:S04]  /*962a0*/  LDL.LU.64 R16, [R1+0x1b00] ;  /* 0x001b000001107983 */ /* 0x001ea80000300a00 */
[----:B-1----:R-:W4:Y:S01]  /*962b0*/  LDL.LU.64 R12, [R1+0x2558] ;  /* 0x00255800010c7983 */ /* 0x002f220000300a00 */
[----:B------:R-:W-:Y:S01]  /*962c0*/  ISETP.LT.AND P4, PT, R9, UR4, !P5 ;  /* 0x0000000409007c0c */ /* 0x000fe2000ef81270 */
[----:B------:R-:W-:Y:S01]  /*962d0*/  VIADD R0, R19, 0x59 ;  /* 0x0000005913007836 */ /* 0x000fe20000000000 */
[----:B------:R-:W-:-:S02]  /*962e0*/  ISETP.LT.AND P6, PT, R10, UR6, !P5 ;  /* 0x000000060a007c0c */ /* 0x000fc4000efc1270 */
[C---:B------:R-:W-:Y:S01]  /*962f0*/  PRMT R2, R5.reuse, 0x7771, RZ ;  /* 0x0000777105027816 */ /* 0x040fe200000000ff */
[----:B------:R-:W-:Y:S01]  /*96300*/  ULDC UR4, c[0x0][0x228] ;  /* 0x00008a0000047ab9 */ /* 0x000fe20000000800 */
[----:B------:R-:W-:Y:S01]  /*96310*/  ULDC UR6, c[0x0][0x228] ;  /* 0x00008a0000067ab9 */ /* 0x000fe20000000800 */
[----:B------:R-:W-:Y:S02]  /*96320*/  ISETP.GE.AND P0, PT, R0, UR5, PT ;  /* 0x0000000500007c0c */ /* 0x000fe4000bf06270 */
[----:B------:R-:W-:Y:S02]  /*96330*/  PRMT R0, R5, 0x7770, RZ ;  /* 0x0000777005007816 */ /* 0x000fe400000000ff */
[----:B------:R-:W-:Y:S01]  /*96340*/  ISETP.LT.AND P3, PT, R11, UR4, !P5 ;  /* 0x000000040b007c0c */ /* 0x000fe2000ef61270 */
[----:B------:R-:W-:Y:S01]  /*96350*/  ULDC UR5, c[0x0][0x228] ;  /* 0x00008a0000057ab9 */ /* 0x000fe20000000800 */
[----:B------:R-:W-:Y:S01]  /*96360*/  ULDC UR4, c[0x0][0x228] ;  /* 0x00008a0000047ab9 */ /* 0x000fe20000000800 */
[----:B---3--:R0:W-:Y:S04]  /*96370*/  @P4 STG.E.U8 desc[UR32][R26.64], R0 ;  /* 0x000000001a004986 */ /* 0x0081e8000c101120 */
[----:B------:R1:W-:Y:S04]  /*96380*/  @P6 STG.E.U8 desc[UR32][R28.64], R2 ;  /* 0x000000021c006986 */ /* 0x0003e8000c101120 */
[----:B0-----:R-:W3:Y:S04]  /*96390*/  LDL.LU.64 R26, [R1+0x1b20] ;  /* 0x001b2000011a7983 */ /* 0x001ee80000300a00 */
[----:B------:R-:W3:Y:S01]  /*963a0*/  LDL.LU R22, [R1+0x360] ;  /* 0x0003600001167983 */ /* 0x000ee20000300800 */
[----:B----4-:R-:W-:-:S02]  /*963b0*/  ISETP.LT.AND P5, PT, R12, UR5, !P5 ;  /* 0x000000050c007c0c */ /* 0x010fc4000efa1270 */
[----:B------:R-:W-:Y:S01]  /*963c0*/  ISETP.LT.AND P6, PT, R13, UR4, !P0 ;  /* 0x000000040d007c0c */ /* 0x000fe2000c7c1270 */
[----:B------:R0:W-:Y:S01]  /*963d0*/  STL.64 [R1+0x2550], R12 ;  /* 0x0025500c01007387 */ /* 0x0001e20000100a00 */
[C---:B------:R-:W-:Y:S01]  /*963e0*/  PRMT R0, R5.reuse, 0x7772, RZ ;  /* 0x0000777205007816 */ /* 0x040fe200000000ff */
[----:B------:R-:W-:Y:S01]  /*963f0*/  ULDC UR4, c[0x0][0x228] ;  /* 0x00008a0000047ab9 */ /* 0x000fe20000000800 */
[----:B-1----:R-:W-:Y:S02]  /*96400*/  PRMT R2, R5, 0x7773, RZ ;  /* 0x0000777305027816 */ /* 0x002fe400000000ff */
[----:B------:R-:W-:Y:S01]  /*96410*/  PRMT R3, R18, 0x7773, RZ ;  /* 0x0000777312037816 */ /* 0x000fe200000000ff */
[----:B------:R-:W-:Y:S01]  /*96420*/  ULDC UR5, c[0x0][0x228] ;  /* 0x00008a0000057ab9 */ /* 0x000fe20000000800 */
[----:B0-----:R-:W4:Y:S01]  /*96430*/  LDL.LU.64 R12, [R1+0x1b18] ;  /* 0x001b1800010c7983 */ /* 0x001f220000300a00 */
[----:B------:R-:W-:Y:S01]  /*96440*/  ISETP.LT.AND P4, PT, R15, UR4, !P0 ;  /* 0x000000040f007c0c */ /* 0x000fe2000c781270 */
[----:B------:R-:W-:-:S02]  /*96450*/  ULDC UR4, c[0x0][0x228] ;  /* 0x00008a0000047ab9 */ /* 0x000fc40000000800 */
[----:B------:R0:W-:Y:S01]  /*96460*/  @P3 STG.E.U8 desc[UR32][R24.64], R0 ;  /* 0x0000000018003986 */ /* 0x0001e2000c101120 */
[----:B------:R-:W-:Y:S01]  /*96470*/  ISETP.LT.AND P3, PT, R23, UR4, !P0 ;  /* 0x0000000417007c0c */ /* 0x000fe2000c761270 */
[----:B------:R-:W-:Y:S02]  /*96480*/  ULDC UR4, c[0x0][0x228] ;  /* 0x00008a0000047ab9 */ /* 0x000fe40000000800 */
[----:B--2---:R1:W-:Y:S01]  /*96490*/  @P5 STG.E.U8 desc[UR32][R20.64], R2 ;  /* 0x0000000214005986 */ /* 0x0043e2000c101120 */
[----:B------:R-:W-:Y:S01]  /*964a0*/  ISETP.LT.AND P5, PT, R8, UR4, !P0 ;  /* 0x0000000408007c0c */ /* 0x000fe2000c7a1270 */
[----:B------:R-:W-:Y:S01]  /*964b0*/  ULDC UR4, c[0x0][0x228] ;  /* 0x00008a0000047ab9 */ /* 0x000fe20000000800 */
[C---:B0-----:R-:W-:Y:S02]  /*964c0*/  PRMT R0, R18.reuse, 0x7770, RZ ;  /* 0x0000777012007816 */ /* 0x041fe400000000ff */
[C---:B-1----:R-:W-:Y:S01]  /*964d0*/  PRMT R2, R18.reuse, 0x7771, RZ ;  /* 0x0000777112027816 */ /* 0x042fe200000000ff */
[----:B------:R-:W2:Y:S04]  /*964e0*/  LDL.LU.64 R20, [R1+0x1b30] ;  /* 0x001b300001147983 */ /* 0x000ea80000300a00 */
[----:B------:R0:W-:Y:S04]  /*964f0*/  @P6 STG.E.U8 desc[UR32][R6.64], R0 ;  /* 0x0000000006006986 */ /* 0x0001e8000c101120 */
[----:B------:R1:W-:Y:S04]  /*96500*/  @P4 STG.E.U8 desc[UR32][R16.64], R2 ;  /* 0x0000000210004986 */ /* 0x0003e8000c101120 */
[----:B------:R-:W2:Y:S04]  /*96510*/  LDL.LU.64 R4, [R1+0x1b28] ;  /* 0x001b280001047983 */ /* 0x000ea80000300a00 */
[----:B0-----:R-:W2:Y:S01]  /*96520*/  LDL.LU.64 R6, [R1+0x1b48] ;  /* 0x001b480001067983 */ /* 0x001ea20000300a00 */
[----:B-1----:R-:W-:-:S03]  /*96530*/  PRMT R2, R18, 0x7772, RZ ;  /* 0x0000777212027816 */ /* 0x002fc600000000ff */
[----:B------:R-:W2:Y:S04]  /*96540*/  LDL.LU.64 R16, [R1+0x488] ;  /* 0x0004880001107983 */ /* 0x000ea80000300a00 */
[----:B------:R-:W2:Y:S04]  /*96550*/  LDL.LU R24, [R1+0x344] ;  /* 0x0003440001187983 */ /* 0x000ea80000300800 */
[----:B------:R-:W2:Y:S04]  /*96560*/  LDL.LU.64 R28, [R1+0x1b40] ;  /* 0x001b4000011c7983 */ /* 0x000ea80000300a00 */
[----:B---3--:R0:W-:Y:S04]  /*96570*/  @P3 STG.E.U8 desc[UR32][R26.64], R2 ;  /* 0x000000021a003986 */ /* 0x0081e8000c101120 */
[----:B0-----:R-:W3:Y:S04]  /*96580*/  LDL.LU.64 R26, [R1+0x1b38] ;  /* 0x001b3800011a7983 */ /* 0x001ee80000300a00 */
[----:B----4-:R0:W-:Y:S04]  /*96590*/  @P5 STG.E.U8 desc[UR32][R12.64], R3 ;  /* 0x000000030c005986 */ /* 0x0101e8000c101120 */
[----:B0-----:R-:W4:Y:S01]  /*965a0*/  LDL.LU.64 R12, [R1+0x2550] ;  /* 0x00255000010c7983 */ /* 0x001f220000300a00 */
[----:B------:R-:W-:-:S02]  /*965b0*/  ISETP.LT.AND P4, PT, R9, UR4, !P0 ;  /* 0x0000000409007c0c */ /* 0x000fc4000c781270 */
[----:B------:R-:W-:Y:S01]  /*965c0*/  ISETP.LT.AND P6, PT, R10, UR5, !P0 ;  /* 0x000000050a007c0c */ /* 0x000fe2000c7c1270 */
[----:B------:R-:W-:Y:S01]  /*965d0*/  VIADD R0, R19, 0x5a ;  /* 0x0000005a13007836 */ /* 0x000fe20000000000 */
[----:B------:R-:W-:Y:S01]  /*965e0*/  ULDC UR4, c[0x0][0x228] ;  /* 0x00008a0000047ab9 */ /* 0x000fe20000000800 */
[----:B------:R-:W-:Y:S01]  /*965f0*/  ULDC UR5, c[0x0][0x228] ;  /* 0x00008a0000057ab9 */ /* 0x000fe20000000800 */
[----:B------:R-:W-:Y:S02]  /*96600*/  ISETP.LT.AND P5, PT, R11, UR4, !P0 ;  /* 0x000000040b007c0c */ /* 0x000fe4000c7a1270 */
[----:B------:R-:W-:Y:S02]  /*96610*/  PRMT R2, R22, 0x7771, RZ ;  /* 0x0000777116027816 */ /* 0x000fe400000000ff */
[----:B------:R-:W-:Y:S02]  /*96620*/  ISETP.GE.AND P3, PT, R0, UR9, PT ;  /* 0x0000000900007c0c */ /* 0x000fe4000bf66270 */
[----:B------:R-:W-:Y:S01]  /*96630*/  PRMT R0, R22, 0x7770, RZ ;  /* 0x0000777016007816 */ /* 0x000fe200000000ff */
[----:B------:R-:W-:-:S04]  /*96640*/  ULDC UR4, c[0x0][0x228] ;  /* 0x00008a0000047ab9 */ /* 0x000fc80000000800 */
[----:B--2---:R0:W-:Y:S04]  /*96650*/  @P4 STG.E.U8 desc[UR32][R20.64], R0 ;  /* 0x0000000014004986 */ /* 0x0041e8000c101120 */
[----:B------:R1:W-:Y:S04]  /*96660*/  @P6 STG.E.U8 desc[UR32][R4.64], R2 ;  /* 0x0000000204006986 */ /* 0x0003e8000c101120 */
[----:B0-----:R-:W2:Y:S04]  /*96670*/  LDL.LU.64 R20, [R1+0x1b58] ;  /* 0x001b580001147983 */ /* 0x001ea80000300a00 */
[----:B-1----:R-:W2:Y:S01]  /*96680*/  LDL.LU.64 R4, [R1+0x1b50] ;  /* 0x001b500001047983 */ /* 0x002ea20000300a00 */
[----:B------:R-:W-:-:S03]  /*96690*/  PRMT R0, R22, 0x7772, RZ ;  /* 0x0000777216007816 */ /* 0x000fc600000000ff */
[----:B------:R-:W2:Y:S01]  /*966a0*/  LDL.LU R18, [R1+0x354] ;  /* 0x0003540001127983 */ /* 0x000ea20000300800 */
[----:B------:R-:W-:-:S03]  /*966b0*/  PRMT R2, R22, 0x7773, RZ ;  /* 0x0000777316027816 */ /* 0x000fc600000000ff */
[----:B------:R0:W-:Y:S04]  /*966c0*/  @P5 STG.E.U8 desc[UR32][R6.64], R0 ;  /* 0x0000000006005986 */ /* 0x0001e8000c101120 */
[----:B0-----:R-:W2:Y:S01]  /*966d0*/  LDL.LU.64 R6, [R1+0x1b68] ;  /* 0x001b680001067983 */ /* 0x001ea20000300a00 */
[----:B----4-:R-:W-:Y:S02]  /*966e0*/  ISETP.LT.AND P0, PT, R12, UR5, !P0 ;  /* 0x000000050c007c0c */ /* 0x010fe4000c701270 */
[----:B------:R-:W-:Y:S01]  /*966f0*/  ISETP.LT.AND P6, PT, R13, UR4, !P3 ;  /* 0x000000040d007c0c */ /* 0x000fe2000dfc1270 */
[----:B------:R-:W-:Y:S01]  /*96700*/  ULDC UR4, c[0x0][0x228] ;  /* 0x00008a0000047ab9 */ /* 0x000fe20000000800 */
[----:B------:R-:W-:Y:S01]  /*96710*/  PRMT R0, R24, 0x7770, RZ ;  /* 0x0000777018007816 */ /* 0x000fe200000000ff */
[----:B------:R-:W-:-:S08]  /*96720*/  ULDC UR5, c[0x0][0x228] ;  /* 0x00008a0000057ab9 */ /* 0x000fd00000000800 */
[----:B------:R0:W-:Y:S04]  /*96730*/  @P0 STG.E.U8 desc[UR32][R16.64], R2 ;  /* 0x0000000210000986 */ /* 0x0001e8000c101120 */
[----:B0-----:R-:W4:Y:S01]  /*96740*/  LDL.LU.64 R16, [R1+0x1b60] ;  /* 0x001b600001107983 */ /* 0x001f220000300a00 */
[----:B------:R-:W-:Y:S01]  /*96750*/  ISETP.LT.AND P4, PT, R15, UR4, !P3 ;  /* 0x000000040f007c0c */ /* 0x000fe2000df81270 */
[----:B------:R-:W-:Y:S01]  /*96760*/  ULDC UR4, c[0x0][0x228] ;  /* 0x00008a0000047ab9 */ /* 0x000fe20000000800 */
[----:B------:R-:W-:Y:S02]  /*96770*/  PRMT R2, R24, 0x7771, RZ ;  /* 0x0000777118027816 */ /* 0x000fe400000000ff */
[----:B------:R-:W-:Y:S01]  /*96780*/  ISETP.LT.AND P0, PT, R23, UR4, !P3 ;  /* 0x0000000417007c0c */ /* 0x000fe2000df01270 */
[----:B------:R-:W-:Y:S01]  /*96790*/  ULDC UR4, c[0x0][0x228] ;  /* 0x00008a0000047ab9 */ /* 0x000fe20000000800 */
[----:B------:R0:W-:Y:S01]  /*967a0*/  @P6 STG.E.U8 desc[UR32][R28.64], R0 ;  /* 0x000000001c006986 */ /* 0x0001e2000c101120 */
[----:B------:R-:W-:Y:S01]  /*967b0*/  ISETP.LT.AND P5, PT, R8, UR4, !P3 ;  /* 0x0000000408007c0c */ /* 0x000fe2000dfa1270 */
[----:B------:R-:W-:Y:S01]  /*967c0*/  ULDC UR4, c[0x0][0x228] ;  /* 0x00008a0000047ab9 */ /* 0x000fe20000000800 */
[----:B------:R-:W-:-:S02]  /*967d0*/  ISETP.LT.AND P6, PT, R10, UR5, !P3 ;  /* 0x000000050a007c0c */ /* 0x000fc4000dfc1270 */
[C---:B------:R-:W-:Y:S01]  /*967e0*/  PRMT R3, R24.reuse, 0x7773, RZ ;  /* 0x0000777318037816 */ /* 0x040fe200000000ff */
[----:B------:R-:W-:Y:S01]  /*967f0*/  ULDC UR5, c[0x0][0x228] ;  /* 0x00008a0000057ab9 */ /* 0x000fe20000000800 */
[----:B---3--:R1:W-:Y:S01]  /*96800*/  @P4 STG.E.U8 desc[UR32][R26.64], R2 ;  /* 0x000000021a004986 */ /* 0x0083e2000c101120 */
[----:B------:R-:W-:Y:S01]  /*96810*/  ISETP.LT.AND P4, PT, R9, UR4, !P3 ;  /* 0x0000000409007c0c */ /* 0x000fe2000df81270 */
[----:B------:R-:W-:Y:S01]  /*96820*/  ULDC UR4, c[0x0][0x228] ;  /* 0x00008a0000047ab9 */ /* 0x000fe20000000800 */
[----:B0-----:R-:W-:Y:S01]  /*96830*/  VIADD R0, R19, 0x5b ;  /* 0x0000005b13007836 */ /* 0x001fe20000000000 */
[----:B------:R-:W3:Y:S01]  /*96840*/  LDL.LU.64 R28, [R1+0x1b88] ;  /* 0x001b8800011c7983 */ /* 0x000ee20000300a00 */
[----:B-1----:R-:W-:-:S03]  /*96850*/  PRMT R2, R24, 0x7772, RZ ;  /* 0x0000777218027816 */ /* 0x002fc600000000ff */
[----:B------:R-:W3:Y:S04]  /*96860*/  LDL.LU.64 R26, [R1+0x1b70] ;  /* 0x001b7000011a7983 */ /* 0x000ee80000300a00 */
[----:B------:R-:W3:Y:S04]  /*96870*/  LDL.LU R22, [R1+0x334] ;  /* 0x0003340001167983 */ /* 0x000ee80000300800 */
[----:B------:R-:W3:Y:S04]  /*96880*/  LDL.LU.64 R24, [R1+0x1b80] ;  /* 0x001b800001187983 */ /* 0x000ee80000300a00 */
[----:B--2---:R0:W-:Y:S01]  /*96890*/  @P0 STG.E.U8 desc[UR32][R20.64], R2 ;  /* 0x0000000214000986 */ /* 0x0041e2000c101120 */
[----:B------:R-:W-:-:S02]  /*968a0*/  ISETP.GE.AND P0, PT, R0, UR11, PT ;  /* 0x0000000b00007c0c */ /* 0x000fc4000bf06270 */
[C---:B------:R-:W-:Y:S01]  /*968b0*/  PRMT R0, R18.reuse, 0x7770, RZ ;  /* 0x0000777012007816 */ /* 0x040fe200000000ff */
[----:B------:R-:W-:Y:S04]  /*968c0*/  @P5 STG.E.U8 desc[UR32][R4.64], R3 ;  /* 0x0000000304005986 */ /* 0x000fe8000c101120 */
[----:B------:R1:W-:Y:S01]  /*968d0*/  @P4 STG.E.U8 desc[UR32][R6.64], R0 ;  /* 0x0000000006004986 */ /* 0x0003e2000c101120 */
[----:B0-----:R-:W-:-:S03]  /*968e0*/  PRMT R2, R18, 0x7771, RZ ;  /* 0x0000777112027816 */ /* 0x001fc600000000ff */
[----:B------:R-:W2:Y:S04]  /*968f0*/  LDL.LU.64 R20, [R1+0x1b78] ;  /* 0x001b780001147983 */ /* 0x000ea80000300a00 */
[----:B-1----:R-:W2:Y:S04]  /*96900*/  LDL.LU.64 R6, [R1+0x1b98] ;  /* 0x001b980001067983 */ /* 0x002ea80000300a00 */
[----:B----4-:R0:W-:Y:S04]  /*96910*/  @P6 STG.E.U8 desc[UR32][R16.64], R2 ;  /* 0x0000000210006986 */ /* 0x0101e8000c101120 */
[----:B0-----:R-:W4:Y:S01]  /*96920*/  LDL.LU R16, [R1+0x364] ;  /* 0x0003640001107983 */ /* 0x001f220000300800 */
[----:B------:R-:W-:-:S02]  /*96930*/  ISETP.LT.AND P5, PT, R11, UR4, !P3 ;  /* 0x000000040b007c0c */ /* 0x000fc4000dfa1270 */
[----:B------:R-:W-:Y:S01]  /*96940*/  ISETP.LT.AND P3, PT, R12, UR5, !P3 ;  /* 0x000000050c007c0c */ /* 0x000fe2000df61270 */
[----:B------:R-:W-:Y:S01]  /*96950*/  ULDC UR4, c[0x0][0x228] ;  /* 0x00008a0000047ab9 */ /* 0x000fe20000000800 */
[C---:B------:R-:W-:Y:S02]  /*96960*/  PRMT R0, R18.reuse, 0x7772, RZ ;  /* 0x0000777212007816 */ /* 0x040fe400000000ff */
[----:B------:R-:W-:Y:S01]  /*96970*/  ISETP.LT.AND P6, PT, R13, UR4, !P0 ;  /* 0x000000040d007c0c */ /* 0x000fe2000c7c1270 */
[----:B------:R-:W-:Y:S01]  /*96980*/  ULDC UR4, c[0x0][0x228] ;  /* 0x00008a0000047ab9 */ /* 0x000fe20000000800 */
[----:B------:R-:W-:Y:S02]  /*96990*/  PRMT R2, R18, 0x7773, RZ ;  /* 0x0000777312027816 */ /* 0x000fe400000000ff */
[----:B------:R-:W-:Y:S01]  /*969a0*/  ISETP.LT.AND P4, PT, R15, UR4, !P0 ;  /* 0x000000040f007c0c */ /* 0x000fe2000c781270 */
[----:B------:R-:W-:Y:S01]  /*969b0*/  ULDC UR4, c[0x0][0x228] ;  /* 0x00008a0000047ab9 */ /* 0x000fe20000000800 */
[----:B------:R-:W-:Y:S01]  /*969c0*/  ULDC UR5, c[0x0][0x228] ;  /* 0x00008a0000057ab9 */ /* 0x000fe20000000800 */
[----:B---3--:R-:W-:Y:S04]  /*969d0*/  @P5 STG.E.U8 desc[UR32][R28.64], R0 ;  /* 0x000000001c005986 */ /* 0x008fe8000c101120 */
[----:B------:R-:W-:Y:S04]  /*969e0*/  @P3 STG.E.U8 desc[UR32][R26.64], R2 ;  /* 0x000000021a003986 */ /* 0x000fe8000c101120 */
[----:B----4-:R0:W-:Y:S04]  /*969f0*/  STL [R1+0x254c], R16 ;  /* 0x00254c1001007387 */ /* 0x0101e80000100800 */
[----:B0-----:R-:W3:Y:S01]  /*96a00*/  LDL.LU.64 R16, [R1+0x1b90] ;  /* 0x001b900001107983 */ /* 0x001ee20000300a00 */
[----:B------:R-:W-:Y:S01]  /*96a10*/  ISETP.LT.AND P3, PT, R23, UR4, !P0 ;  /* 0x0000000417007c0c */ /* 0x000fe2000c761270 */
[----:B------:R-:W-:Y:S01]  /*96a20*/  ULDC UR4, c[0x0][0x228] ;  /* 0x00008a0000047ab9 */ /* 0x000fe20000000800 */
[----:B------:R-:W-:-:S02]  /*96a30*/  PRMT R0, R22, 0x7770, RZ ;  /* 0x0000777016007816 */ /* 0x000fc400000000ff */
[----:B------:R-:W-:Y:S02]  /*96a40*/  ISETP.LT.AND P5, PT, R8, UR4, !P0 ;  /* 0x0000000408007c0c */ /* 0x000fe4000c7a1270 */
[C---:B------:R-:W-:Y:S01]  /*96a50*/  PRMT R2, R22.reuse, 0x7771, RZ ;  /* 0x0000777116027816 */ /* 0x040fe200000000ff */
[----:B------:R-:W4:Y:S04]  /*96a60*/  LDL.LU.64 R4, [R1+0x1ba8] ;  /* 0x001ba80001047983 */ /* 0x000f280000300a00 */
[----:B------:R-:W-:Y:S04]  /*96a70*/  @P6 STG.E.U8 desc[UR32][R24.64], R0 ;  /* 0x0000000018006986 */ /* 0x000fe8000c101120 */
[----:B--2---:R0:W-:Y:S04]  /*96a80*/  @P4 STG.E.U8 desc[UR32][R20.64], R2 ;  /* 0x0000000214004986 */ /* 0x0041e8000c101120 */
[----:B------:R-:W2:Y:S01]  /*96a90*/  LDL.LU.64 R28, [R1+0x1ba0] ;  /* 0x001ba000011c7983 */ /* 0x000ea20000300a00 */
[----:B------:R-:W-:-:S03]  /*96aa0*/  PRMT R3, R22, 0x7773, RZ ;  /* 0x0000777316037816 */ /* 0x000fc600000000ff */
[----:B------:R-:W2:Y:S01]  /*96ab0*/  LDL.LU.64 R26, [R1+0x1bc0] ;  /* 0x001bc000011a7983 */ /* 0x000ea20000300a00 */
[----:B------:R-:W-:Y:S01]  /*96ac0*/  ULDC UR4, c[0x0][0x228] ;  /* 0x00008a0000047ab9 */ /* 0x000fe20000000800 */
[----:B0-----:R-:W-:Y:S02]  /*96ad0*/  PRMT R2, R22, 0x7772, RZ ;  /* 0x0000777216027816 */ /* 0x001fe400000000ff */
[----:B------:R-:W2:Y:S04]  /*96ae0*/  LDL.LU.64 R20, [R1+0x4e0] ;  /* 0x0004e00001147983 */ /* 0x000ea80000300a00 */
[----:B------:R-:W4:Y:S04]  /*96af0*/  LDL.LU R18, [R1+0x348] ;  /* 0x0003480001127983 */ /* 0x000f280000300800 */
[----:B------:R-:W2:Y:S04]  /*96b00*/  LDL.LU.64 R24, [R1+0x1bb8] ;  /* 0x001bb80001187983 */ /* 0x000ea80000300a00 */
[----:B------:R0:W-:Y:S04]  /*96b10*/  @P3 STG.E.U8 desc[UR32][R6.64], R2 ;  /* 0x0000000206003986 */ /* 0x0001e8000c101120 */
[----:B0-----:R-:W2:Y:S04]  /*96b20*/  LDL.LU.64 R6, [R1+0x1bb0] ;  /* 0x001bb00001067983 */ /* 0x001ea80000300a00 */
[----:B---3--:R0:W-:Y:S04]  /*96b30*/  @P5 STG.E.U8 desc[UR32][R16.64], R3 ;  /* 0x0000000310005986 */ /* 0x0081e8000c101120 */
[----:B0-----:R-:W3:Y:S01]  /*96b40*/  LDL.LU R16, [R1+0x254c] ;  /* 0x00254c0001107983 */ /* 0x001ee20000300800 */
[----:B------:R-:W-:-:S02]  /*96b50*/  ISETP.LT.AND P4, PT, R9, UR4, !P0 ;  /* 0x0000000409007c0c */ /* 0x000fc4000c781270 */
[----:B------:R-:W-:Y:S01]  /*96b60*/  ISETP.LT.AND P6, PT, R10, UR5, !P0 ;  /* 0x000000050a007c0c */ /* 0x000fe2000c7c1270 */
[----:B------:R-:W-:Y:S01]  /*96b70*/  VIADD R0, R19, 0x5e ;  /* 0x0000005e13007836 */ /* 0x000fe20000000000 */
[----:B------:R-:W-:Y:S01]  /*96b80*/  ULDC UR4, c[0x0][0x228] ;  /* 0x00008a0000047ab9 */ /* 0x000fe20000000800 */
[----:B------:R-:W-:Y:S01]  /*96b90*/  ULDC UR5, c[0x0][0x228] ;  /* 0x00008a0000057ab9 */ /* 0x000fe20000000800 */
[----:B------:R-:W-:Y:S02]  /*96ba0*/  ISETP.LT.AND P5, PT, R11, UR4, !P0 ;  /* 0x000000040b007c0c */ /* 0x000fe4000c7a1270 */
[----:B------:R-:W-:Y:S02]  /*96bb0*/  ISETP.GE.AND P3, PT, R0, UR15, PT ;  /* 0x0000000f00007c0c */ /* 0x000fe4000bf66270 */
[----:B------:R-:W-:Y:S01]  /*96bc0*/  ISETP.LT.AND P0, PT, R12, UR5, !P0 ;  /* 0x000000050c007c0c */ /* 0x000fe2000c701270 */
[----:B------:R-:W-:Y:S01]  /*96bd0*/  ULDC UR4, c[0x0][0x228] ;  /* 0x00008a0000047ab9 */ /* 0x000fe20000000800 */
[----:B----4-:R-:W-:Y:S01]  /*96be0*/  PRMT R3, R18, 0x7773, RZ ;  /* 0x0000777312037816 */ /* 0x010fe200000000ff */
[----:B------:R-:W-:Y:S01]  /*96bf0*/  ULDC UR5, c[0x0][0x228] ;  /* 0x00008a0000057ab9 */ /* 0x000fe20000000800 */
[----:B---3--:R-:W-:-:S02]  /*96c00*/  PRMT R0, R16, 0x7770, RZ ;  /* 0x0000777010007816 */ /* 0x008fc400000000ff */
[----:B------:R-:W-:-:S03]  /*96c10*/  PRMT R2, R16, 0x7771, RZ ;  /* 0x0000777110027816 */ /* 0x000fc600000000ff */
[----:B------:R0:W-:Y:S04]  /*96c20*/  @P4 STG.E.U8 desc[UR32][R4.64], R0 ;  /* 0x0000000004004986 */ /* 0x0001e8000c101120 */
[----:B--2---:R1:W-:Y:S01]  /*96c30*/  @P6 STG.E.U8 desc[UR32][R28.64], R2 ;  /* 0x000000021c006986 */ /* 0x0043e2000c101120 */
[----:B------:R-:W-:Y:S01]  /*96c40*/  ISETP.LT.AND P6, PT, R13, UR4, !P1 ;  /* 0x000000040d007c0c */ /* 0x000fe2000cfc1270 */
[----:B------:R-:W-:Y:S02]  /*96c50*/  ULDC UR4, c[0x0][0x228] ;  /* 0x00008a0000047ab9 */ /* 0x000fe40000000800 */
[----:B------:R-:W-:Y:S01]  /*96c60*/  ISETP.LT.AND P4, PT, R15, UR4, !P1 ;  /* 0x000000040f007c0c */ /* 0x000fe2000cf81270 */
[----:B------:R-:W-:Y:S01]  /*96c70*/  ULDC UR4, c[0x0][0x228] ;  /* 0x00008a0000047ab9 */ /* 0x000fe20000000800 */
[----:B0-----:R-:W2:Y:S01]  /*96c80*/  LDL.LU.64 R4, [R1+0x1bd0] ;  /* 0x001bd00001047983 */ /* 0x001ea20000300a00 */
[----:B------:R-:W-:-:S03]  /*96c90*/  PRMT R0, R16, 0x7772, RZ ;  /* 0x0000777210007816 */ /* 0x000fc600000000ff */
[----:B-1----:R-:W3:Y:S01]  /*96ca0*/  LDL.LU.64 R28, [R1+0x1bc8] ;  /* 0x001bc800011c7983 */ /* 0x002ee20000300a00 */
[----:B------:R-:W-:-:S03]  /*96cb0*/  PRMT R2, R16, 0x7773, RZ ;  /* 0x0000777310027816 */ /* 0x000fc600000000ff */
[----:B------:R-:W4:Y:S04]  /*96cc0*/  LDL.LU R17, [R1+0x358] ;  /* 0x0003580001117983 */ /* 0x000f280000300800 */
[----:B------:R0:W-:Y:S04]  /*96cd0*/  @P5 STG.E.U8 desc[UR32][R26.64], R0 ;  /* 0x000000001a005986 */ /* 0x0001e8000c101120 */
[----:B------:R1:W-:Y:S01]  /*96ce0*/  @P0 STG.E.U8 desc[UR32][R20.64], R2 ;  /* 0x0000000214000986 */ /* 0x0003e2000c101120 */
[----:B0-----:R-:W-:-:S03]  /*96cf0*/  PRMT R0, R18, 0x7770, RZ ;  /* 0x0000777012007816 */ /* 0x001fc600000000ff */
[----:B-1----:R-:W4:Y:S04]  /*96d00*/  LDL.LU.64 R20, [R1+0x1be0] ;  /* 0x001be00001147983 */ /* 0x002f280000300a00 */
[----:B------:R-:W4:Y:S01]  /*96d10*/  LDL.LU.64 R26, [R1+0x1bd8] ;  /* 0x001bd800011a7983 */ /* 0x000f220000300a00 */
[----:B------:R-:W-:-:S03]  /*96d20*/  PRMT R2, R18, 0x7771, RZ ;  /* 0x0000777112027816 */ /* 0x000fc600000000ff */
[----:B------:R0:W-:Y:S04]  /*96d30*/  @P6 STG.E.U8 desc[UR32][R24.64], R0 ;  /* 0x0000000018006986 */ /* 0x0001e8000c101120 */
[----:B------:R1:W-:Y:S04]  /*96d40*/  @P4 STG.E.U8 desc[UR32][R6.64], R2 ;  /* 0x0000000206004986 */ /* 0x0003e8000c101120 */
[----:B0-----:R-:W4:Y:S04]  /*96d50*/  LDL.LU.64 R24, [R1+0x1c00] ;  /* 0x001c000001187983 */ /* 0x001f280000300a00 */
[----:B-1----:R-:W4:Y:S04]  /*96d60*/  LDL.LU.64 R6, [R1+0x1bf8] ;  /* 0x001bf80001067983 */ /* 0x002f280000300a00 */
[----:B------:R-:W4:Y:S01]  /*96d70*/  LDL.LU R16, [R1+0x338] ;  /* 0x0003380001107983 */ /* 0x000f220000300800 */
[----:B------:R-:W-:-:S03]  /*96d80*/  VIADD R0, R19, 0x5f ;  /* 0x0000005f13007836 */ /* 0x000fc60000000000 */
[----:B------:R0:W-:Y:S01]  /*96d90*/  STL [R1+0x2548], R19 ;  /* 0x0025481301007387 */ /* 0x0001e20000100800 */
[----:B------:R-:W-:-:S03]  /*96da0*/  PRMT R2, R18, 0x7772, RZ ;  /* 0x0000777212027816 */ /* 0x000fc600000000ff */
[----:B0-----:R-:W4:Y:S01]  /*96db0*/  LDL.LU.64 R18, [R1+0x1bf0] ;  /* 0x001bf00001127983 */ /* 0x001f220000300a00 */
[----:B------:R-:W-:Y:S02]  /*96dc0*/  ISETP.LT.AND P0, PT, R23, UR4, !P1 ;  /* 0x0000000417007c0c */ /* 0x000fe4000cf01270 */
[----:B------:R-:W-:Y:S01]  /*96dd0*/  ISETP.LT.AND P5, PT, R8, UR5, !P1 ;  /* 0x0000000508007c0c */ /* 0x000fe2000cfa1270 */
[----:B------:R-:W-:Y:S01]  /*96de0*/  ULDC UR4, c[0x0][0x228] ;  /* 0x00008a0000047ab9 */ /* 0x000fe20000000800 */
[----:B------:R-:W-:Y:S01]  /*96df0*/  ULDC UR5, c[0x0][0x228] ;  /* 0x00008a0000057ab9 */ /* 0x000fe20000000800 */
[----:B------:R-:W-:Y:S02]  /*96e00*/  ISETP.LT.AND P6, PT, R9, UR4, !P1 ;  /* 0x0000000409007c0c */ /* 0x000fe4000cfc1270 */
[----:B------:R-:W-:Y:S01]  /*96e10*/  ISETP.LT.AND P4, PT, R10, UR5, !P1 ;  /* 0x000000050a007c0c */ /* 0x000fe2000cf81270 */
[----:B------:R-:W-:Y:S01]  /*96e20*/  ULDC UR4, c[0x0][0x228] ;  /* 0x00008a0000047ab9 */ /* 0x000fe20000000800 */
[----:B------:R-:W-:-:S04]  /*96e30*/  ULDC UR5, c[0x0][0x228] ;  /* 0x00008a0000057ab9 */ /* 0x000fc80000000800 */
[----:B--2---:R0:W-:Y:S01]  /*96e40*/  @P0 STG.E.U8 desc[UR32][R4.64], R2 ;  /* 0x0000000204000986 */ /* 0x0041e2000c101120 */
[----:B------:R-:W-:-:S03]  /*96e50*/  ISETP.GE.AND P0, PT, R0, UR17, PT ;  /* 0x0000001100007c0c */ /* 0x000fc6000bf06270 */
[----:B---3--:R-:W-:Y:S01]  /*96e60*/  @P5 STG.E.U8 desc[UR32][R28.64], R3 ;  /* 0x000000031c005986 */ /* 0x008fe2000c101120 */
[----:B------:R-:W-:Y:S02]  /*96e70*/  ISETP.LT.AND P5, PT, R11, UR4, !P1 ;  /* 0x000000040b007c0c */ /* 0x000fe4000cfa1270 */
[C---:B----4-:R-:W-:Y:S01]  /*96e80*/  PRMT R0, R17.reuse, 0x7770, RZ ;  /* 0x0000777011007816 */ /* 0x050fe200000000ff */
[----:B------:R-:W-:Y:S01]  /*96e90*/  ULDC UR4, c[0x0][0x228] ;  /* 0x00008a0000047ab9 */ /* 0x000fe20000000800 */
[----:B------:R-:W-:Y:S01]  /*96ea0*/  ISETP.LT.AND P1, PT, R12, UR5, !P1 ;  /* 0x000000050c007c0c */ /* 0x000fe2000cf21270 */
[----:B------:R-:W-:Y:S01]  /*96eb0*/  ULDC UR5, c[0x0][0x228] ;  /* 0x00008a0000057ab9 */ /* 0x000fe20000000800 */
[----:B0-----:R-:W-:Y:S01]  /*96ec0*/  PRMT R2, R17, 0x7771, RZ ;  /* 0x0000777111027816 */ /* 0x001fe200000000ff */
[----:B------:R-:W2:Y:S04]  /*96ed0*/  LDL.LU.64 R4, [R1+0x1c08] ;  /* 0x001c080001047983 */ /* 0x000ea80000300a00 */
[----:B------:R0:W-:Y:S01]  /*96ee0*/  @P6 STG.E.U8 desc[UR32][R20.64], R0 ;  /* 0x0000000014006986 */ /* 0x0001e2000c101120 */
[----:B------:R-:W-:-:S03]  /*96ef0*/  ISETP.LT.AND P6, PT, R13, UR4, !P2 ;  /* 0x000000040d007c0c */ /* 0x000fc6000d7c1270 */
[----:B------:R1:W-:Y:S01]  /*96f00*/  @P4 STG.E.U8 desc[UR32][R26.64], R2 ;  /* 0x000000021a004986 */ /* 0x0003e2000c101120 */
[----:B------:R-:W-:Y:S01]  /*96f10*/  ULDC UR4, c[0x0][0x228] ;  /* 0x00008a0000047ab9 */ /* 0x000fe20000000800 */
[C---:B0-----:R-:W-:Y:S02]  /*96f20*/  PRMT R0, R17.reuse, 0x7773, RZ ;  /* 0x0000777311007816 */ /* 0x041fe400000000ff */
[----:B------:R-:W3:Y:S01]  /*96f30*/  LDL.LU R21, [R1+0x368] ;  /* 0x0003680001157983 */ /* 0x000ee20000300800 */
[----:B-1----:R-:W-:-:S03]  /*96f40*/  PRMT R2, R17, 0x7772, RZ ;  /* 0x0000777211027816 */ /* 0x002fc600000000ff */
[----:B------:R-:W4:Y:S04]  /*96f50*/  LDL.LU.64 R28, [R1+0x1c10] ;  /* 0x001c1000011c7983 */ /* 0x000f280000300a00 */
[----:B------:R-:W4:Y:S04]  /*96f60*/  LDL.LU.64 R26, [R1+0x1c18] ;  /* 0x001c1800011a7983 */ /* 0x000f280000300a00 */
[----:B------:R0:W-:Y:S04]  /*96f70*/  @P5 STG.E.U8 desc[UR32][R24.64], R2 ;  /* 0x0000000218005986 */ /* 0x0001e8000c101120 */
[----:B------:R1:W-:Y:S01]  /*96f80*/  @P1 STG.E.U8 desc[UR32][R6.64], R0 ;  /* 0x0000000006001986 */ /* 0x0003e2000c101120 */
[----:B0-----:R-:W-:-:S03]  /*96f90*/  PRMT R2, R16, 0x7770, RZ ;  /* 0x0000777010027816 */ /* 0x001fc600000000ff */
[----:B------:R-:W4:Y:S04]  /*96fa0*/  LDL.LU.64 R24, [R1+0x1c28] ;  /* 0x001c280001187983 */ /* 0x000f280000300a00 */
[----:B-1----:R-:W4:Y:S04]  /*96fb0*/  LDL.LU.64 R6, [R1+0x1c20] ;  /* 0x001c200001067983 */ /* 0x002f280000300a00 */
[----:B------:R0:W-:Y:S04]  /*96fc0*/  @P6 STG.E.U8 desc[UR32][R18.64], R2 ;  /* 0x0000000212006986 */ /* 0x0001e8000c101120 */
[----:B0-----:R-:W4:Y:S04]  /*96fd0*/  LDL.LU R19, [R1+0x2548] ;  /* 0x0025480001137983 */ /* 0x001f280000300800 */
[----:B------:R-:W2:Y:S01]  /*96fe0*/  LDL.LU.64 R2, [R1+0x1be8] ;  /* 0x001be80001027983 */ /* 0x000ea20000300a00 */
[----:B------:R-:W-:-:S02]  /*96ff0*/  ISETP.LT.AND P4, PT, R15, UR5, !P2 ;  /* 0x000000050f007c0c */ /* 0x000fc4000d781270 */
[----:B------:R-:W-:Y:S02]  /*97000*/  ISETP.LT.AND P5, PT, R23, UR4, !P2 ;  /* 0x0000000417007c0c */ /* 0x000fe4000d7a1270 */
[----:B------:R-:W-:Y:S01]  /*97010*/  PRMT R0, R16, 0x7771, RZ ;  /* 0x0000777110007816 */ /* 0x000fe200000000ff */
[----:B------:R-:W-:Y:S01]  /*97020*/  ULDC UR4, c[0x0][0x228] ;  /* 0x00008a0000047ab9 */ /* 0x000fe20000000800 */
[----:B------:R-:W4:Y:S01]  /*97030*/  LDL.LU R20, [R1+0x34c] ;  /* 0x00034c0001147983 */ /* 0x000f220000300800 */
[----:B------:R-:W-:Y:S01]  /*97040*/  ISETP.LT.AND P1, PT, R8, UR4, !P2 ;  /* 0x0000000408007c0c */ /* 0x000fe2000d721270 */
[----:B------:R-:W-:Y:S01]  /*97050*/  ULDC UR4, c[0x0][0x228] ;  /* 0x00008a0000047ab9 */ /* 0x000fe20000000800 */
[----:B------:R-:W-:Y:S02]  /*97060*/  ULDC UR5, c[0x0][0x228] ;  /* 0x00008a0000057ab9 */ /* 0x000fe40000000800 */
[----:B------:R-:W-:Y:S01]  /*97070*/  ISETP.LT.AND P6, PT, R10, UR5, !P2 ;  /* 0x000000050a007c0c */ /* 0x000fe2000d7c1270 */
[----:B------:R-:W-:Y:S01]  /*97080*/  ULDC UR5, c[0x0][0x228] ;  /* 0x00008a0000057ab9 */ /* 0x000fe20000000800 */
[----:B--2---:R0:W-:Y:S01]  /*97090*/  @P4 STG.E.U8 desc[UR32][R2.64], R0 ;  /* 0x0000000002004986 */ /* 0x0041e2000c101120 */
[----:B------:R-:W-:Y:S01]  /*970a0*/  ISETP.LT.AND P4, PT, R9, UR4, !P2 ;  /* 0x0000000409007c0c */ /* 0x000fe2000d781270 */
[----:B------:R-:W-:Y:S01]  /*970b0*/  ULDC UR4, c[0x0][0x228] ;  /* 0x00008a0000047ab9 */ /* 0x000fe20000000800 */
[----:B0-----:R-:W-:-:S05]  /*970c0*/  PRMT R0, R16, 0x7772, RZ ;  /* 0x0000777210007816 */ /* 0x001fca00000000ff */
[----:B------:R0:W-:Y:S01]  /*970d0*/  @P5 STG.E.U8 desc[UR32][R4.64], R0 ;  /* 0x0000000004005986 */ /* 0x0001e2000c101120 */
[----:B------:R-:W-:Y:S02]  /*970e0*/  ISETP.LT.AND P5, PT, R11, UR4, !P2 ;  /* 0x000000040b007c0c */ /* 0x000fe4000d7a1270 */
[----:B---3--:R-:W-:Y:S01]  /*970f0*/  PRMT R3, R21, 0x7770, RZ ;  /* 0x0000777015037816 */ /* 0x008fe200000000ff */
[----:B------:R-:W-:Y:S01]  /*97100*/  ULDC UR4, c[0x0][0x228] ;  /* 0x00008a0000047ab9 */ /* 0x000fe20000000800 */
[----:B0-----:R-:W-:Y:S02]  /*97110*/  PRMT R0, R16, 0x7773, RZ ;  /* 0x0000777310007816 */ /* 0x001fe400000000ff */
[----:B------:R-:W2:Y:S04]  /*97120*/  LDL.LU.64 R16, [R1+0x1c40] ;  /* 0x001c400001107983 */ /* 0x000ea80000300a00 */
[----:B------:R0:W-:Y:S04]  /*97130*/  STL.64 [R1+0x2540], R10 ;  /* 0x0025400a01007387 */ /* 0x0001e80000100a00 */
[----:B0-----:R-:W3:Y:S04]  /*97140*/  LDL.LU.64 R10, [R1+0x1c38] ;  /* 0x001c3800010a7983 */ /* 0x001ee80000300a00 */
[----:B----4-:R0:W-:Y:S01]  /*97150*/  @P1 STG.E.U8 desc[UR32][R28.64], R0 ;  /* 0x000000001c001986 */ /* 0x0101e2000c101120 */
[----:B------:R-:W-:Y:S01]  /*97160*/  VIADD R2, R19, 0x60 ;  /* 0x0000006013027836 */ /* 0x000fe20000000000 */
[----:B------:R-:W-:-:S02]  /*97170*/  ISETP.LT.AND P2, PT, R12, UR4, !P2 ;  /* 0x000000040c007c0c */ /* 0x000fc4000d741270 */
[----:B------:R1:W-:Y:S01]  /*97180*/  @P4 STG.E.U8 desc[UR32][R26.64], R3 ;  /* 0x000000031a004986 */ /* 0x0003e2000c101120 */
[----:B------:R-:W-:Y:S01]  /*97190*/  ULDC UR4, c[0x0][0x228] ;  /* 0x00008a0000047ab9 */ /* 0x000fe20000000800 */
[C---:B0-----:R-:W-:Y:S02]  /*971a0*/  PRMT R0, R21.reuse, 0x7771, RZ ;  /* 0x0000777115007816 */ /* 0x041fe400000000ff */
[----:B------:R-:W-:Y:S02]  /*971b0*/  ISETP.GE.AND P1, PT, R2, UR19, PT ;  /* 0x0000001302007c0c */ /* 0x000fe4000bf26270 */
[----:B------:R-:W-:Y:S01]  /*971c0*/  PRMT R2, R21, 0x7772, RZ ;  /* 0x0000777215027816 */ /* 0x000fe200000000ff */
[----:B-1----:R-:W4:Y:S04]  /*971d0*/  LDL.LU.64 R26, [R1+0x1c30] ;  /* 0x001c3000011a7983 */ /* 0x002f280000300a00 */
[----:B------:R0:W-:Y:S01]  /*971e0*/  @P6 STG.E.U8 desc[UR32][R24.64], R0 ;  /* 0x0000000018006986 */ /* 0x0001e2000c101120 */
[----:B------:R-:W-:-:S03]  /*971f0*/  ISETP.LT.AND P6, PT, R13, UR4, !P3 ;  /* 0x000000040d007c0c */ /* 0x000fc6000dfc1270 */
[----:B------:R-:W4:Y:S04]  /*97200*/  LDL.LU.64 R28, [R1+0x4e8] ;  /* 0x0004e800011c7983 */ /* 0x000f280000300a00 */
[----:B------:R-:W4:Y:S04]  /*97210*/  LDL.LU R18, [R1+0x35c] ;  /* 0x00035c0001127983 */ /* 0x000f280000300800 */
[----:B------:R1:W-:Y:S01]  /*97220*/  @P5 STG.E.U8 desc[UR32][R6.64], R2 ;  /* 0x0000000206005986 */ /* 0x0003e2000c101120 */
[----:B------:R-:W-:Y:S02]  /*97230*/  PRMT R3, R21, 0x7773, RZ ;  /* 0x0000777315037816 */ /* 0x000fe400000000ff */
[----:B------:R-:W-:-:S02]  /*97240*/  PRMT R4, R20, 0x7772, RZ ;  /* 0x0000777214047816 */ /* 0x000fc400000000ff */
[C---:B------:R-:W-:Y:S02]  /*97250*/  PRMT R5, R20.reuse, 0x7773, RZ ;  /* 0x0000777314057816 */ /* 0x040fe400000000ff */
[----:B------:R-:W-:Y:S01]  /*97260*/  ISETP.LT.AND P4, PT, R15, UR5, !P3 ;  /* 0x000000050f007c0c */ /* 0x000fe2000df81270 */
[----:B------:R-:W-:Y:S01]  /*97270*/  ULDC UR4, c[0x0][0x228] ;  /* 0x00008a0000047ab9 */ /* 0x000fe20000000800 */
[C---:B0-----:R-:W-:Y:S01]  /*97280*/  PRMT R0, R20.reuse, 0x7770, RZ ;  /* 0x0000777014007816 */ /* 0x041fe200000000ff */
[----:B-1----:R-:W4:Y:S04]  /*97290*/  LDL.LU.64 R6, [R1+0x1c50] ;  /* 0x001c500001067983 */ /* 0x002f280000300a00 */
[----:B------:R-:W4:Y:S04]  /*972a0*/  LDL.LU.64 R24, [R1+0x1c48] ;  /* 0x001c480001187983 */ /* 0x000f280000300a00 */
[----:B------:R0:W-:Y:S01]  /*972b0*/  STL [R1+0x2538], R15 ;  /* 0x0025380f01007387 */ /* 0x0001e20000100800 */
[----:B------:R-:W-:-:S02]  /*972c0*/  PRMT R2, R20, 0x7771, RZ ;  /* 0x0000777114027816 */ /* 0x000fc400000000ff */
[----:B------:R-:W-:Y:S01]  /*972d0*/  ISETP.LT.AND P5, PT, R23, UR6, !P3 ;  /* 0x0000000617007c0c */ /* 0x000fe2000dfa1270 */
[----:B------:R-:W4:Y:S01]  /*972e0*/  LDL.LU.64 R20, [R1+0x1c70] ;  /* 0x001c700001147983 */ /* 0x000f220000300a00 */
[----:B------:R-:W-:Y:S01]  /*972f0*/  ULDC UR5, c[0x0][0x228] ;  /* 0x00008a0000057ab9 */ /* 0x000fe20000000800 */
[----:B------:R-:W-:Y:S02]  /*97300*/  ULDC UR6, c[0x0][0x228] ;  /* 0x00008a0000067ab9 */ /* 0x000fe40000000800 */
[----:B0-----:R-:W4:Y:S04]  /*97310*/  LDL.LU.64 R14, [R1+0x1c68] ;  /* 0x001c6800010e7983 */ /* 0x001f280000300a00 */
[----:B--2---:R0:W-:Y:S04]  /*97320*/  @P2 STG.E.U8 desc[UR32][R16.64], R3 ;  /* 0x0000000310002986 */ /* 0x0041e8000c101120 */
[----:B0-----:R-:W2:Y:S04]  /*97330*/  LDL.LU R16, [R1+0x33c] ;  /* 0x00033c0001107983 */ /* 0x001ea80000300800 */
[----:B---3--:R0:W-:Y:S04]  /*97340*/  @P6 STG.E.U8 desc[UR32][R10.64], R0 ;  /* 0x000000000a006986 */ /* 0x0081e8000c101120 */
[----:B0-----:R-:W3:Y:S01]  /*97350*/  LDL.LU.64 R10, [R1+0x2540] ;  /* 0x00254000010a7983 */ /* 0x001ee20000300a00 */
[----:B------:R-:W-:Y:S01]  /*97360*/  ISETP.LT.AND P2, PT, R8, UR4, !P3 ;  /* 0x0000000408007c0c */ /* 0x000fe2000df41270 */
[----:B------:R-:W-:-:S02]  /*97370*/  ULDC UR4, c[0x0][0x228] ;  /* 0x00008a0000047ab9 */ /* 0x000fc40000000800 */
[----:B------:R-:W-:Y:S01]  /*97380*/  ISETP.LT.AND P6, PT, R9, UR4, !P3 ;  /* 0x0000000409007c0c */ /* 0x000fe2000dfc1270 */
[----:B----4-:R0:W-:Y:S01]  /*97390*/  @P4 STG.E.U8 desc[UR32][R26.64], R2 ;  /* 0x000000021a004986 */ /* 0x0101e2000c101120 */
[----:B------:R-:W-:-:S03]  /*973a0*/  ULDC UR4, c[0x0][0x228] ;  /* 0x00008a0000047ab9 */ /* 0x000fc60000000800 */
[----:B------:R-:W-:Y:S01]  /*973b0*/  @P5 STG.E.U8 desc[UR32][R28.64], R4 ;  /* 0x000000041c005986 */ /* 0x000fe2000c101120 */
[----:B------:R-:W-:Y:S01]  /*973c0*/  VIADD R0, R19, 0x61 ;  /* 0x0000006113007836 */ /* 0x000fe20000000000 */
[----:B0-----:R-:W-:Y:S02]  /*973d0*/  PRMT R2, R18, 0x7770, RZ ;  /* 0x0000777012027816 */ /* 0x001fe400000000ff */
[----:B------:R-:W4:Y:S04]  /*973e0*/  LDL.LU.64 R26, [R1+0x1c58] ;  /* 0x001c5800011a7983 */ /* 0x000f280000300a00 */
[----:B------:R0:W-:Y:S04]  /*973f0*/  @P2 STG.E.U8 desc[UR32][R6.64], R5 ;  /* 0x0000000506002986 */ /* 0x0001e8000c101120 */
[----:B------:R1:W-:Y:S01]  /*97400*/  @P6 STG.E.U8 desc[UR32][R24.64], R2 ;  /* 0x0000000218006986 */ /* 0x0003e2000c101120 */
[----:B------:R-:W-:-:S02]  /*97410*/  ISETP.GE.AND P2, PT, R0, UR23, PT ;  /* 0x0000001700007c0c */ /* 0x000fc4000bf46270 */
[C---:B------:R-:W-:Y:S01]  /*97420*/  PRMT R0, R18.reuse, 0x7772, RZ ;  /* 0x0000777212007816 */ /* 0x040fe200000000ff */
[----:B0-----:R-:W4:Y:S01]  /*97430*/  LDL.LU.64 R4, [R1+0x1c60] ;  /* 0x001c600001047983 */ /* 0x001f220000300a00 */
[----:B-1----:R-:W-:-:S03]  /*97440*/  PRMT R2, R18, 0x7771, RZ ;  /* 0x0000777112027816 */ /* 0x002fc600000000ff */
[----:B------:R-:W4:Y:S04]  /*97450*/  LDL.LU.64 R6, [R1+0x1c78] ;  /* 0x001c780001067983 */ /* 0x000f280000300a00 */
[----:B------:R-:W4:Y:S04]  /*97460*/  LDL.LU.64 R28, [R1+0x1c80] ;  /* 0x001c8000011c7983 */ /* 0x000f280000300a00 */
[----:B------:R-:W4:Y:S04]  /*97470*/  LDL.LU.64 R24, [R1+0x1c90] ;  /* 0x001c900001187983 */ /* 0x000f280000300a00 */
[----:B------:R-:W4:Y:S01]  /*97480*/  LDL.LU R17, [R1+0x36c] ;  /* 0x00036c0001117983 */ /* 0x000f220000300800 */
[----:B---3--:R-:W-:-:S02]  /*97490*/  ISETP.LT.AND P5, PT, R10, UR4, !P3 ;  /* 0x000000040a007c0c */ /* 0x008fc4000dfa1270 */
[----:B------:R-:W-:Y:S01]  /*974a0*/  ISETP.LT.AND P4, PT, R11, UR5, !P3 ;  /* 0x000000050b007c0c */ /* 0x000fe2000df81270 */
[----:B------:R-:W-:Y:S01]  /*974b0*/  ULDC UR4, c[0x0][0x228] ;  /* 0x00008a0000047ab9 */ /* 0x000fe20000000800 */
[----:B------:R-:W-:-:S09]  /*974c0*/  ULDC UR5, c[0x0][0x228] ;  /* 0x00008a0000057ab9 */ /* 0x000fd20000000800 */
[----:B------:R0:W-:Y:S04]  /*974d0*/  @P5 STG.E.U8 desc[UR32][R20.64], R2 ;  /* 0x0000000214005986 */ /* 0x0001e8000c101120 */
[----:B------:R1:W-:Y:S04]  /*974e0*/  @P4 STG.E.U8 desc[UR32][R14.64], R0 ;  /* 0x000000000e004986 */ /* 0x0003e8000c101120 */
[----:B0-----:R-:W3:Y:S04]  /*974f0*/  LDL.LU.64 R20, [R1+0x1c88] ;  /* 0x001c880001147983 */ /* 0x001ee80000300a00 */
[----:B-1----:R-:W3:Y:S01]  /*97500*/  LDL.LU R15, [R1+0x2538] ;  /* 0x00253800010f7983 */ /* 0x002ee20000300800 */
[----:B------:R-:W-:-:S02]  /*97510*/  ISETP.LT.AND P3, PT, R12, UR4, !P3 ;  /* 0x000000040c007c0c */ /* 0x000fc4000df61270 */
[----:B------:R-:W-:Y:S01]  /*97520*/  ISETP.LT.AND P6, PT, R13, UR5, !P0 ;  /* 0x000000050d007c0c */ /* 0x000fe2000c7c1270 */
[----:B------:R-:W-:Y:S01]  /*97530*/  ULDC UR4, c[0x0][0x228] ;  /* 0x00008a0000047ab9 */ /* 0x000fe20000000800 */
[----:B------:R-:W-:Y:S02]  /*97540*/  PRMT R3, R18, 0x7773, RZ ;  /* 0x0000777312037816 */ /* 0x000fe400000000ff */
[C---:B--2---:R-:W-:Y:S01]  /*97550*/  PRMT R0, R16.reuse, 0x7770, RZ ;  /* 0x0000777010007816 */ /* 0x044fe200000000ff */
[----:B------:R-:W-:Y:S01]  /*97560*/  ULDC UR5, c[0x0][0x228] ;  /* 0x00008a0000057ab9 */ /* 0x000fe20000000800 */
[----:B------:R-:W-:-:S05]  /*97570*/  PRMT R2, R16, 0x7771, RZ ;  /* 0x0000777110027816 */ /* 0x000fca00000000ff */
[----:B----4-:R0:W-:Y:S01]  /*97580*/  @P3 STG.E.U8 desc[UR32][R4.64], R3 ;  /* 0x0000000304003986 */ /* 0x0101e2000c101120 */
[----:B------:R-:W-:-:S03]  /*97590*/  ISETP.LT.AND P3, PT, R23, UR5, !P0 ;  /* 0x0000000517007c0c */ /* 0x000fc6000c761270 */
[----:B------:R1:W-:Y:S01]  /*975a0*/  @P6 STG.E.U8 desc[UR32][R26.64], R0 ;  /* 0x000000001a006986 */ /* 0x0003e2000c101120 */
[----:B------:R-:W-:Y:S02]  /*975b0*/  ULDC UR5, c[0x0][0x228] ;  /* 0x00008a0000057ab9 */ /* 0x000fe40000000800 */
[----:B------:R-:W-:Y:S01]  /*975c0*/  ISETP.LT.AND P5, PT, R9, UR5, !P0 ;  /* 0x0000000509007c0c */ /* 0x000fe2000c7a1270 */
[----:B------:R-:W-:Y:S01]  /*975d0*/  ULDC UR5, c[0x0][0x228] ;  /* 0x00008a0000057ab9 */ /* 0x000fe20000000800 */
[----:B0-----:R-:W-:Y:S01]  /*975e0*/  PRMT R3, R16, 0x7772, RZ ;  /* 0x0000777210037816 */ /* 0x001fe200000000ff */
[----:B------:R-:W2:Y:S01]  /*975f0*/  LDL.LU.64 R4, [R1+0x1ca0] ;  /* 0x001ca00001047983 */ /* 0x000ea20000300a00 */
[----:B-1----:R-:W-:-:S03]  /*97600*/  VIADD R0, R19, 0x62 ;  /* 0x0000006213007836 */ /* 0x002fc60000000000 */
[----:B------:R-:W4:Y:S04]  /*97610*/  LDL.LU R18, [R1+0x60] ;  /* 0x0000600001127983 */ /* 0x000f280000300800 */
[----:B------:R-:W2:Y:S01]  /*97620*/  LDL.LU.64 R26, [R1+0x1c98] ;  /* 0x001c9800011a7983 */ /* 0x000ea20000300a00 */
[----:B---3--:R-:W-:Y:S01]  /*97630*/  ISETP.LT.AND P4, PT, R15, UR4, !P0 ;  /* 0x000000040f007c0c */ /* 0x008fe2000c781270 */
[----:B------:R-:W-:Y:S02]  /*97640*/  ULDC UR4, c[0x0][0x228] ;  /* 0x00008a0000047ab9 */ /* 0x000fe40000000800 */
[----:B------:R-:W-:Y:S01]  /*97650*/  ISETP.LT.AND P6, PT, R8, UR4, !P0 ;  /* 0x0000000408007c0c */ /* 0x000fe2000c7c1270 */
[----:B------:R-:W-:-:S09]  /*97660*/  ULDC UR4, c[0x0][0x228] ;  /* 0x00008a0000047ab9 */ /* 0x000fd20000000800 */
[----:B------:R0:W-:Y:S01]  /*97670*/  @P4 STG.E.U8 desc[UR32][R6.64], R2 ;  /* 0x0000000206004986 */ /* 0x0001e2000c101120 */
[----:B------:R-:W-:Y:S02]  /*97680*/  ISETP.GE.AND P4, PT, R0, UR25, PT ;  /* 0x0000001900007c0c */ /* 0x000fe4000bf86270 */
[----:B------:R-:W-:Y:S01]  /*97690*/  PRMT R0, R16, 0x7773, RZ ;  /* 0x0000777310007816 */ /* 0x000fe200000000ff */
[----:B------:R1:W-:Y:S01]  /*976a0*/  @P3 STG.E.U8 desc[UR32][R28.64], R3 ;  /* 0x000000031c003986 */ /* 0x0003e2000c101120 */
[----:B------:R-:W-:Y:S01]  /*976b0*/  ISETP.LT.AND P3, PT, R10, UR4, !P0 ;  /* 0x000000040a007c0c */ /* 0x000fe2000c761270 */
[----:B------:R-:W-:Y:S02]  /*976c0*/  ULDC UR4, c[0x0][0x228] ;  /* 0x00008a0000047ab9 */ /* 0x000fe40000000800 */
[----:B------:R3:W-:Y:S01]  /*976d0*/  @P6 STG.E.U8 desc[UR32][R24.64], R0 ;  /* 0x0000000018006986 */ /* 0x0007e2000c101120 */
[----:B0-----:R-:W-:-:S03]  /*976e0*/  PRMT R2, R17, 0x7770, RZ ;  /* 0x0000777011027816 */ /* 0x001fc600000000ff */
[----:B------:R-:W2:Y:S04]  /*976f0*/  LDL.LU.64 R6, [R1+0x4f0] ;  /* 0x0004f00001067983 */ /* 0x000ea80000300a00 */
[----:B-1----:R-:W2:Y:S01]  /*97700*/  LDL.LU.64 R28, [R1+0x1cb8] ;  /* 0x001cb800011c7983 */ /* 0x002ea20000300a00 */
[----:B------:R-:W-:Y:S01]  /*97710*/  ISETP.LT.AND P6, PT, R11, UR5, !P0 ;  /* 0x000000050b007c0c */ /* 0x000fe2000c7c1270 */
[----:B------:R-:W-:Y:S02]  /*97720*/  ULDC UR5, c[0x0][0x228] ;  /* 0x00008a0000057ab9 */ /* 0x000fe40000000800 */
[----:B------:R0:W-:Y:S04]  /*97730*/  @P5 STG.E.U8 desc[UR32][R20.64], R2 ;  /* 0x0000000214005986 */ /* 0x0001e8000c101120 */
[----:B---3--:R-:W3:Y:S01]  /*97740*/  LDL.LU.64 R24, [R1+0x1cb0] ;  /* 0x001cb00001187983 */ /* 0x008ee20000300a00 */
[----:B------:R-:W-:-:S02]  /*97750*/  ISETP.LT.AND P0, PT, R12, UR4, !P0 ;  /* 0x000000040c007c0c */ /* 0x000fc4000c701270 */
[----:B------:R-:W-:Y:S02]  /*97760*/  ISETP.LT.AND P5, PT, R13, UR5, !P1 ;  /* 0x000000050d007c0c */ /* 0x000fe4000cfa1270 */
[C---:B------:R-:W-:Y:S02]  /*97770*/  PRMT R0, R17.reuse, 0x7771, RZ ;  /* 0x0000777111007816 */ /* 0x040fe400000000ff */
[C---:B------:R-:W-:Y:S01]  /*97780*/  PRMT R3, R17.reuse, 0x7773, RZ ;  /* 0x0000777311037816 */ /* 0x040fe200000000ff */
[----:B------:R-:W-:Y:S01]  /*97790*/  ULDC UR4, c[0x0][0x228] ;  /* 0x00008a0000047ab9 */ /* 0x000fe20000000800 */
[----:B------:R-:W-:Y:S01]  /*977a0*/  ULDC UR5, c[0x0][0x228] ;  /* 0x00008a0000057ab9 */ /* 0x000fe20000000800 */
[----:B0-----:R-:W3:Y:S04]  /*977b0*/  LDL.LU.64 R20, [R1+0x1cc8] ;  /* 0x001cc80001147983 */ /* 0x001ee80000300a00 */
[----:B------:R-:W3:Y:S04]  /*977c0*/  LDL.LU R16, [R1+0x370] ;  /* 0x0003700001107983 */ /* 0x000ee80000300800 */
[----:B------:R0:W-:Y:S04]  /*977d0*/  STL.64 [R1+0x2530], R12 ;  /* 0x0025300c01007387 */ /* 0x0001e80000100a00 */
[----:B0-----:R-:W4:Y:S01]  /*977e0*/  LDL.LU.64 R12, [R1+0x1ca8] ;  /* 0x001ca800010c7983 */ /* 0x001f220000300a00 */
[----:B------:R-:W-:-:S03]  /*977f0*/  PRMT R2, R17, 0x7772, RZ ;  /* 0x0000777211027816 */ /* 0x000fc600000000ff */
[----:B----4-:R0:W-:Y:S04]  /*97800*/  @P3 STG.E.U8 desc[UR32][R12.64], R0 ;  /* 0x000000000c003986 */ /* 0x0101e8000c101120 */
[----:B0-----:R-:W4:Y:S01]  /*97810*/  LDL.LU.64 R12, [R1+0x1cc0] ;  /* 0x001cc000010c7983 */ /* 0x001f220000300a00 */
[----:B------:R-:W-:-:S03]  /*97820*/  PRMT R0, R18, 0x7770, RZ ;  /* 0x0000777012007816 */ /* 0x000fc600000000ff */
[----:B--2---:R-:W-:Y:S04]  /*97830*/  @P6 STG.E.U8 desc[UR32][R4.64], R2 ;  /* 0x0000000204006986 */ /* 0x004fe8000c101120 */
[----:B------:R0:W-:Y:S04]  /*97840*/  @P0 STG.E.U8 desc[UR32][R26.64], R3 ;  /* 0x000000031a000986 */ /* 0x0001e8000c101120 */
[----:B------:R1:W-:Y:S04]  /*97850*/  @P5 STG.E.U8 desc[UR32][R6.64], R0 ;  /* 0x0000000006005986 */ /* 0x0003e8000c101120 */
[----:B0-----:R-:W2:Y:S04]  /*97860*/  LDL.LU.64 R26, [R1+0x1ce0] ;  /* 0x001ce000011a7983 */ /* 0x001ea80000300a00 */
[----:B-1----:R-:W2:Y:S01]  /*97870*/  LDL.LU.64 R6, [R1+0x1cd8] ;  /* 0x001cd80001067983 */ /* 0x002ea20000300a00 */
[----:B------:R-:W-:Y:S01]  /*97880*/  ISETP.LT.AND P6, PT, R15, UR4, !P1 ;  /* 0x000000040f007c0c */ /* 0x000fe2000cfc1270 */
[----:B------:R-:W-:Y:S01]  /*97890*/  ULDC UR4, c[0x0][0x228] ;  /* 0x00008a0000047ab9 */ /* 0x000fe20000000800 */
[----:B------:R-:W-:-:S02]  /*978a0*/  PRMT R0, R18, 0x7771, RZ ;  /* 0x0000777112007816 */ /* 0x000fc400000000ff */
[----:B------:R-:W-:Y:S01]  /*978b0*/  ISETP.LT.AND P3, PT, R23, UR4, !P1 ;  /* 0x0000000417007c0c */ /* 0x000fe2000cf61270 */
[----:B------:R-:W-:Y:S01]  /*978c0*/  ULDC UR4, c[0x0][0x228] ;  /* 0x00008a0000047ab9 */ /* 0x000fe20000000800 */
[----:B------:R-:W-:Y:S02]  /*978d0*/  PRMT R2, R18, 0x7772, RZ ;  /* 0x0000777212027816 */ /* 0x000fe400000000ff */
[----:B------:R-:W-:Y:S01]  /*978e0*/  ISETP.LT.AND P0, PT, R8, UR4, !P1 ;  /* 0x0000000408007c0c */ /* 0x000fe2000cf01270 */
[----:B------:R-:W-:Y:S01]  /*978f0*/  ULDC UR4, c[0x0][0x228] ;  /* 0x00008a0000047ab9 */ /* 0x000fe20000000800 */
[----:B---3--:R-:W-:Y:S02]  /*97900*/  PRMT R3, R16, 0x7770, RZ ;  /* 0x0000777010037816 */ /* 0x008fe400000000ff */
[----:B------:R-:W-:Y:S01]  /*97910*/  ISETP.LT.AND P5, PT, R9, UR4, !P1 ;  /* 0x0000000409007c0c */ /* 0x000fe2000cfa1270 */
[----:B------:R-:W3:Y:S04]  /*97920*/  LDL.LU R17, [R1+0x500] ;  /* 0x0005000001117983 */ /* 0x000ee80000300800 */
[----:B------:R-:W-:Y:S04]  /*97930*/  @P6 STG.E.U8 desc[UR32][R28.64], R0 ;  /* 0x000000001c006986 */ /* 0x000fe8000c101120 */
[----:B------:R-:W3:Y:S01]  /*97940*/  LDL.LU.64 R4, [R1+0x1ce8] ;  /* 0x001ce80001047983 */ /* 0x000ee20000300a00 */
[----:B------:R-:W-:-:S03]  /*97950*/  ULDC UR4, c[0x0][0x228] ;  /* 0x00008a0000047ab9 */ /* 0x000fc60000000800 */
[----:B------:R0:W-:Y:S02]  /*97960*/  @P3 STG.E.U8 desc[UR32][R24.64], R2 ;  /* 0x0000000218003986 */ /* 0x0001e4000c101120 */
[----:B0-----:R-:W-:Y:S02]  /*97970*/  PRMT R2, R18, 0x7773, RZ ;  /* 0x0000777312027816 */ /* 0x001fe400000000ff */
[----:B------:R-:W3:Y:S04]  /*97980*/  LDL.LU.64 R24, [R1+0x1cd0] ;  /* 0x001cd00001187983 */ /* 0x000ee80000300a00 */
[----:B------:R-:W3:Y:S04]  /*97990*/  LDL.LU.64 R28, [R1+0x1cf8] ;  /* 0x001cf800011c7983 */ /* 0x000ee80000300a00 */
[----:B------:R0:W-:Y:S04]  /*979a0*/  @P0 STG.E.U8 desc[UR32][R20.64], R2 ;  /* 0x0000000214000986 */ /* 0x0001e8000c101120 */
[----:B0-----:R-:W3:Y:S01]  /*979b0*/  LDL.LU.64 R20, [R1+0x1cf0] ;  /* 0x001cf00001147983 */ /* 0x001ee20000300a00 */
[----:B------:R-:W-:-:S02]  /*979c0*/  ISETP.LT.AND P3, PT, R10, UR4, !P1 ;  /* 0x000000040a007c0c */ /* 0x000fc4000cf61270 */
[----:B------:R-:W-:Y:S01]  /*979d0*/  ISETP.LT.AND P6, PT, R11, UR5, !P1 ;  /* 0x000000050b007c0c */ /* 0x000fe2000cfc1270 */
[----:B------:R-:W-:Y:S01]  /*979e0*/  VIADD R0, R19, 0x75 ;  /* 0x0000007513007836 */ /* 0x000fe20000000000 */
[----:B------:R-:W-:Y:S01]  /*979f0*/  PRMT R2, R16, 0x7772, RZ ;  /* 0x0000777210027816 */ /* 0x000fe200000000ff */
[----:B------:R-:W-:Y:S01]  /*97a00*/  ULDC UR4, c[0x0][0x228] ;  /* 0x00008a0000047ab9 */ /* 0x000fe20000000800 */
[----:B------:R-:W-:Y:S02]  /*97a10*/  ULDC UR5, c[0x0][0x228] ;  /* 0x00008a0000057ab9 */ /* 0x000fe40000000800 */
[----:B------:R-:W-:Y:S02]  /*97a20*/  ISETP.GE.AND P0, PT, R0, UR45, PT ;  /* 0x0000002d00007c0c */ /* 0x000fe4000bf06270 */
[C---:B------:R-:W-:Y:S01]  /*97a30*/  PRMT R0, R16.reuse, 0x7771, RZ ;  /* 0x0000777110007816 */ /* 0x040fe200000000ff */
[----:B----4-:R0:W-:Y:S04]  /*97a40*/  @P5 STG.E.U8 desc[UR32][R12.64], R3 ;  /* 0x000000030c005986 */ /* 0x0101e8000c101120 */
[----:B0-----:R-:W4:Y:S04]  /*97a50*/  LDL.LU.64 R12, [R1+0x2530] ;  /* 0x00253000010c7983 */ /* 0x001f280000300a00 */
[----:B------:R-:W4:Y:S04]  /*97a60*/  LDL.LU R18, [R1+0x520] ;  /* 0x0005200001127983 */ /* 0x000f280000300800 */
[----:B--2---:R0:W-:Y:S04]  /*97a70*/  @P3 STG.E.U8 desc[UR32][R26.64], R0 ;  /* 0x000000001a003986 */ /* 0x0041e8000c101120 */
[----:B------:R1:W-:Y:S04]  /*97a80*/  @P6 STG.E.U8 desc[UR32][R6.64], R2 ;  /* 0x0000000206006986 */ /* 0x0003e8000c101120 */
[----:B0-----:R-:W2:Y:S04]  /*97a90*/  LDL.LU.64 R26, [R1+0x1d08] ;  /* 0x001d0800011a7983 */ /* 0x001ea80000300a00 */
[----:B-1----:R-:W2:Y:S01]  /*97aa0*/  LDL.LU.64 R6, [R1+0x1d00] ;  /* 0x001d000001067983 */ /* 0x002ea20000300a00 */
[----:B------:R-:W-:-:S02]  /*97ab0*/  PRMT R0, R16, 0x7773, RZ ;  /* 0x0000777310007816 */ /* 0x000fc400000000ff */
[----:B---3--:R-:W-:Y:S02]  /*97ac0*/  PRMT R2, R17, 0x7770, RZ ;  /* 0x0000777011027816 */ /* 0x008fe400000000ff */
[----:B----4-:R-:W-:Y:S02]  /*97ad0*/  ISETP.LT.AND P1, PT, R12, UR4, !P1 ;  /* 0x000000040c007c0c */ /* 0x010fe4000cf21270 */
[----:B------:R-:W-:Y:S01]  /*97ae0*/  ISETP.LT.AND P5, PT, R13, UR5, !P2 ;  /* 0x000000050d007c0c */ /* 0x000fe2000d7a1270 */
[----:B------:R-:W-:Y:S01]  /*97af0*/  ULDC UR4, c[0x0][0x228] ;  /* 0x00008a0000047ab9 */ /* 0x000fe20000000800 */
[----:B------:R-:W-:Y:S01]  /*97b00*/  ULDC UR5, c[0x0][0x228] ;  /* 0x00008a0000057ab9 */ /* 0x000fe20000000800 */
[----:B------:R-:W-:Y:S01]  /*97b10*/  ISETP.LT.AND P6, PT, R15, UR4, !P2 ;  /* 0x000000040f007c0c */ /* 0x000fe2000d7c1270 */
[----:B------:R-:W-:Y:S02]  /*97b20*/  ULDC UR4, c[0x0][0x228] ;  /* 0x00008a0000047ab9 */ /* 0x000fe40000000800 */
[----:B------:R-:W-:Y:S01]  /*97b30*/  ISETP.LT.AND P3, PT, R23, UR4, !P2 ;  /* 0x0000000417007c0c */ /* 0x000fe2000d761270 */
[----:B------:R-:W-:-:S04]  /*97b40*/  ULDC UR4, c[0x0][0x228] ;  /* 0x00008a0000047ab9 */ /* 0x000fc80000000800 */
[----:B------:R-:W-:Y:S04]  /*97b50*/  @P1 STG.E.U8 desc[UR32][R4.64], R0 ;  /* 0x0000000004001986 */ /* 0x000fe8000c101120 */
[----:B------:R0:W-:Y:S01]  /*97b60*/  @P5 STG.E.U8 desc[UR32][R24.64], R2 ;  /* 0x0000000218005986 */ /* 0x0001e2000c101120 */
[----:B------:R-:W-:Y:S02]  /*97b70*/  ISETP.LT.AND P1, PT, R8, UR4, !P2 ;  /* 0x0000000408007c0c */ /* 0x000fe4000d721270 */
[----:B------:R-:W-:Y:S02]  /*97b80*/  ISETP.LT.AND P5, PT, R9, UR5, !P2 ;  /* 0x0000000509007c0c */ /* 0x000fe4000d7a1270 */
[----:B------:R-:W-:Y:S01]  /*97b90*/  PRMT R3, R18, 0x7770, RZ ;  /* 0x0000777012037816 */ /* 0x000fe200000000ff */
[----:B------:R-:W-:Y:S01]  /*97ba0*/  ULDC UR5, c[0x0][0x228] ;  /* 0x00008a0000057ab9 */ /* 0x000fe20000000800 */
[----:B------:R-:W-:Y:S01]  /*97bb0*/  ULDC UR4, c[0x0][0x22c] ;  /* 0x00008b0000047ab9 */ /* 0x000fe20000000800 */
[----:B0-----:R-:W3:Y:S04]  /*97bc0*/  LDL.LU.64 R24, [R1+0x1d18] ;  /* 0x001d180001187983 */ /* 0x001ee80000300a00 */
[----:B------:R-:W4:Y:S01]  /*97bd0*/  LDL.LU.64 R4, [R1+0x1d10] ;  /* 0x001d100001047983 */ /* 0x000f220000300a00 */
[----:B------:R-:W-:-:S02]  /*97be0*/  PRMT R0, R17, 0x7771, RZ ;  /* 0x0000777111007816 */ /* 0x000fc400000000ff */
[C---:B------:R-:W-:Y:S01]  /*97bf0*/  PRMT R2, R17.reuse, 0x7772, RZ ;  /* 0x0000777211027816 */ /* 0x040fe200000000ff */
[----:B------:R-:W4:Y:S04]  /*97c00*/  LDL.LU R16, [R1+0x64] ;  /* 0x0000640001107983 */ /* 0x000f280000300800 */
[----:B------:R0:W-:Y:S04]  /*97c10*/  @P6 STG.E.U8 desc[UR32][R28.64], R0 ;  /* 0x000000001c006986 */ /* 0x0001e8000c101120 */
[----:B------:R1:W-:Y:S04]  /*97c20*/  @P3 STG.E.U8 desc[UR32][R20.64], R2 ;  /* 0x0000000214003986 */ /* 0x0003e8000c101120 */
[----:B0-----:R-:W4:Y:S01]  /*97c30*/  LDL.LU.64 R28, [R1+0x1d20] ;  /* 0x001d2000011c7983 */ /* 0x001f220000300a00 */
[----:B-1----:R-:W-:-:S03]  /*97c40*/  PRMT R2, R17, 0x7773, RZ ;  /* 0x0000777311027816 */ /* 0x002fc600000000ff */
[----:B------:R-:W4:Y:S04]  /*97c50*/  LDL.LU.64 R20, [R1+0x4f8] ;  /* 0x0004f80001147983 */ /* 0x000f280000300a00 */
[----:B--2---:R0:W-:Y:S04]  /*97c60*/  @P1 STG.E.U8 desc[UR32][R26.64], R2 ;  /* 0x000000021a001986 */ /* 0x0041e8000c101120 */
[----:B------:R1:W-:Y:S04]  /*97c70*/  @P5 STG.E.U8 desc[UR32][R6.64], R3 ;  /* 0x0000000306005986 */ /* 0x0003e8000c101120 */
[----:B0-----:R-:W2:Y:S04]  /*97c80*/  LDL.LU.64 R26, [R1+0x1d30] ;  /* 0x001d3000011a7983 */ /* 0x001ea80000300a00 */
[----:B-1----:R-:W2:Y:S01]  /*97c90*/  LDL.LU.64 R6, [R1+0x1d28] ;  /* 0x001d280001067983 */ /* 0x002ea20000300a00 */
[----:B------:R-:W-:Y:S01]  /*97ca0*/  ISETP.LT.AND P3, PT, R10, UR5, !P2 ;  /* 0x000000050a007c0c */ /* 0x000fe2000d761270 */
[----:B------:R-:W-:Y:S01]  /*97cb0*/  VIADD R0, R19, 0x63 ;  /* 0x0000006313007836 */ /* 0x000fe20000000000 */
[----:B------:R-:W-:Y:S01]  /*97cc0*/  ISETP.LT.AND P6, PT, R11, UR6, !P2 ;  /* 0x000000060b007c0c */ /* 0x000fe2000d7c1270 */
[----:B------:R-:W-:Y:S01]  /*97cd0*/  ULDC UR5, c[0x0][0x228] ;  /* 0x00008a0000057ab9 */ /* 0x000fe20000000800 */
[----:B------:R-:W-:Y:S01]  /*97ce0*/  PRMT R2, R18, 0x7772, RZ ;  /* 0x0000777212027816 */ /* 0x000fe200000000ff */
[----:B------:R-:W2:Y:S01]  /*97cf0*/  LDL.LU R17, [R1+0x374] ;  /* 0x0003740001117983 */ /* 0x000ea20000300800 */
[----:B------:R-:W-:-:S02]  /*97d00*/  ISETP.GE.AND P1, PT, R0, UR4, PT ;  /* 0x0000000400007c0c */ /* 0x000fc4000bf26270 */
[----:B------:R-:W-:Y:S01]  /*97d10*/  PRMT R0, R18, 0x7771, RZ ;  /* 0x0000777112007816 */ /* 0x000fe200000000ff */
[----:B------:R-:W-:Y:S01]  /*97d20*/  ULDC UR4, c[0x0][0x228] ;  /* 0x00008a0000047ab9 */ /* 0x000fe20000000800 */
[----:B------:R-:W-:Y:S02]  /*97d30*/  ISETP.LT.AND P5, PT, R13, UR5, !P4 ;  /* 0x000000050d007c0c */ /* 0x000fe4000e7a1270 */
[----:B------:R-:W-:Y:S01]  /*97d40*/  ISETP.LT.AND P2, PT, R12, UR4, !P2 ;  /* 0x000000040c007c0c */ /* 0x000fe2000d741270 */
[----:B------:R-:W-:Y:S01]  /*97d50*/  ULDC UR4, c[0x0][0x228] ;  /* 0x00008a0000047ab9 */ /* 0x000fe20000000800 */
[----:B------:R-:W-:Y:S01]  /*97d60*/  ULDC UR5, c[0x0][0x228] ;  /* 0x00008a0000057ab9 */ /* 0x000fe20000000800 */
[----:B------:R-:W-:Y:S01]  /*97d70*/  ULDC UR6, c[0x0][0x228] ;  /* 0x00008a0000067ab9 */ /* 0x000fe20000000800 */
[----:B---3--:R0:W-:Y:S04]  /*97d80*/  @P3 STG.E.U8 desc[UR32][R24.64], R0 ;  /* 0x0000000018003986 */ /* 0x0081e8000c101120 */
[----:B----4-:R1:W-:Y:S01]  /*97d90*/  @P6 STG.E.U8 desc[UR32][R4.64], R2 ;  /* 0x0000000204006986 */ /* 0x0103e2000c101120 */
[----:B------:R-:W-:-:S02]  /*97da0*/  ISETP.LT.AND P6, PT, R15, UR4, !P4 ;  /* 0x000000040f007c0c */ /* 0x000fc4000e7c1270 */
[----:B------:R-:W-:Y:S01]  /*97db0*/  ISETP.LT.AND P3, PT, R23, UR5, !P4 ;  /* 0x0000000517007c0c */ /* 0x000fe2000e761270 */
[----:B------:R-:W-:Y:S01]  /*97dc0*/  ULDC UR4, c[0x0][0x228] ;  /* 0x00008a0000047ab9 */ /* 0x000fe20000000800 */
[----:B------:R-:W-:Y:S01]  /*97dd0*/  ULDC UR5, c[0x0][0x228] ;  /* 0x00008a0000057ab9 */ /* 0x000fe20000000800 */
[----:B0-----:R-:W3:Y:S01]  /*97de0*/  LDL.LU.64 R24, [R1+0x1d40] ;  /* 0x001d400001187983 */ /* 0x001ee20000300a00 */
[----:B------:R-:W-:Y:S02]  /*97df0*/  PRMT R0, R18, 0x7773, RZ ;  /* 0x0000777312007816 */ /* 0x000fe400000000ff */
[----:B-1----:R-:W-:Y:S01]  /*97e00*/  PRMT R2, R16, 0x7770, RZ ;  /* 0x0000777010027816 */ /* 0x002fe200000000ff */
[----:B------:R-:W4:Y:S04]  /*97e10*/  LDL.LU.64 R4, [R1+0x1d38] ;  /* 0x001d380001047983 */ /* 0x000f280000300a00 */
[----:B------:R0:W-:Y:S04]  /*97e20*/  @P2 STG.E.U8 desc[UR32][R28.64], R0 ;  /* 0x000000001c002986 */ /* 0x0001e8000c101120 */
[----:B------:R1:W-:Y:S01]  /*97e30*/  @P5 STG.E.U8 desc[UR32][R20.64], R2 ;  /* 0x0000000214005986 */ /* 0x0003e2000c101120 */
[----:B------:R-:W-:Y:S01]  /*97e40*/  ISETP.LT.AND P5, PT, R8, UR4, !P4 ;  /* 0x0000000408007c0c */ /* 0x000fe2000e7a1270 */
[----:B------:R-:W-:-:S02]  /*97e50*/  ULDC UR4, c[0x0][0x228] ;  /* 0x00008a0000047ab9 */ /* 0x000fc40000000800 */
[----:B------:R-:W-:Y:S01]  /*97e60*/  ISETP.LT.AND P2, PT, R9, UR4, !P4 ;  /* 0x0000000409007c0c */ /* 0x000fe2000e741270 */
[----:B------:R-:W-:Y:S01]  /*97e70*/  ULDC UR4, c[0x0][0x228] ;  /* 0x00008a0000047ab9 */ /* 0x000fe20000000800 */
[C---:B0-----:R-:W-:Y:S01]  /*97e80*/  PRMT R0, R16.reuse, 0x7771, RZ ;  /* 0x0000777110007816 */ /* 0x041fe200000000ff */
[----:B-1----:R-:W4:Y:S01]  /*97e90*/  LDL.LU.64 R20, [R1+0x1d50] ;  /* 0x001d500001147983 */ /* 0x002f220000300a00 */
[----:B------:R-:W-:-:S03]  /*97ea0*/  PRMT R2, R16, 0x7772, RZ ;  /* 0x0000777210027816 */ /* 0x000fc600000000ff */
[----:B------:R-:W4:Y:S04]  /*97eb0*/  LDL.LU.64 R28, [R1+0x1d48] ;  /* 0x001d4800011c7983 */ /* 0x000f280000300a00 */
[----:B------:R-:W4:Y:S04]  /*97ec0*/  LDL.LU R18, [R1+0x504] ;  /* 0x0005040001127983 */ /* 0x000f280000300800 */
[----:B--2---:R-:W-:Y:S04]  /*97ed0*/  @P6 STG.E.U8 desc[UR32][R26.64], R0 ;  /* 0x000000001a006986 */ /* 0x004fe8000c101120 */
[----:B------:R-:W-:Y:S04]  /*97ee0*/  STL.64 [R1+0x2528], R8 ;  /* 0x0025280801007387 */ /* 0x000fe80000100a00 */
[----:B------:R0:W-:Y:S04]  /*97ef0*/  @P3 STG.E.U8 desc[UR32][R6.64], R2 ;  /* 0x0000000206003986 */ /* 0x0001e8000c101120 */
[----:B0-----:R-:W2:Y:S04]  /*97f00*/  LDL.LU.64 R6, [R1+0x1d70] ;  /* 0x001d700001067983 */ /* 0x001ea80000300a00 */
[----:B------:R-:W2:Y:S01]  /*97f10*/  LDL.LU.64 R8, [R1+0x1d60] ;  /* 0x001d600001087983 */ /* 0x000ea20000300a00 */
[----:B------:R-:W-:-:S02]  /*97f20*/  PRMT R0, R16, 0x7773, RZ ;  /* 0x0000777310007816 */ /* 0x000fc400000000ff */
[----:B------:R-:W-:Y:S02]  /*97f30*/  ISETP.LT.AND P3, PT, R10, UR4, !P4 ;  /* 0x000000040a007c0c */ /* 0x000fe4000e761270 */
[----:B------:R-:W-:Y:S01]  /*97f40*/  PRMT R2, R17, 0x7770, RZ ;  /* 0x0000777011027816 */ /* 0x000fe200000000ff */
[----:B------:R-:W-:Y:S01]  /*97f50*/  ULDC UR4, c[0x0][0x228] ;  /* 0x00008a0000047ab9 */ /* 0x000fe20000000800 */
[----:B------:R-:W2:Y:S04]  /*97f60*/  LDL.LU.64 R26, [R1+0x1d58] ;  /* 0x001d5800011a7983 */ /* 0x000ea80000300a00 */
[----:B---3--:R0:W-:Y:S01]  /*97f70*/  @P5 STG.E.U8 desc[UR32][R24.64], R0 ;  /* 0x0000000018005986 */ /* 0x0081e2000c101120 */
[----:B------:R-:W-:Y:S01]  /*97f80*/  ISETP.LT.AND P5, PT, R11, UR5, !P4 ;  /* 0x000000050b007c0c */ /* 0x000fe2000e7a1270 */
[----:B------:R-:W-:Y:S01]  /*97f90*/  ULDC UR5, c[0x0][0x228] ;  /* 0x00008a0000057ab9 */ /* 0x000fe20000000800 */
[----:B------:R-:W-:-:S02]  /*97fa0*/  ISETP.LT.AND P4, PT, R12, UR4, !P4 ;  /* 0x000000040c007c0c */ /* 0x000fc4000e781270 */
[----:B------:R-:W-:Y:S01]  /*97fb0*/  ISETP.LT.AND P6, PT, R13, UR5, !P1 ;  /* 0x000000050d007c0c */ /* 0x000fe2000cfc1270 */
[----:B----4-:R1:W-:Y:S01]  /*97fc0*/  @P2 STG.E.U8 desc[UR32][R4.64], R2 ;  /* 0x0000000204002986 */ /* 0x0103e2000c101120 */
[----:B------:R-:W-:Y:S01]  /*97fd0*/  ULDC UR4, c[0x0][0x228] ;  /* 0x00008a0000047ab9 */ /* 0x000fe20000000800 */
[----:B------:R-:W-:Y:S01]  /*97fe0*/  ULDC UR5, c[0x0][0x228] ;  /* 0x00008a0000057ab9 */ /* 0x000fe20000000800 */
[C---:B0-----:R-:W-:Y:S01]  /*97ff0*/  PRMT R0, R17.reuse, 0x7771, RZ ;  /* 0x0000777111007816 */ /* 0x041fe200000000ff */
[----:B------:R-:W3:Y:S04]  /*98000*/  LDL.LU.64 R24, [R1+0x1d68] ;  /* 0x001d680001187983 */ /* 0x000ee80000300a00 */
[----:B------:R-:W4:Y:S01]  /*98010*/  LDL.LU R16, [R1+0x524] ;  /* 0x0005240001107983 */ /* 0x000f220000300800 */
[----:B-1----:R-:W-:-:S03]  /*98020*/  PRMT R2, R17, 0x7772, RZ ;  /* 0x0000777211027816 */ /* 0x002fc600000000ff */
[----:B------:R0:W-:Y:S04]  /*98030*/  @P3 STG.E.U8 desc[UR32][R20.64], R0 ;  /* 0x0000000014003986 */ /* 0x0001e8000c101120 */
[----:B------:R1:W-:Y:S01]  /*98040*/  @P5 STG.E.U8 desc[UR32][R28.64], R2 ;  /* 0x000000021c005986 */ /* 0x0003e2000c101120 */
[----:B0-----:R-:W-:Y:S02]  /*98050*/  PRMT R0, R17, 0x7773, RZ ;  /* 0x0000777311007816 */ /* 0x001fe400000000ff */
[----:B-1----:R-:W-:Y:S01]  /*98060*/  PRMT R2, R18, 0x7770, RZ ;  /* 0x0000777012027816 */ /* 0x002fe200000000ff */
[----:B------:R-:W4:Y:S04]  /*98070*/  LDL.LU.64 R20, [R1+0x1d78] ;  /* 0x001d780001147983 */ /* 0x000f280000300a00 */
[----:B------:R-:W4:Y:S04]  /*98080*/  LDL.LU.64 R4, [R1+0x1d80] ;  /* 0x001d800001047983 */ /* 0x000f280000300a00 */
[----:B------:R-:W4:Y:S04]  /*98090*/  LDL.LU.64 R28, [R1+0x1d90] ;  /* 0x001d9000011c7983 */ /* 0x000f280000300a00 */
[----:B--2---:R0:W-:Y:S04]  /*980a0*/  @P4 STG.E.U8 desc[UR32][R6.64], R0 ;  /* 0x0000000006004986 */ /* 0x0041e8000c101120 */
[----:B------:R1:W-:Y:S04]  /*980b0*/  @P6 STG.E.U8 desc[UR32][R8.64], R2 ;  /* 0x0000000208006986 */ /* 0x0003e8000c101120 */
[----:B0-----:R-:W2:Y:S04]  /*980c0*/  LDL.LU.64 R6, [R1+0x1d88] ;  /* 0x001d880001067983 */ /* 0x001ea80000300a00 */
[----:B-1----:R-:W4:Y:S01]  /*980d0*/  LDL.LU.64 R8, [R1+0x2528] ;  /* 0x0025280001087983 */ /* 0x002f220000300a00 */
[----:B------:R-:W-:-:S02]  /*980e0*/  ISETP.LT.AND P2, PT, R15, UR6, !P1 ;  /* 0x000000060f007c0c */ /* 0x000fc4000cf41270 */
[----:B------:R-:W-:Y:S02]  /*980f0*/  ISETP.LT.AND P3, PT, R23, UR4, !P1 ;  /* 0x0000000417007c0c */ /* 0x000fe4000cf61270 */
[C---:B------:R-:W-:Y:S02]  /*98100*/  PRMT R3, R18.reuse, 0x7771, RZ ;  /* 0x0000777112037816 */ /* 0x040fe400000000ff */
[----:B------:R-:W-:Y:S01]  /*98110*/  PRMT R0, R18, 0x7772, RZ ;  /* 0x0000777212007816 */ /* 0x000fe200000000ff */
[----:B------:R-:W-:Y:S01]  /*98120*/  ULDC UR4, c[0x0][0x228] ;  /* 0x00008a0000047ab9 */ /* 0x000fe20000000800 */
[----:B------:R-:W-:Y:S01]  /*98130*/  VIADD R2, R19, 0x64 ;  /* 0x0000006413027836 */ /* 0x000fe20000000000 */
[----:B------:R-:W-:-:S04]  /*98140*/  ULDC UR6, c[0x0][0x228] ;  /* 0x00008a0000067ab9 */ /* 0x000fc80000000800 */
[----:B------:R0:W-:Y:S04]  /*98150*/  @P2 STG.E.U8 desc[UR32][R26.64], R3 ;  /* 0x000000031a002986 */ /* 0x0001e8000c101120 */
[----:B0-----:R-:W2:Y:S04]  /*98160*/  LDL.LU.64 R26, [R1+0x510] ;  /* 0x00051000011a7983 */ /* 0x001ea80000300a00 */
[----:B------:R-:W2:Y:S04]  /*98170*/  LDL.LU R17, [R1+0x68] ;  /* 0x0000680001117983 */ /* 0x000ea80000300800 */
[----:B------:R0:W-:Y:S04]  /*98180*/  STL.64 [R1+0x2520], R10 ;  /* 0x0025200a01007387 */ /* 0x0001e80000100a00 */
[----:B---3--:R1:W-:Y:S01]  /*98190*/  @P3 STG.E.U8 desc[UR32][R24.64], R0 ;  /* 0x0000000018003986 */ /* 0x0083e2000c101120 */
[----:B----4-:R-:W-:Y:S01]  /*981a0*/  ISETP.LT.AND P4, PT, R9, UR5, !P1 ;  /* 0x0000000509007c0c */ /* 0x010fe2000cf81270 */
[----:B------:R-:W-:-:S02]  /*981b0*/  ULDC UR5, c[0x0][0x228] ;  /* 0x00008a0000057ab9 */ /* 0x000fc40000000800 */
[----:B------:R-:W-:Y:S01]  /*981c0*/  ISETP.LT.AND P3, PT, R10, UR5, !P1 ;  /* 0x000000050a007c0c */ /* 0x000fe2000cf61270 */
[----:B------:R-:W-:Y:S02]  /*981d0*/  ULDC UR5, c[0x0][0x228] ;  /* 0x00008a0000057ab9 */ /* 0x000fe40000000800 */
[----:B------:R-:W-:Y:S02]  /*981e0*/  ISETP.LT.AND P6, PT, R11, UR5, !P1 ;  /* 0x000000050b007c0c */ /* 0x000fe4000cfc1270 */
[----:B------:R-:W-:Y:S01]  /*981f0*/  ISETP.LT.AND P5, PT, R8, UR4, !P1 ;  /* 0x0000000408007c0c */ /* 0x000fe2000cfa1270 */
[----:B0-----:R-:W3:Y:S01]  /*98200*/  LDL.LU.64 R10, [R1+0x1da8] ;  /* 0x001da800010a7983 */ /* 0x001ee20000300a00 */
[----:B------:R-:W-:Y:S01]  /*98210*/  ULDC UR4, c[0x0][0x22c] ;  /* 0x00008b0000047ab9 */ /* 0x000fe20000000800 */
[----:B-1----:R-:W-:Y:S02]  /*98220*/  PRMT R0, R18, 0x7773, RZ ;  /* 0x0000777312007816 */ /* 0x002fe400000000ff */
[----:B------:R-:W-:-:S02]  /*98230*/  ISETP.GE.AND P2, PT, R2, UR4, PT ;  /* 0x0000000402007c0c */ /* 0x000fc4000bf46270 */
[----:B------:R-:W-:Y:S01]  /*98240*/  PRMT R2, R16, 0x7770, RZ ;  /* 0x0000777010027816 */ /* 0x000fe200000000ff */
[----:B------:R-:W-:Y:S01]  /*98250*/  ULDC UR4, c[0x0][0x228] ;  /* 0x00008a0000047ab9 */ /* 0x000fe20000000800 */
[----:B------:R-:W4:Y:S01]  /*98260*/  LDL.LU.64 R24, [R1+0x1da0] ;  /* 0x001da00001187983 */ /* 0x000f220000300a00 */
[----:B------:R-:W-:-:S03]  /*98270*/  ULDC UR5, c[0x0][0x228] ;  /* 0x00008a0000057ab9 */ /* 0x000fc60000000800 */
[----:B------:R0:W-:Y:S04]  /*98280*/  @P5 STG.E.U8 desc[UR32][R20.64], R0 ;  /* 0x0000000014005986 */ /* 0x0001e8000c101120 */
[----:B------:R1:W-:Y:S01]  /*98290*/  @P4 STG.E.U8 desc[UR32][R4.64], R2 ;  /* 0x0000000204004986 */ /* 0x0003e2000c101120 */
[C---:B0-----:R-:W-:Y:S02]  /*982a0*/  PRMT R0, R16.reuse, 0x7771, RZ ;  /* 0x0000777110007816 */ /* 0x041fe400000000ff */
[----:B-1----:R-:W-:Y:S01]  /*982b0*/  PRMT R2, R16, 0x7772, RZ ;  /* 0x0000777210027816 */ /* 0x002fe200000000ff */
[----:B------:R-:W4:Y:S04]  /*982c0*/  LDL.LU.64 R20, [R1+0x1d98] ;  /* 0x001d980001147983 */ /* 0x000f280000300a00 */
[----:B------:R0:W-:Y:S01]  /*982d0*/  @P3 STG.E.U8 desc[UR32][R28.64], R0 ;  /* 0x000000001c003986 */ /* 0x0001e2000c101120 */
[----:B------:R-:W-:Y:S01]  /*982e0*/  ISETP.LT.AND P3, PT, R12, UR4, !P1 ;  /* 0x000000040c007c0c */ /* 0x000fe2000cf61270 */
[----:B------:R-:W-:-:S02]  /*982f0*/  ULDC UR4, c[0x0][0x228] ;  /* 0x00008a0000047ab9 */ /* 0x000fc40000000800 */
[----:B--2---:R1:W-:Y:S01]  /*98300*/  @P6 STG.E.U8 desc[UR32][R6.64], R2 ;  /* 0x0000000206006986 */ /* 0x0043e2000c101120 */
[----:B------:R-:W-:Y:S01]  /*98310*/  ISETP.LT.AND P6, PT, R13, UR4, !P2 ;  /* 0x000000040d007c0c */ /* 0x000fe2000d7c1270 */
[----:B------:R-:W-:Y:S01]  /*98320*/  ULDC UR4, c[0x0][0x22c] ;  /* 0x00008b0000047ab9 */ /* 0x000fe20000000800 */
[----:B0-----:R-:W-:Y:S01]  /*98330*/  VIADD R0, R19, 0x65 ;  /* 0x0000006513007836 */ /* 0x001fe20000000000 */
[----:B------:R-:W2:Y:S04]  /*98340*/  LDL.LU.64 R28, [R1+0x1db0] ;  /* 0x001db000011c7983 */ /* 0x000ea80000300a00 */
[----:B-1----:R-:W2:Y:S01]  /*98350*/  LDL.LU R7, [R1+0x378] ;  /* 0x0003780001077983 */ /* 0x002ea20000300800 */
[----:B------:R-:W-:-:S03]  /*98360*/  PRMT R2, R16, 0x7773, RZ ;  /* 0x0000777310027816 */ /* 0x000fc600000000ff */
[----:B------:R-:W2:Y:S01]  /*98370*/  LDL.LU.64 R4, [R1+0x1dc8] ;  /* 0x001dc80001047983 */ /* 0x000ea20000300a00 */
[----:B------:R-:W-:Y:S02]  /*98380*/  ISETP.GE.AND P1, PT, R0, UR4, PT ;  /* 0x0000000400007c0c */ /* 0x000fe4000bf26270 */
[----:B------:R-:W-:Y:S02]  /*98390*/  PRMT R0, R17, 0x7770, RZ ;  /* 0x0000777011007816 */ /* 0x000fe400000000ff */
[----:B------:R-:W-:Y:S01]  /*983a0*/  ISETP.LT.AND P5, PT, R15, UR5, !P2 ;  /* 0x000000050f007c0c */ /* 0x000fe2000d7a1270 */
[----:B------:R0:W-:Y:S01]  /*983b0*/  @P3 STG.E.U8 desc[UR32][R26.64], R2 ;  /* 0x000000021a003986 */ /* 0x0001e2000c101120 */
[----:B------:R-:W-:Y:S01]  /*983c0*/  ULDC UR4, c[0x0][0x228] ;  /* 0x00008a0000047ab9 */ /* 0x000fe20000000800 */
[----:B------:R-:W-:Y:S02]  /*983d0*/  ISETP.LT.AND P4, PT, R23, UR6, !P2 ;  /* 0x0000000617007c0c */ /* 0x000fe4000d781270 */
[----:B------:R-:W-:Y:S01]  /*983e0*/  PRMT R3, R17, 0x7772, RZ ;  /* 0x0000777211037816 */ /* 0x000fe200000000ff */
[----:B------:R-:W-:Y:S01]  /*983f0*/  ULDC UR5, c[0x0][0x228] ;  /* 0x00008a0000057ab9 */ /* 0x000fe20000000800 */
[----:B0-----:R-:W2:Y:S04]  /*98400*/  LDL.LU.64 R26, [R1+0x1dd8] ;  /* 0x001dd800011a7983 */ /* 0x001ea80000300a00 */
[----:B------:R-:W2:Y:S04]  /*98410*/  LDL.LU R16, [R1+0x508] ;  /* 0x0005080001107983 */ /* 0x000ea80000300800 */
[----:B---3--:R0:W-:Y:S01]  /*98420*/  @P6 STG.E.U8 desc[UR32][R10.64], R0 ;  /* 0x000000000a006986 */ /* 0x0081e2000c101120 */
[----:B------:R-:W-:-:S02]  /*98430*/  ISETP.LT.AND P3, PT, R8, UR4, !P2 ;  /* 0x0000000408007c0c */ /* 0x000fc4000d761270 */
[C---:B------:R-:W-:Y:S01]  /*98440*/  PRMT R2, R17.reuse, 0x7771, RZ ;  /* 0x0000777111027816 */ /* 0x040fe200000000ff */
[----:B------:R-:W-:Y:S01]  /*98450*/  ULDC UR4, c[0x0][0x228] ;  /* 0x00008a0000047ab9 */ /* 0x000fe20000000800 */
[----:B------:R-:W-:Y:S01]  /*98460*/  ULDC UR6, c[0x0][0x228] ;  /* 0x00008a0000067ab9 */ /* 0x000fe20000000800 */
[----:B0-----:R-:W3:Y:S01]  /*98470*/  LDL.LU.64 R10, [R1+0x2520] ;  /* 0x00252000010a7983 */ /* 0x001ee20000300a00 */
[----:B------:R-:W-:Y:S02]  /*98480*/  PRMT R0, R17, 0x7773, RZ ;  /* 0x0000777311007816 */ /* 0x000fe400000000ff */
[----:B------:R-:W-:Y:S01]  /*98490*/  ISETP.LT.AND P6, PT, R9, UR4, !P2 ;  /* 0x0000000409007c0c */ /* 0x000fe2000d7c1270 */
[----:B----4-:R0:W-:Y:S01]  /*984a0*/  @P5 STG.E.U8 desc[UR32][R24.64], R2 ;  /* 0x0000000218005986 */ /* 0x0101e2000c101120 */
[----:B------:R-:W-:-:S03]  /*984b0*/  ULDC UR4, c[0x0][0x228] ;  /* 0x00008a0000047ab9 */ /* 0x000fc60000000800 */
[----:B------:R1:W-:Y:S04]  /*984c0*/  @P4 STG.E.U8 desc[UR32][R20.64], R3 ;  /* 0x0000000314004986 */ /* 0x0003e8000c101120 */
[----:B0-----:R-:W4:Y:S04]  /*984d0*/  LDL.LU.64 R24, [R1+0x1dd0] ;  /* 0x001dd00001187983 */ /* 0x001f280000300a00 */
[----:B-1----:R-:W4:Y:S04]  /*984e0*/  LDL.LU.64 R20, [R1+0x1dc0] ;  /* 0x001dc00001147983 */ /* 0x002f280000300a00 */
[----:B--2---:R0:W-:Y:S04]  /*984f0*/  @P3 STG.E.U8 desc[UR32][R28.64], R0 ;  /* 0x000000001c003986 */ /* 0x0041e8000c101120 */
[----:B0-----:R-:W2:Y:S04]  /*98500*/  LDL.LU.64 R28, [R1+0x1de0] ;  /* 0x001de000011c7983 */ /* 0x001ea80000300a00 */
[----:B------:R-:W2:Y:S04]  /*98510*/  LDL.LU R6, [R1+0x528] ;  /* 0x0005280001067983 */ /* 0x000ea80000300800 */
[----:B------:R0:W-:Y:S01]  /*98520*/  STL.64 [R1+0x2510], R12 ;  /* 0x0025100c01007387 */ /* 0x0001e20000100a00 */
[----:B---3--:R-:W-:-:S02]  /*98530*/  ISETP.LT.AND P5, PT, R10, UR5, !P2 ;  /* 0x000000050a007c0c */ /* 0x008fc4000d7a1270 */
[----:B------:R-:W-:Y:S01]  /*98540*/  ISETP.LT.AND P4, PT, R11, UR4, !P2 ;  /* 0x000000040b007c0c */ /* 0x000fe2000d781270 */
[----:B------:R-:W-:Y:S01]  /*98550*/  ULDC UR4, c[0x0][0x228] ;  /* 0x00008a0000047ab9 */ /* 0x000fe20000000800 */
[----:B------:R-:W-:Y:S01]  /*98560*/  ULDC UR5, c[0x0][0x228] ;  /* 0x00008a0000057ab9 */ /* 0x000fe20000000800 */
[----:B------:R-:W-:Y:S02]  /*98570*/  ISETP.LT.AND P2, PT, R12, UR4, !P2 ;  /* 0x000000040c007c0c */ /* 0x000fe4000d741270 */
[----:B------:R-:W-:Y:S02]  /*98580*/  ISETP.LT.AND P3, PT, R13, UR5, !P1 ;  /* 0x000000050d007c0c */ /* 0x000fe4000cf61270 */
[C---:B------:R-:W-:Y:S01]  /*98590*/  PRMT R2, R7.reuse, 0x7770, RZ ;  /* 0x0000777007027816 */ /* 0x040fe200000000ff */
[----:B0-----:R-:W3:Y:S01]  /*985a0*/  LDL.LU.64 R12, [R1+0x1db8] ;  /* 0x001db800010c7983 */ /* 0x001ee20000300a00 */
[C---:B------:R-:W-:Y:S01]  /*985b0*/  PRMT R0, R7.reuse, 0x7771, RZ ;  /* 0x0000777107007816 */ /* 0x040fe200000000ff */
[----:B------:R-:W-:Y:S01]  /*985c0*/  ULDC UR4, c[0x0][0x228] ;  /* 0x00008a0000047ab9 */ /* 0x000fe20000000800 */
[----:B------:R-:W-:Y:S01]  /*985d0*/  ULDC UR5, c[0x0][0x228] ;  /* 0x00008a0000057ab9 */ /* 0x000fe20000000800 */
[----:B---3--:R0:W-:Y:S04]  /*985e0*/  @P6 STG.E.U8 desc[UR32][R12.64], R2 ;  /* 0x000000020c006986 */ /* 0x0081e8000c101120 */
[----:B0-----:R-:W3:Y:S01]  /*985f0*/  LDL.LU.64 R12, [R1+0x1df0] ;  /* 0x001df000010c7983 */ /* 0x001ee20000300a00 */
[----:B------:R-:W-:-:S03]  /*98600*/  PRMT R2, R7, 0x7772, RZ ;  /* 0x0000777207027816 */ /* 0x000fc600000000ff */
[----:B------:R0:W-:Y:S04]  /*98610*/  @P5 STG.E.U8 desc[UR32][R4.64], R0 ;  /* 0x0000000004005986 */ /* 0x0001e8000c101120 */
[----:B------:R-:W-:Y:S01]  /*98620*/  @P4 STG.E.U8 desc[UR32][R26.64], R2 ;  /* 0x000000021a004986 */ /* 0x000fe2000c101120 */
[----:B0-----:R-:W-:-:S03]  /*98630*/  PRMT R0, R7, 0x7773, RZ ;  /* 0x0000777307007816 */ /* 0x001fc600000000ff */
[----:B---3--:R0:W-:Y:S04]  /*98640*/  STL.64 [R1+0x2518], R12 ;  /* 0x0025180c01007387 */ /* 0x0081e80000100a00 */
[----:B0-----:R-:W3:Y:S04]  /*98650*/  LDL.LU.64 R12, [R1+0x1df8] ;  /* 0x001df800010c7983 */ /* 0x001ee80000300a00 */
[----:B----4-:R0:W-:Y:S01]  /*98660*/  @P2 STG.E.U8 desc[UR32][R24.64], R0 ;  /* 0x0000000018002986 */ /* 0x0101e2000c101120 */
[----:B------:R-:W-:Y:S01]  /*98670*/  ISETP.LT.AND P2, PT, R15, UR4, !P1 ;  /* 0x000000040f007c0c */ /* 0x000fe2000cf41270 */
[----:B------:R-:W-:Y:S01]  /*98680*/  ULDC UR4, c[0x0][0x228] ;  /* 0x00008a0000047ab9 */ /* 0x000fe20000000800 */
[----:B------:R-:W-:-:S02]  /*98690*/  PRMT R2, R16, 0x7770, RZ ;  /* 0x0000777010027816 */ /* 0x000fc400000000ff */
[----:B------:R-:W-:Y:S01]  /*986a0*/  ISETP.LT.AND P4, PT, R23, UR4, !P1 ;  /* 0x0000000417007c0c */ /* 0x000fe2000cf81270 */
[----:B------:R-:W-:Y:S01]  /*986b0*/  ULDC UR4, c[0x0][0x22c] ;  /* 0x00008b0000047ab9 */ /* 0x000fe20000000800 */
[----:B------:R-:W4:Y:S04]  /*986c0*/  LDL.LU.64 R4, [R1+0x1de8] ;  /* 0x001de80001047983 */ /* 0x000f280000300a00 */
[----:B------:R1:W-:Y:S01]  /*986d0*/  @P3 STG.E.U8 desc[UR32][R20.64], R2 ;  /* 0x0000000214003986 */ /* 0x0003e2000c101120 */
[----:B0-----:R-:W-:-:S03]  /*986e0*/  VIADD R0, R19, 0x66 ;  /* 0x0000006613007836 */ /* 0x001fc60000000000 */
[----:B------:R-:W4:Y:S04]  /*986f0*/  LDL.LU.64 R24, [R1+0x1e00] ;  /* 0x001e000001187983 */ /* 0x000f280000300a00 */
[----:B------:R-:W4:Y:S01]  /*98700*/  LDL.LU.64 R26, [R1+0x1e18] ;  /* 0x001e1800011a7983 */ /* 0x000f220000300a00 */
[----:B------:R-:W-:Y:S02]  /*98710*/  ISETP.GE.AND P3, PT, R0, UR4, PT ;  /* 0x0000000400007c0c */ /* 0x000fe4000bf66270 */
[C---:B-1----:R-:W-:Y:S02]  /*98720*/  PRMT R2, R16.reuse, 0x7771, RZ ;  /* 0x0000777110027816 */ /* 0x042fe400000000ff */
[----:B------:R-:W-:Y:S01]  /*98730*/  PRMT R0, R16, 0x7772, RZ ;  /* 0x0000777210007816 */ /* 0x000fe200000000ff */
[----:B------:R-:W4:Y:S04]  /*98740*/  LDL.LU.64 R20, [R1+0x1e10] ;  /* 0x001e100001147983 */ /* 0x000f280000300a00 */
[----:B------:R-:W4:Y:S04]  /*98750*/  LDL.LU R7, [R1+0x6c] ;  /* 0x00006c0001077983 */ /* 0x000f280000300800 */
[----:B--2---:R0:W-:Y:S01]  /*98760*/  @P2 STG.E.U8 desc[UR32][R28.64], R2 ;  /* 0x000000021c002986 */ /* 0x0041e2000c101120 */
[----:B------:R-:W-:Y:S01]  /*98770*/  ISETP.LT.AND P5, PT, R8, UR5, !P1 ;  /* 0x0000000508007c0c */ /* 0x000fe2000cfa1270 */
[----:B------:R-:W-:Y:S01]  /*98780*/  ULDC UR4, c[0x0][0x228] ;  /* 0x00008a0000047ab9 */ /* 0x000fe20000000800 */
[----:B------:R-:W-:Y:S01]  /*98790*/  ISETP.LT.AND P6, PT, R9, UR6, !P1 ;  /* 0x0000000609007c0c */ /* 0x000fe2000cfc1270 */
[----:B0-----:R-:W2:Y:S01]  /*987a0*/  LDL.LU.64 R28, [R1+0x1e08] ;  /* 0x001e0800011c7983 */ /* 0x001ea20000300a00 */
[----:B------:R-:W-:-:S03]  /*987b0*/  PRMT R2, R16, 0x7773, RZ ;  /* 0x0000777310027816 */ /* 0x000fc600000000ff */
[----:B------:R-:W2:Y:S04]  /*987c0*/  LDL.LU.64 R16, [R1+0x518] ;  /* 0x0005180001107983 */ /* 0x000ea80000300a00 */
[----:B---3--:R0:W-:Y:S01]  /*987d0*/  @P4 STG.E.U8 desc[UR32][R12.64], R0 ;  /* 0x000000000c004986 */ /* 0x0081e2000c101120 */
[----:B------:R-:W-:Y:S02]  /*987e0*/  ISETP.LT.AND P2, PT, R10, UR4, !P1 ;  /* 0x000000040a007c0c */ /* 0x000fe4000cf41270 */
[C---:B------:R-:W-:Y:S01]  /*987f0*/  PRMT R3, R6.reuse, 0x7770, RZ ;  /* 0x0000777006037816 */ /* 0x040fe200000000ff */
[----:B------:R-:W-:Y:S01]  /*98800*/  ULDC UR4, c[0x0][0x228] ;  /* 0x00008a0000047ab9 */ /* 0x000fe20000000800 */
[----:B------:R-:W-:Y:S01]  /*98810*/  ULDC UR5, c[0x0][0x228] ;  /* 0x00008a0000057ab9 */ /* 0x000fe20000000800 */
[----:B------:R-:W-:Y:S01]  /*98820*/  ULDC UR6, c[0x0][0x228] ;  /* 0x00008a0000067ab9 */ /* 0x000fe20000000800 */
[----:B0-----:R-:W3:Y:S01]  /*98830*/  LDL.LU.64 R12, [R1+0x2518] ;  /* 0x00251800010c7983 */ /* 0x001ee20000300a00 */
[----:B------:R-:W-:-:S02]  /*98840*/  PRMT R0, R6, 0x7771, RZ ;  /* 0x0000777106007816 */ /* 0x000fc400000000ff */
[----:B------:R-:W-:Y:S01]  /*98850*/  ISETP.LT.AND P4, PT, R11, UR4, !P1 ;  /* 0x000000040b007c0c */ /* 0x000fe2000cf81270 */
[----:B------:R-:W-:Y:S01]  /*98860*/  ULDC UR4, c[0x0][0x22c] ;  /* 0x00008b0000047ab9 */ /* 0x000fe20000000800 */
[----:B---3--:R0:W-:Y:S04]  /*98870*/  @P5 STG.E.U8 desc[UR32][R12.64], R2 ;  /* 0x000000020c005986 */ /* 0x0081e8000c101120 */
[----:B0-----:R-:W3:Y:S04]  /*98880*/  LDL.LU.64 R12, [R1+0x2510] ;  /* 0x00251000010c7983 */ /* 0x001ee80000300a00 */
[----:B----4-:R-:W-:Y:S04]  /*98890*/  @P6 STG.E.U8 desc[UR32][R4.64], R3 ;  /* 0x0000000304006986 */ /* 0x010fe8000c101120 */
[----:B------:R0:W-:Y:S04]  /*988a0*/  @P2 STG.E.U8 desc[UR32][R24.64], R0 ;  /* 0x0000000018002986 */ /* 0x0001e8000c101120 */
[----:B0-----:R-:W4:Y:S01]  /*988b0*/  LDL.LU.64 R24, [R1+0x1e20] ;  /* 0x001e200001187983 */ /* 0x001f220000300a00 */
[----:B------:R-:W-:Y:S01]  /*988c0*/  VIADD R0, R19, 0x67 ;  /* 0x0000006713007836 */ /* 0x000fe20000000000 */
[----:B------:R-:W-:-:S04]  /*988d0*/  PRMT R2, R6, 0x7772, RZ ;  /* 0x0000777206027816 */ /* 0x000fc800000000ff */
[----:B------:R-:W-:Y:S02]  /*988e0*/  ISETP.GE.AND P2, PT, R0, UR4, PT ;  /* 0x0000000400007c0c */ /* 0x000fe4000bf46270 */
[----:B------:R-:W-:Y:S01]  /*988f0*/  PRMT R0, R6, 0x7773, RZ ;  /* 0x0000777306007816 */ /* 0x000fe200000000ff */
[----:B------:R0:W-:Y:S01]  /*98900*/  @P4 STG.E.U8 desc[UR32][R26.64], R2 ;  /* 0x000000021a004986 */ /* 0x0001e2000c101120 */
[----:B------:R-:W-:-:S03]  /*98910*/  ULDC UR4, c[0x0][0x228] ;  /* 0x00008a0000047ab9 */ /* 0x000fc60000000800 */
[----:B------:R-:W4:Y:S01]  /*98920*/  LDL.LU R6, [R1+0x37c] ;  /* 0x00037c0001067983 */ /* 0x000f220000300800 */
[----:B0-----:R-:W-:-:S03]  /*98930*/  PRMT R2, R7, 0x7770, RZ ;  /* 0x0000777007027816 */ /* 0x001fc600000000ff */
[----:B------:R-:W4:Y:S01]  /*98940*/  LDL.LU.64 R26, [R1+0x1e38] ;  /* 0x001e3800011a7983 */ /* 0x000f220000300a00 */
[----:B---3--:R-:W-:Y:S01]  /*98950*/  ISETP.LT.AND P1, PT, R12, UR5, !P1 ;  /* 0x000000050c007c0c */ /* 0x008fe2000cf21270 */
[----:B------:R-:W-:Y:S02]  /*98960*/  ULDC UR5, c[0x0][0x228] ;  /* 0x00008a0000057ab9 */ /* 0x000fe40000000800 */
[----:B------:R-:W-:Y:S01]  /*98970*/  ISETP.LT.AND P5, PT, R13, UR5, !P3 ;  /* 0x000000050d007c0c */ /* 0x000fe2000dfa1270 */
[----:B------:R-:W-:Y:S02]  /*98980*/  ULDC UR5, c[0x0][0x228] ;  /* 0x00008a0000057ab9 */ /* 0x000fe40000000800 */
[----:B------:R-:W-:Y:S01]  /*98990*/  ISETP.LT.AND P6, PT, R15, UR5, !P3 ;  /* 0x000000050f007c0c */ /* 0x000fe2000dfc1270 */
[----:B------:R-:W-:-:S06]  /*989a0*/  ULDC UR5, c[0x0][0x228] ;  /* 0x00008a0000057ab9 */ /* 0x000fcc0000000800 */
[----:B------:R0:W-:Y:S04]  /*989b0*/  @P1 STG.E.U8 desc[UR32][R20.64], R0 ;  /* 0x0000000014001986 */ /* 0x0001e8000c101120 */
[----:B--2---:R1:W-:Y:S01]  /*989c0*/  @P5 STG.E.U8 desc[UR32][R28.64], R2 ;  /* 0x000000021c005986 */ /* 0x0043e2000c101120 */
[----:B------:R-:W-:Y:S01]  /*989d0*/  ISETP.LT.AND P5, PT, R23, UR4, !P3 ;  /* 0x0000000417007c0c */ /* 0x000fe2000dfa1270 */
[----:B------:R-:W-:Y:S01]  /*989e0*/  ULDC UR4, c[0x0][0x22c] ;  /* 0x00008b0000047ab9 */ /* 0x000fe20000000800 */
[----:B0-----:R-:W-:Y:S01]  /*989f0*/  PRMT R0, R7, 0x7771, RZ ;  /* 0x0000777107007816 */ /* 0x001fe200000000ff */
[----:B-1----:R-:W-:Y:S01]  /*98a00*/  VIADD R2, R19, 0x68 ;  /* 0x0000006813027836 */ /* 0x002fe20000000000 */
[----:B------:R-:W2:Y:S04]  /*98a10*/  LDL.LU.64 R20, [R1+0x1e30] ;  /* 0x001e300001147983 */ /* 0x000ea80000300a00 */
[----:B------:R0:W-:Y:S04]  /*98a20*/  @P6 STG.E.U8 desc[UR32][R16.64], R0 ;  /* 0x0000000010006986 */ /* 0x0001e8000c101120 */
[----:B------:R1:W-:Y:S01]  /*98a30*/  STL [R1+0x2508], R23 ;  /* 0x0025081701007387 */ /* 0x0003e20000100800 */
[----:B------:R-:W-:-:S02]  /*98a40*/  ISETP.GE.AND P1, PT, R2, UR4, PT ;  /* 0x0000000402007c0c */ /* 0x000fc4000bf26270 */
[----:B------:R-:W-:Y:S02]  /*98a50*/  PRMT R2, R7, 0x7773, RZ ;  /* 0x0000777307027816 */ /* 0x000fe400000000ff */
[----:B------:R-:W-:Y:S02]  /*98a60*/  ISETP.LT.AND P4, PT, R8, UR5, !P3 ;  /* 0x0000000508007c0c */ /* 0x000fe4000df81270 */
[----:B------:R-:W-:Y:S01]  /*98a70*/  ISETP.LT.AND P6, PT, R9, UR6, !P3 ;  /* 0x0000000609007c0c */ /* 0x000fe2000dfc1270 */
[----:B------:R-:W-:Y:S01]  /*98a80*/  ULDC UR4, c[0x0][0x228] ;  /* 0x00008a0000047ab9 */ /* 0x000fe20000000800 */
[C---:B----4-:R-:W-:Y:S02]  /*98a90*/  PRMT R3, R6.reuse, 0x7770, RZ ;  /* 0x0000777006037816 */ /* 0x050fe400000000ff */
[C---:B------:R-:W-:Y:S01]  /*98aa0*/  PRMT R4, R6.reuse, 0x7771, RZ ;  /* 0x0000777106047816 */ /* 0x040fe200000000ff */
[----:B------:R-:W-:Y:S01]  /*98ab0*/  ULDC UR5, c[0x0][0x228] ;  /* 0x00008a0000057ab9 */ /* 0x000fe20000000800 */
[----:B------:R-:W-:-:S02]  /*98ac0*/  PRMT R5, R6, 0x7773, RZ ;  /* 0x0000777306057816 */ /* 0x000fc400000000ff */
[----:B0-----:R-:W-:Y:S01]  /*98ad0*/  PRMT R0, R7, 0x7772, RZ ;  /* 0x0000777207007816 */ /* 0x001fe200000000ff */
[----:B------:R-:W3:Y:S04]  /*98ae0*/  LDL.LU.64 R16, [R1+0x1e28] ;  /* 0x001e280001107983 */ /* 0x000ee80000300a00 */
[----:B------:R-:W-:Y:S04]  /*98af0*/  STL [R1+0x24e8], R19 ;  /* 0x0024e81301007387 */ /* 0x000fe80000100800 */
[----:B------:R-:W-:Y:S04]  /*98b00*/  STL.64 [R1+0x24f8], R8 ;  /* 0x0024f80801007387 */ /* 0x000fe80000100a00 */
[----:B------:R-:W4:Y:S04]  /*98b10*/  LDL.LU R7, [R1+0x50c] ;  /* 0x00050c0001077983 */ /* 0x000f280000300800 */
[----:B------:R0:W-:Y:S04]  /*98b20*/  @P5 STG.E.U8 desc[UR32][R24.64], R0 ;  /* 0x0000000018005986 */ /* 0x0001e8000c101120 */
[----:B-1----:R-:W4:Y:S01]  /*98b30*/  LDL.LU.64 R22, [R1+0x1e60] ;  /* 0x001e600001167983 */ /* 0x002f220000300a00 */
[----:B------:R-:W-:-:S03]  /*98b40*/  ULDC UR6, c[0x0][0x228] ;  /* 0x00008a0000067ab9 */ /* 0x000fc60000000800 */
[----:B0-----:R-:W4:Y:S04]  /*98b50*/  LDL.LU.64 R24, [R1+0x1e58] ;  /* 0x001e580001187983 */ /* 0x001f280000300a00 */
[----:B------:R-:W4:Y:S01]  /*98b60*/  LDL.LU.64 R8, [R1+0x1e48] ;  /* 0x001e480001087983 */ /* 0x000f220000300a00 */
[----:B------:R-:W-:-:S03]  /*98b70*/  ISETP.LT.AND P5, PT, R10, UR4, !P3 ;  /* 0x000000040a007c0c */ /* 0x000fc6000dfa1270 */
[----:B------:R-:W-:Y:S01]  /*98b80*/  @P4 STG.E.U8 desc[UR32][R26.64], R2 ;  /* 0x000000021a004986 */ /* 0x000fe2000c101120 */
[----:B------:R-:W-:-:S03]  /*98b90*/  ULDC UR4, c[0x0][0x228] ;  /* 0x00008a0000047ab9 */ /* 0x000fc60000000800 */
[----:B--2---:R-:W-:Y:S06]  /*98ba0*/  @P6 STG.E.U8 desc[UR32][R20.64], R3 ;  /* 0x0000000314006986 */ /* 0x004fec000c101120 */
[----:B---3--:R-:W-:Y:S04]  /*98bb0*/  @P5 STG.E.U8 desc[UR32][R16.64], R4 ;  /* 0x0000000410005986 */ /* 0x008fe8000c101120 */
[----:B----4-:R0:W-:Y:S04]  /*98bc0*/  STL.64 [R1+0x2500], R8 ;  /* 0x0025000801007387 */ /* 0x0101e80000100a00 */
[----:B0-----:R-:W2:Y:S04]  /*98bd0*/  LDL.LU.64 R8, [R1+0x1e50] ;  /* 0x001e500001087983 */ /* 0x001ea80000300a00 */
[----:B------:R-:W3:Y:S04]  /*98be0*/  LDL.LU.64 R28, [R1+0x1e40] ;  /* 0x001e4000011c7983 */ /* 0x000ee80000300a00 */
[----:B------:R-:W4:Y:S04]  /*98bf0*/  LDL.LU R20, [R1+0x52c] ;  /* 0x00052c0001147983 */ /* 0x000f280000300800 */
[----:B------:R-:W2:Y:S01]  /*98c00*/  LDL.LU.64 R16, [R1+0x1e78] ;  /* 0x001e780001107983 */ /* 0x000ea20000300a00 */
[----:B------:R-:W-:Y:S01]  /*98c10*/  ISETP.LT.AND P6, PT, R11, UR4, !P3 ;  /* 0x000000040b007c0c */ /* 0x000fe2000dfc1270 */
[----:B------:R-:W-:Y:S01]  /*98c20*/  ULDC UR4, c[0x0][0x228] ;  /* 0x00008a0000047ab9 */ /* 0x000fe20000000800 */
[----:B------:R-:W-:-:S02]  /*98c30*/  ISETP.LT.AND P3, PT, R12, UR5, !P3 ;  /* 0x000000050c007c0c */ /* 0x000fc4000df61270 */
[----:B------:R-:W-:Y:S02]  /*98c40*/  ISETP.LT.AND P4, PT, R13, UR4, !P2 ;  /* 0x000000040d007c0c */ /* 0x000fe4000d781270 */
[----:B------:R-:W-:Y:S02]  /*98c50*/  PRMT R0, R6, 0x7772, RZ ;  /* 0x0000777206007816 */ /* 0x000fe400000000ff */
[----:B------:R-:W-:Y:S02]  /*98c60*/  PRMT R3, R7, 0x7770, RZ ;  /* 0x0000777007037816 */ /* 0x000fe400000000ff */
[----:B------:R-:W-:Y:S02]  /*98c70*/  ISETP.LT.AND P5, PT, R15, UR6, !P2 ;  /* 0x000000060f007c0c */ /* 0x000fe4000d7a1270 */
[C---:B------:R-:W-:Y:S01]  /*98c80*/  PRMT R4, R7.reuse, 0x7771, RZ ;  /* 0x0000777107047816 */ /* 0x040fe200000000ff */
[----:B------:R-:W-:Y:S01]  /*98c90*/  ULDC UR4, c[0x0][0x228] ;  /* 0x00008a0000047ab9 */ /* 0x000fe20000000800 */
[----:B--2---:R0:W-:Y:S04]  /*98ca0*/  STL.64 [R1+0x24f0], R16 ;  /* 0x0024f01001007387 */ /* 0x0041e80000100a00 */
[----:B------:R1:W-:Y:S04]  /*98cb0*/  @P6 STG.E.U8 desc[UR32][R22.64], R0 ;  /* 0x0000000016006986 */ /* 0x0003e8000c101120 */
[----:B------:R2:W-:Y:S04]  /*98cc0*/  @P3 STG.E.U8 desc[UR32][R24.64], R5 ;  /* 0x0000000518003986 */ /* 0x0005e8000c101120 */
[----:B------:R3:W-:Y:S01]  /*98cd0*/  @P4 STG.E.U8 desc[UR32][R8.64], R3 ;  /* 0x0000000308004986 */ /* 0x0007e2000c101120 */
[----:B------:R-:W-:-:S02]  /*98ce0*/  PRMT R6, R7, 0x7772, RZ ;  /* 0x0000777207067816 */ /* 0x000fc400000000ff */
[----:B------:R-:W-:Y:S01]  /*98cf0*/  PRMT R2, R7, 0x7773, RZ ;  /* 0x0000777307027816 */ /* 0x000fe200000000ff */
[----:B------:R-:W-:Y:S01]  /*98d00*/  ULDC UR5, c[0x0][0x228] ;  /* 0x00008a0000057ab9 */ /* 0x000fe20000000800 */
[----:B------:R-:W-:Y:S01]  /*98d10*/  ULDC UR6, c[0x0][0x228] ;  /* 0x00008a0000067ab9 */ /* 0x000fe20000000800 */
[----:B0-----:R-:W4:Y:S04]  /*98d20*/  LDL.LU.64 R16, [R1+0x1e80] ;  /* 0x001e800001107983 */ /* 0x001f280000300a00 */
[----:B------:R-:W4:Y:S04]  /*98d30*/  LDL.LU.64 R18, [R1+0x1e70] ;  /* 0x001e700001127983 */ /* 0x000f280000300a00 */
[----:B------:R-:W4:Y:S04]  /*98d40*/  LDL.LU.64 R26, [R1+0x1e68] ;  /* 0x001e6800011a7983 */ /* 0x000f280000300a00 */
[----:B-1----:R-:W4:Y:S04]  /*98d50*/  LDL.LU R23, [R1+0x2508] ;  /* 0x0025080001177983 */ /* 0x002f280000300800 */
[----:B--2---:R-:W2:Y:S04]  /*98d60*/  LDL.LU.64 R24, [R1+0x530] ;  /* 0x0005300001187983 */ /* 0x004ea80000300a00 */
[----:B---3--:R-:W3:Y:S04]  /*98d70*/  LDL.LU.64 R8, [R1+0x2500] ;  /* 0x0025000001087983 */ /* 0x008ee80000300a00 */
[----:B---3--:R0:W-:Y:S04]  /*98d80*/  @P5 STG.E.U8 desc[UR32][R8.64], R4 ;  /* 0x0000000408005986 */ /* 0x0081e8000c101120 */
[----:B0-----:R-:W3:Y:S01]  /*98d90*/  LDL.LU.64 R8, [R1+0x24f8] ;  /* 0x0024f80001087983 */ /* 0x001ee20000300a00 */
[----:B----4-:R-:W-:Y:S01]  /*98da0*/  ISETP.LT.AND P6, PT, R23, UR4, !P2 ;  /* 0x0000000417007c0c */ /* 0x010fe2000d7c1270 */
[----:B------:R-:W-:-:S02]  /*98db0*/  ULDC UR4, c[0x0][0x228] ;  /* 0x00008a0000047ab9 */ /* 0x000fc40000000800 */
[----:B------:R-:W4:Y:S01]  /*98dc0*/  LDL.LU R7, [R1+0x470] ;  /* 0x0004700001077983 */ /* 0x000f220000300800 */
[C---:B------:R-:W-:Y:S02]  /*98dd0*/  PRMT R0, R20.reuse, 0x7770, RZ ;  /* 0x0000777014007816 */ /* 0x040fe400000000ff */
[C---:B------:R-:W-:Y:S02]  /*98de0*/  PRMT R3, R20.reuse, 0x7771, RZ ;  /* 0x0000777114037816 */ /* 0x040fe400000000ff */
[C---:B------:R-:W-:Y:S02]  /*98df0*/  PRMT R4, R20.reuse, 0x7772, RZ ;  /* 0x0000777214047816 */ /* 0x040fe400000000ff */
[----:B------:R-:W-:-:S03]  /*98e00*/  PRMT R5, R20, 0x7773, RZ ;  /* 0x0000777314057816 */ /* 0x000fc600000000ff */
[----:B------:R0:W-:Y:S04]  /*98e10*/  @P6 STG.E.U8 desc[UR32][R28.64], R6 ;  /* 0x000000061c006986 */ /* 0x0001e8000c101120 */
[----:B0-----:R-:W2:Y:S04]  /*98e20*/  LDL.LU.64 R28, [R1+0x1e88] ;  /* 0x001e8800011c7983 */ /* 0x001ea80000300a00 */
[----:B------:R-:W2:Y:S01]  /*98e30*/  LDL.LU.64 R20, [R1+0x1ea0] ;  /* 0x001ea00001147983 */ /* 0x000ea20000300a00 */
[----:B---3--:R-:W-:Y:S01]  /*98e40*/  ISETP.LT.AND P3, PT, R8, UR4, !P2 ;  /* 0x0000000408007c0c */ /* 0x008fe2000d761270 */
[----:B------:R-:W-:-:S12]  /*98e50*/  ULDC UR4, c[0x0][0x228] ;  /* 0x00008a0000047ab9 */ /* 0x000fd80000000800 */
[----:B------:R0:W-:Y:S04]  /*98e60*/  @P3 STG.E.U8 desc[UR32][R16.64], R2 ;  /* 0x0000000210003986 */ /* 0x0001e8000c101120 */
[----:B0-----:R-:W3:Y:S01]  /*98e70*/  LDL.LU.64 R16, [R1+0x24f0] ;  /* 0x0024f00001107983 */ /* 0x001ee20000300a00 */
[----:B------:R-:W-:Y:S02]  /*98e80*/  ISETP.LT.AND P4, PT, R9, UR5, !P2 ;  /* 0x0000000509007c0c */ /* 0x000fe4000d781270 */
[----:B------:R-:W-:Y:S02]  /*98e90*/  ISETP.LT.AND P6, PT, R11, UR4, !P2 ;  /* 0x000000040b007c0c */ /* 0x000fe4000d7c1270 */
[----:B------:R-:W-:Y:S01]  /*98ea0*/  ISETP.LT.AND P5, PT, R10, UR6, !P2 ;  /* 0x000000060a007c0c */ /* 0x000fe2000d7a1270 */
[----:B------:R-:W-:Y:S01]  /*98eb0*/  ULDC UR4, c[0x0][0x228] ;  /* 0x00008a0000047ab9 */ /* 0x000fe20000000800 */
[----:B------:R-:W-:Y:S01]  /*98ec0*/  ULDC UR5, c[0x0][0x228] ;  /* 0x00008a0000057ab9 */ /* 0x000fe20000000800 */
[----:B------:R-:W-:Y:S01]  /*98ed0*/  ISETP.LT.AND P2, PT, R12, UR4, !P2 ;  /* 0x000000040c007c0c */ /* 0x000fe2000d741270 */
[----:B------:R-:W-:Y:S01]  /*98ee0*/  ULDC UR4, c[0x0][0x228] ;  /* 0x00008a0000047ab9 */ /* 0x000fe20000000800 */
[----:B------:R-:W-:Y:S01]  /*98ef0*/  ULDC UR6, c[0x0][0x228] ;  /* 0x00008a0000067ab9 */ /* 0x000fe20000000800 */
[----:B------:R-:W-:-:S02]  /*98f00*/  ISETP.LT.AND P3, PT, R13, UR4, !P1 ;  /* 0x000000040d007c0c */ /* 0x000fc4000cf61270 */
[----:B----4-:R-:W-:Y:S01]  /*98f10*/  PRMT R2, R7, 0x7770, RZ ;  /* 0x0000777007027816 */ /* 0x010fe200000000ff */
[----:B------:R-:W-:Y:S01]  /*98f20*/  ULDC UR4, c[0x0][0x22c] ;  /* 0x00008b0000047ab9 */ /* 0x000fe20000000800 */
[----:B---3--:R0:W-:Y:S04]  /*98f30*/  @P4 STG.E.U8 desc[UR32][R16.64], R0 ;  /* 0x0000000010004986 */ /* 0x0081e8000c101120 */
[----:B------:R1:W-:Y:S04]  /*98f40*/  @P5 STG.E.U8 desc[UR32][R18.64], R3 ;  /* 0x0000000312005986 */ /* 0x0003e8000c101120 */
[----:B------:R-:W-:Y:S04]  /*98f50*/  @P6 STG.E.U8 desc[UR32][R26.64], R4 ;  /* 0x000000041a006986 */ /* 0x000fe8000c101120 */
[----:B--2---:R2:W-:Y:S04]  /*98f60*/  @P2 STG.E.U8 desc[UR32][R24.64], R5 ;  /* 0x0000000518002986 */ /* 0x0045e8000c101120 */
[----:B0-----:R-:W3:Y:S04]  /*98f70*/  LDL.LU.64 R16, [R1+0x1e98] ;  /* 0x001e980001107983 */ /* 0x001ee80000300a00 */
[----:B-1----:R-:W4:Y:S04]  /*98f80*/  LDL.LU R19, [R1+0x24e8] ;  /* 0x0024e80001137983 */ /* 0x002f280000300800 */
[----:B------:R-:W3:Y:S04]  /*98f90*/  LDL.LU R14, [R1+0x5b0] ;  /* 0x0005b000010e7983 */ /* 0x000ee80000300800 */
[----:B--2---:R-:W2:Y:S04]  /*98fa0*/  LDL.LU.64 R4, [R1+0x1e90] ;  /* 0x001e900001047983 */ /* 0x004ea80000300a00 */
[----:B------:R-:W3:Y:S04]  /*98fb0*/  LDL.LU.64 R26, [R1+0x1ea8] ;  /* 0x001ea800011a7983 */ /* 0x000ee80000300a00 */
[----:B------:R-:W3:Y:S01]  /*98fc0*/  LDL.LU.64 R24, [R1+0x1ec0] ;  /* 0x001ec00001187983 */ /* 0x000ee20000300a00 */
[----:B------:R-:W-:Y:S01]  /*98fd0*/  ISETP.LT.AND P4, PT, R15, UR5, !P1 ;  /* 0x000000050f007c0c */ /* 0x000fe2000cf81270 */
[----:B------:R-:W-:Y:S01]  /*98fe0*/  ULDC UR5, c[0x0][0x228] ;  /* 0x00008a0000057ab9 */ /* 0x000fe20000000800 */
[----:B------:R-:W-:-:S02]  /*98ff0*/  ISETP.LT.AND P5, PT, R8, UR6, !P1 ;  /* 0x0000000608007c0c */ /* 0x000fc4000cfa1270 */
[----:B------:R-:W-:Y:S02]  /*99000*/  ISETP.LT.AND P6, PT, R23, UR5, !P1 ;  /* 0x0000000517007c0c */ /* 0x000fe4000cfc1270 */
[----:B------:R-:W-:Y:S01]  /*99010*/  PRMT R3, R7, 0x7771, RZ ;  /* 0x0000777107037816 */ /* 0x000fe200000000ff */
[----:B------:R-:W-:Y:S01]  /*99020*/  ULDC UR5, c[0x0][0x228] ;  /* 0x00008a0000057ab9 */ /* 0x000fe20000000800 */
[----:B------:R-:W-:Y:S01]  /*99030*/  ULDC UR6, c[0x0][0x228] ;  /* 0x00008a0000067ab9 */ /* 0x000fe20000000800 */
[----:B----4-:R-:W-:Y:S01]  /*99040*/  VIADD R0, R19, 0x69 ;  /* 0x0000006913007836 */ /* 0x010fe20000000000 */
[----:B--2---:R0:W-:Y:S04]  /*99050*/  @P3 STG.E.U8 desc[UR32][R4.64], R2 ;  /* 0x0000000204003986 */ /* 0x0041e8000c101120 */
[----:B------:R-:W-:-:S02]  /*99060*/  ISETP.GE.AND P2, PT, R0, UR4, PT ;  /* 0x0000000400007c0c */ /* 0x000fc4000bf46270 */
[C---:B------:R-:W-:Y:S01]  /*99070*/  PRMT R0, R7.reuse, 0x7772, RZ ;  /* 0x0000777207007816 */ /* 0x040fe200000000ff */
[----:B------:R-:W-:Y:S01]  /*99080*/  ULDC UR4, c[0x0][0x228] ;  /* 0x00008a0000047ab9 */ /* 0x000fe20000000800 */
[----:B------:R1:W-:Y:S04]  /*99090*/  @P4 STG.E.U8 desc[UR32][R28.64], R3 ;  /* 0x000000031c004986 */ /* 0x0003e8000c101120 */
[----:B0-----:R-:W2:Y:S01]  /*990a0*/  LDL.LU.64 R4, [R1+0x1eb8] ;  /* 0x001eb80001047983 */ /* 0x001ea20000300a00 */
[----:B------:R-:W-:-:S03]  /*990b0*/  PRMT R2, R7, 0x7773, RZ ;  /* 0x0000777307027816 */ /* 0x000fc600000000ff */
[----:B------:R-:W4:Y:S01]  /*990c0*/  LDL.LU R18, [R1+0x560] ;  /* 0x0005600001127983 */ /* 0x000f220000300800 */
[----:B------:R-:W-:-:S03]  /*990d0*/  ISETP.LT.AND P4, PT, R9, UR4, !P1 ;  /* 0x0000000409007c0c */ /* 0x000fc6000cf81270 */
[----:B------:R0:W-:Y:S01]  /*990e0*/  @P6 STG.E.U8 desc[UR32][R20.64], R0 ;  /* 0x0000000014006986 */ /* 0x0001e2000c101120 */
[----:B------:R-:W-:-:S03]  /*990f0*/  ULDC UR4, c[0x0][0x228] ;  /* 0x00008a0000047ab9 */ /* 0x000fc60000000800 */
[----:B------:R-:W4:Y:S04]  /*99100*/  LDL.LU.64 R6, [R1+0x1ec8] ;  /* 0x001ec80001067983 */ /* 0x000f280000300a00 */
[----:B---3--:R3:W-:Y:S04]  /*99110*/  @P5 STG.E.U8 desc[UR32][R16.64], R2 ;  /* 0x0000000210005986 */ /* 0x0087e8000c101120 */
[----:B-1----:R-:W4:Y:S01]  /*99120*/  LDL.LU.64 R28, [R1+0x1eb0] ;  /* 0x001eb000011c7983 */ /* 0x002f220000300a00 */
[----:B------:R-:W-:Y:S01]  /*99130*/  ISETP.LT.AND P5, PT, R10, UR4, !P1 ;  /* 0x000000040a007c0c */ /* 0x000fe2000cfa1270 */
[----:B------:R-:W-:Y:S01]  /*99140*/  ULDC UR4, c[0x0][0x22c] ;  /* 0x00008b0000047ab9 */ /* 0x000fe20000000800 */
[----:B0-----:R-:W-:Y:S01]  /*99150*/  VIADD R0, R19, 0x6a ;  /* 0x0000006a13007836 */ /* 0x001fe20000000000 */
[----:B------:R-:W4:Y:S04]  /*99160*/  LDL.LU.64 R20, [R1+0x1ed8] ;  /* 0x001ed80001147983 */ /* 0x000f280000300a00 */
[----:B---3--:R-:W3:Y:S01]  /*99170*/  LDL.LU.64 R16, [R1+0x1ed0] ;  /* 0x001ed00001107983 */ /* 0x008ee20000300a00 */
[----:B------:R-:W-:-:S03]  /*99180*/  PRMT R2, R14, 0x7770, RZ ;  /* 0x000077700e027816 */ /* 0x000fc600000000ff */
[----:B------:R-:W3:Y:S01]  /*99190*/  LDL.LU R22, [R1+0x5d0] ;  /* 0x0005d00001167983 */ /* 0x000ee20000300800 */
[----:B------:R-:W-:Y:S02]  /*991a0*/  ISETP.GE.AND P3, PT, R0, UR4, PT ;  /* 0x0000000400007c0c */ /* 0x000fe4000bf66270 */
[----:B------:R-:W-:Y:S02]  /*991b0*/  PRMT R0, R14, 0x7771, RZ ;  /* 0x000077710e007816 */ /* 0x000fe400000000ff */
[----:B------:R-:W-:Y:S01]  /*991c0*/  ISETP.LT.AND P6, PT, R11, UR5, !P1 ;  /* 0x000000050b007c0c */ /* 0x000fe2000cfc1270 */
[----:B------:R0:W-:Y:S04]  /*991d0*/  @P4 STG.E.U8 desc[UR32][R26.64], R2 ;  /* 0x000000021a004986 */ /* 0x0001e8000c101120 */
[----:B------:R1:W-:Y:S01]  /*991e0*/  @P5 STG.E.U8 desc[UR32][R24.64], R0 ;  /* 0x0000000018005986 */ /* 0x0003e2000c101120 */
[----:B------:R-:W-:Y:S01]  /*991f0*/  ULDC UR4, c[0x0][0x228] ;  /* 0x00008a0000047ab9 */ /* 0x000fe20000000800 */
[----:B------:R-:W-:-:S02]  /*99200*/  ULDC UR5, c[0x0][0x228] ;  /* 0x00008a0000057ab9 */ /* 0x000fc40000000800 */
[----:B0-----:R-:W3:Y:S04]  /*99210*/  LDL.LU.64 R26, [R1+0x1ee8] ;  /* 0x001ee800011a7983 */ /* 0x001ee80000300a00 */
[----:B-1----:R-:W3:Y:S01]  /*99220*/  LDL.LU.64 R24, [R1+0x1ee0] ;  /* 0x001ee00001187983 */ /* 0x002ee20000300a00 */
[----:B------:R-:W-:Y:S02]  /*99230*/  PRMT R2, R14, 0x7772, RZ ;  /* 0x000077720e027816 */ /* 0x000fe400000000ff */
[----:B------:R-:W-:Y:S02]  /*99240*/  ISETP.LT.AND P1, PT, R12, UR4, !P1 ;  /* 0x000000040c007c0c */ /* 0x000fe4000cf21270 */
[----:B------:R-:W-:Y:S01]  /*99250*/  ISETP.LT.AND P4, PT, R13, UR5, !P2 ;  /* 0x000000050d007c0c */ /* 0x000fe2000d781270 */
[----:B------:R-:W-:Y:S01]  /*99260*/  ULDC UR4, c[0x0][0x228] ;  /* 0x00008a0000047ab9 */ /* 0x000fe20000000800 */
[----:B------:R-:W-:Y:S01]  /*99270*/  PRMT R0, R14, 0x7773, RZ ;  /* 0x000077730e007816 */ /* 0x000fe200000000ff */
[----:B------:R-:W-:Y:S01]  /*99280*/  ULDC UR5, c[0x0][0x228] ;  /* 0x00008a0000057ab9 */ /* 0x000fe20000000800 */
[----:B--2---:R0:W-:Y:S01]  /*99290*/  @P6 STG.E.U8 desc[UR32][R4.64], R2 ;  /* 0x0000000204006986 */ /* 0x0041e2000c101120 */
[----:B------:R-:W-:Y:S01]  /*992a0*/  ISETP.LT.AND P6, PT, R15, UR4, !P2 ;  /* 0x000000040f007c0c */ /* 0x000fe2000d7c1270 */
[----:B------:R-:W-:-:S02]  /*992b0*/  ULDC UR4, c[0x0][0x228] ;  /* 0x00008a0000047ab9 */ /* 0x000fc40000000800 */
[----:B------:R-:W-:Y:S01]  /*992c0*/  ISETP.LT.AND P5, PT, R23, UR4, !P2 ;  /* 0x0000000417007c0c */ /* 0x000fe2000d7a1270 */
[----:B------:R-:W-:Y:S02]  /*992d0*/  ULDC UR4, c[0x0][0x228] ;  /* 0x00008a0000047ab9 */ /* 0x000fe40000000800 */
[----:B----4-:R1:W-:Y:S01]  /*992e0*/  @P1 STG.E.U8 desc[UR32][R6.64], R0 ;  /* 0x0000000006001986 */ /* 0x0103e2000c101120 */
[----:B------:R-:W-:Y:S01]  /*992f0*/  ISETP.LT.AND P1, PT, R8, UR4, !P2 ;  /* 0x0000000408007c0c */ /* 0x000fe2000d721270 */
[----:B------:R-:W-:Y:S01]  /*99300*/  ULDC UR4, c[0x0][0x22c] ;  /* 0x00008b0000047ab9 */ /* 0x000fe20000000800 */
[C---:B0-----:R-:W-:Y:S01]  /*99310*/  PRMT R2, R18.reuse, 0x7770, RZ ;  /* 0x0000777012027816 */ /* 0x041fe200000000ff */
[----:B------:R-:W2:Y:S04]  /*99320*/  LDL.LU.64 R4, [R1+0x1ef0] ;  /* 0x001ef00001047983 */ /* 0x000ea80000300a00 */
[----:B------:R0:W-:Y:S01]  /*99330*/  @P4 STG.E.U8 desc[UR32][R28.64], R2 ;  /* 0x000000021c004986 */ /* 0x0001e2000c101120 */
[----:B-1----:R-:W-:-:S02]  /*99340*/  PRMT R0, R18, 0x7771, RZ ;  /* 0x0000777112007816 */ /* 0x002fc400000000ff */
[----:B------:R-:W-:Y:S02]  /*99350*/  ISETP.LT.AND P4, PT, R9, UR5, !P2 ;  /* 0x0000000509007c0c */ /* 0x000fe4000d781270 */
[----:B---3--:R-:W-:Y:S01]  /*99360*/  PRMT R3, R22, 0x7770, RZ ;  /* 0x0000777016037816 */ /* 0x008fe200000000ff */
[----:B------:R-:W3:Y:S04]  /*99370*/  LDL.LU R7, [R1+0x474] ;  /* 0x0004740001077983 */ /* 0x000ee80000300800 */
[----:B------:R1:W-:Y:S01]  /*99380*/  @P6 STG.E.U8 desc[UR32][R20.64], R0 ;  /* 0x0000000014006986 */ /* 0x0003e2000c101120 */
[----:B------:R-:W-:Y:S01]  /*99390*/  ULDC UR5, c[0x0][0x228] ;  /* 0x00008a0000057ab9 */ /* 0x000fe20000000800 */
[----:B0-----:R-:W-:-:S05]  /*993a0*/  PRMT R2, R18, 0x7772, RZ ;  /* 0x0000777212027816 */ /* 0x001fca00000000ff */
[----:B------:R0:W-:Y:S01]  /*993b0*/  @P5 STG.E.U8 desc[UR32][R16.64], R2 ;  /* 0x0000000210005986 */ /* 0x0001e2000c101120 */
[----:B-1----:R-:W-:-:S03]  /*993c0*/  VIADD R0, R19, 0x6b ;  /* 0x0000006b13007836 */ /* 0x002fc60000000000 */
[----:B------:R-:W4:Y:S01]  /*993d0*/  LDL.LU.64 R20, [R1+0x1f00] ;  /* 0x001f000001147983 */ /* 0x000f220000300a00 */
[----:B------:R-:W-:Y:S01]  /*993e0*/  ISETP.LT.AND P5, PT, R10, UR5, !P2 ;  /* 0x000000050a007c0c */ /* 0x000fe2000d7a1270 */
[----:B------:R-:W-:Y:S01]  /*993f0*/  ULDC UR5, c[0x0][0x228] ;  /* 0x00008a0000057ab9 */ /* 0x000fe20000000800 */
[----:B0-----:R-:W-:Y:S01]  /*99400*/  PRMT R2, R18, 0x7773, RZ ;  /* 0x0000777312027816 */ /* 0x001fe200000000ff */
[----:B------:R-:W3:Y:S04]  /*99410*/  LDL.LU.64 R16, [R1+0x538] ;  /* 0x0005380001107983 */ /* 0x000ee80000300a00 */
[----:B------:R-:W3:Y:S04]  /*99420*/  LDL.LU.64 R28, [R1+0x1f10] ;  /* 0x001f1000011c7983 */ /* 0x000ee80000300a00 */
[----:B------:R0:W-:Y:S01]  /*99430*/  @P1 STG.E.U8 desc[UR32][R26.64], R2 ;  /* 0x000000021a001986 */ /* 0x0001e2000c101120 */
[----:B------:R-:W-:-:S03]  /*99440*/  ISETP.GE.AND P1, PT, R0, UR4, PT ;  /* 0x0000000400007c0c */ /* 0x000fc6000bf26270 */
[----:B------:R1:W-:Y:S01]  /*99450*/  @P4 STG.E.U8 desc[UR32][R24.64], R3 ;  /* 0x0000000318004986 */ /* 0x0003e2000c101120 */
[----:B------:R-:W-:Y:S01]  /*99460*/  ULDC UR4, c[0x0][0x228] ;  /* 0x00008a0000047ab9 */ /* 0x000fe20000000800 */
[----:B------:R-:W-:Y:S02]  /*99470*/  ISETP.LT.AND P6, PT, R11, UR6, !P2 ;  /* 0x000000060b007c0c */ /* 0x000fe4000d7c1270 */
[----:B------:R-:W-:Y:S02]  /*99480*/  ISETP.LT.AND P2, PT, R12, UR4, !P2 ;  /* 0x000000040c007c0c */ /* 0x000fe4000d741270 */
[----:B------:R-:W-:Y:S01]  /*99490*/  ISETP.LT.AND P4, PT, R13, UR5, !P3 ;  /* 0x000000050d007c0c */ /* 0x000fe2000df81270 */
[----:B0-----:R-:W3:Y:S04]  /*994a0*/  LDL.LU.64 R26, [R1+0x1f08] ;  /* 0x001f0800011a7983 */ /* 0x001ee80000300a00 */
[----:B-1----:R-:W3:Y:S04]  /*994b0*/  LDL.LU.64 R24, [R1+0x1f20] ;  /* 0x001f200001187983 */ /* 0x002ee80000300a00 */
[----:B------:R-:W3:Y:S04]  /*994c0*/  LDL.LU R18, [R1+0x5b4] ;  /* 0x0005b40001127983 */ /* 0x000ee80000300800 */
[----:B------:R0:W-:Y:S01]  /*994d0*/  STL.64 [R1+0x24e0], R12 ;  /* 0x0024e00c01007387 */ /* 0x0001e20000100a00 */
[----:B------:R-:W-:-:S02]  /*994e0*/  PRMT R0, R22, 0x7771, RZ ;  /* 0x0000777116007816 */ /* 0x000fc400000000ff */
[C---:B------:R-:W-:Y:S01]  /*994f0*/  PRMT R2, R22.reuse, 0x7772, RZ ;  /* 0x0000777216027816 */ /* 0x040fe200000000ff */
[----:B------:R-:W-:Y:S01]  /*99500*/  ULDC UR4, c[0x0][0x228] ;  /* 0x00008a0000047ab9 */ /* 0x000fe20000000800 */
[----:B------:R-:W-:Y:S01]  /*99510*/  ULDC UR5, c[0x0][0x228] ;  /* 0x00008a0000057ab9 */ /* 0x000fe20000000800 */
[----:B------:R-:W-:Y:S01]  /*99520*/  ULDC UR6, c[0x0][0x228] ;  /* 0x00008a0000067ab9 */ /* 0x000fe20000000800 */
[----:B0-----:R-:W2:Y:S04]  /*99530*/  LDL.LU.64 R12, [R1+0x1ef8] ;  /* 0x001ef800010c7983 */ /* 0x001ea80000300a00 */
[----:B--2---:R0:W-:Y:S04]  /*99540*/  @P5 STG.E.U8 desc[UR32][R12.64], R0 ;  /* 0x000000000c005986 */ /* 0x0041e8000c101120 */
[----:B0-----:R-:W2:Y:S04]  /*99550*/  LDL.LU.64 R12, [R1+0x1f18] ;  /* 0x001f1800010c7983 */ /* 0x001ea80000300a00 */
[----:B------:R3:W-:Y:S01]  /*99560*/  @P6 STG.E.U8 desc[UR32][R4.64], R2 ;  /* 0x0000000204006986 */ /* 0x0007e2000c101120 */
[----:B------:R-:W-:-:S02]  /*99570*/  PRMT R0, R22, 0x7773, RZ ;  /* 0x0000777316007816 */ /* 0x000fc400000000ff */
[----:B------:R-:W-:Y:S02]  /*99580*/  ISETP.LT.AND P6, PT, R15, UR4, !P3 ;  /* 0x000000040f007c0c */ /* 0x000fe4000dfc1270 */
[----:B------:R-:W-:Y:S01]  /*99590*/  ISETP.LT.AND P5, PT, R23, UR5, !P3 ;  /* 0x0000000517007c0c */ /* 0x000fe2000dfa1270 */
[----:B------:R-:W-:Y:S01]  /*995a0*/  ULDC UR4, c[0x0][0x228] ;  /* 0x00008a0000047ab9 */ /* 0x000fe20000000800 */
[----:B------:R-:W-:Y:S01]  /*995b0*/  ULDC UR5, c[0x0][0x228] ;  /* 0x00008a0000057ab9 */ /* 0x000fe20000000800 */
[----:B----4-:R0:W-:Y:S01]  /*995c0*/  @P2 STG.E.U8 desc[UR32][R20.64], R0 ;  /* 0x0000000014002986 */ /* 0x0101e2000c101120 */
[----:B---3--:R-:W-:-:S05]  /*995d0*/  PRMT R2, R7, 0x7770, RZ ;  /* 0x0000777007027816 */ /* 0x008fca00000000ff */
[----:B------:R1:W-:Y:S01]  /*995e0*/  @P4 STG.E.U8 desc[UR32][R16.64], R2 ;  /* 0x0000000210004986 */ /* 0x0003e2000c101120 */
[----:B------:R-:W-:Y:S01]  /*995f0*/  ISETP.LT.AND P4, PT, R8, UR4, !P3 ;  /* 0x0000000408007c0c */ /* 0x000fe2000df81270 */
[----:B------:R-:W-:Y:S01]  /*99600*/  ULDC UR4, c[0x0][0x228] ;  /* 0x00008a0000047ab9 */ /* 0x000fe20000000800 */
[----:B0-----:R-:W-:Y:S02]  /*99610*/  PRMT R0, R7, 0x7771, RZ ;  /* 0x0000777107007816 */ /* 0x001fe400000000ff */
[----:B------:R-:W-:Y:S01]  /*99620*/  ISETP.LT.AND P2, PT, R9, UR4, !P3 ;  /* 0x0000000409007c0c */ /* 0x000fe2000df41270 */
[----:B------:R-:W3:Y:S04]  /*99630*/  LDL.LU.64 R20, [R1+0x1f30] ;  /* 0x001f300001147983 */ /* 0x000ee80000300a00 */
[----:B------:R0:W-:Y:S04]  /*99640*/  @P6 STG.E.U8 desc[UR32][R28.64], R0 ;  /* 0x000000001c006986 */ /* 0x0001e8000c101120 */
[----:B------:R-:W4:Y:S01]  /*99650*/  LDL.LU.64 R4, [R1+0x1f28] ;  /* 0x001f280001047983 */ /* 0x000f220000300a00 */
[----:B------:R-:W-:Y:S01]  /*99660*/  ULDC UR4, c[0x0][0x228] ;  /* 0x00008a0000047ab9 */ /* 0x000fe20000000800 */
[----:B-1----:R-:W-:-:S02]  /*99670*/  PRMT R2, R7, 0x7772, RZ ;  /* 0x0000777207027816 */ /* 0x002fc400000000ff */
[----:B------:R-:W4:Y:S04]  /*99680*/  LDL.LU R17, [R1+0x564] ;  /* 0x0005640001117983 */ /* 0x000f280000300800 */
[----:B------:R1:W-:Y:S01]  /*99690*/  @P5 STG.E.U8 desc[UR32][R26.64], R2 ;  /* 0x000000021a005986 */ /* 0x0003e2000c101120 */
[----:B0-----:R-:W-:-:S05]  /*996a0*/  PRMT R0, R7, 0x7773, RZ ;  /* 0x0000777307007816 */ /* 0x001fca00000000ff */
[----:B------:R0:W-:Y:S01]  /*996b0*/  @P4 STG.E.U8 desc[UR32][R24.64], R0 ;  /* 0x0000000018004986 */ /* 0x0001e2000c101120 */
[----:B-1----:R-:W-:-:S03]  /*996c0*/  PRMT R2, R18, 0x7770, RZ ;  /* 0x0000777012027816 */ /* 0x002fc600000000ff */
[----:B------:R-:W4:Y:S04]  /*996d0*/  LDL.LU.64 R26, [R1+0x1f50] ;  /* 0x001f5000011a7983 */ /* 0x000f280000300a00 */
[----:B------:R-:W4:Y:S04]  /*996e0*/  LDL.LU.64 R6, [R1+0x1f40] ;  /* 0x001f400001067983 */ /* 0x000f280000300a00 */
[----:B------:R-:W4:Y:S04]  /*996f0*/  LDL.LU.64 R28, [R1+0x1f38] ;  /* 0x001f3800011c7983 */ /* 0x000f280000300a00 */
[----:B0-----:R-:W4:Y:S04]  /*99700*/  LDL.LU.64 R24, [R1+0x1f48] ;  /* 0x001f480001187983 */ /* 0x001f280000300a00 */
[----:B--2---:R0:W-:Y:S04]  /*99710*/  @P2 STG.E.U8 desc[UR32][R12.64], R2 ;  /* 0x000000020c002986 */ /* 0x0041e8000c101120 */
[----:B0-----:R-:W2:Y:S01]  /*99720*/  LDL.LU.64 R12, [R1+0x24e0] ;  /* 0x0024e000010c7983 */ /* 0x001ea20000300a00 */
[----:B------:R-:W-:-:S02]  /*99730*/  ISETP.LT.AND P5, PT, R10, UR4, !P3 ;  /* 0x000000040a007c0c */ /* 0x000fc4000dfa1270 */
[----:B------:R-:W-:Y:S01]  /*99740*/  PRMT R0, R18, 0x7771, RZ ;  /* 0x0000777112007816 */ /* 0x000fe200000000ff */
[----:B------:R-:W2:Y:S01]  /*99750*/  LDL.LU R16, [R1+0x5d4] ;  /* 0x0005d40001107983 */ /* 0x000ea20000300800 */
[----:B------:R-:W-:Y:S01]  /*99760*/  ISETP.LT.AND P4, PT, R11, UR5, !P3 ;  /* 0x000000050b007c0c */ /* 0x000fe2000df81270 */
[----:B------:R-:W-:Y:S01]  /*99770*/  ULDC UR4, c[0x0][0x228] ;  /* 0x00008a0000047ab9 */ /* 0x000fe20000000800 */
[----:B------:R-:W-:-:S07]  /*99780*/  ULDC UR5, c[0x0][0x228] ;  /* 0x00008a0000057ab9 */ /* 0x000fce0000000800 */
[----:B---3--:R0:W-:Y:S01]  /*99790*/  @P5 STG.E.U8 desc[UR32][R20.64], R0 ;  /* 0x0000000014005986 */ /* 0x0081e2000c101120 */
[----:B------:R-:W-:Y:S02]  /*997a0*/  PRMT R2, R18, 0x7772, RZ ;  /* 0x0000777212027816 */ /* 0x000fe400000000ff */
[----:B------:R-:W-:Y:S01]  /*997b0*/  ISETP.LT.AND P2, PT, R15, UR6, !P1 ;  /* 0x000000060f007c0c */ /* 0x000fe2000cf41270 */
[----:B------:R-:W-:Y:S02]  /*997c0*/  ULDC UR6, c[0x0][0x228] ;  /* 0x00008a0000067ab9 */ /* 0x000fe40000000800 */
[----:B----4-:R1:W-:Y:S04]  /*997d0*/  @P4 STG.E.U8 desc[UR32][R4.64], R2 ;  /* 0x0000000204004986 */ /* 0x0103e8000c101120 */
[----:B--2---:R2:W-:Y:S01]  /*997e0*/  STL.64 [R1+0x24d8], R12 ;  /* 0x0024d80c01007387 */ /* 0x0045e20000100a00 */
[----:B------:R-:W-:-:S02]  /*997f0*/  ISETP.LT.AND P3, PT, R12, UR4, !P3 ;  /* 0x000000040c007c0c */ /* 0x000fc4000df61270 */
[----:B------:R-:W-:Y:S01]  /*99800*/  ISETP.LT.AND P6, PT, R13, UR5, !P1 ;  /* 0x000000050d007c0c */ /* 0x000fe2000cfc1270 */
[----:B0-----:R-:W3:Y:S01]  /*99810*/  LDL.LU.64 R20, [R1+0x1f58] ;  /* 0x001f580001147983 */ /* 0x001ee20000300a00 */
[----:B------:R-:W-:Y:S01]  /*99820*/  ULDC UR4, c[0x0][0x228] ;  /* 0x00008a0000047ab9 */ /* 0x000fe20000000800 */
[----:B------:R-:W-:Y:S02]  /*99830*/  PRMT R0, R18, 0x7773, RZ ;  /* 0x0000777312007816 */ /* 0x000fe400000000ff */
[C---:B-1----:R-:W-:Y:S02]  /*99840*/  PRMT R2, R17.reuse, 0x7770, RZ ;  /* 0x0000777011027816 */ /* 0x042fe400000000ff */
[----:B------:R-:W-:Y:S01]  /*99850*/  PRMT R3, R17, 0x7771, RZ ;  /* 0x0000777111037816 */ /* 0x000fe200000000ff */
[----:B------:R-:W-:Y:S01]  /*99860*/  ULDC UR5, c[0x0][0x228] ;  /* 0x00008a0000057ab9 */ /* 0x000fe20000000800 */
[----:B--2---:R-:W2:Y:S01]  /*99870*/  LDL.LU.64 R12, [R1+0x1f60] ;  /* 0x001f6000010c7983 */ /* 0x004ea20000300a00 */
[----:B------:R-:W-:-:S03]  /*99880*/  ISETP.LT.AND P4, PT, R23, UR4, !P1 ;  /* 0x0000000417007c0c */ /* 0x000fc6000cf81270 */
[----:B------:R0:W-:Y:S01]  /*99890*/  @P3 STG.E.U8 desc[UR32][R26.64], R0 ;  /* 0x000000001a003986 */ /* 0x0001e2000c101120 */
[----:B------:R-:W-:-:S03]  /*998a0*/  ULDC UR4, c[0x0][0x228] ;  /* 0x00008a0000047ab9 */ /* 0x000fc60000000800 */
[----:B------:R1:W-:Y:S01]  /*998b0*/  @P6 STG.E.U8 desc[UR32][R6.64], R2 ;  /* 0x0000000206006986 */ /* 0x0003e2000c101120 */
[----:B------:R-:W-:-:S03]  /*998c0*/  ISETP.LT.AND P3, PT, R8, UR4, !P1 ;  /* 0x0000000408007c0c */ /* 0x000fc6000cf61270 */
[----:B------:R4:W-:Y:S01]  /*998d0*/  @P2 STG.E.U8 desc[UR32][R28.64], R3 ;  /* 0x000000031c002986 */ /* 0x0009e2000c101120 */
[----:B------:R-:W-:Y:S01]  /*998e0*/  ISETP.LT.AND P5, PT, R9, UR5, !P1 ;  /* 0x0000000509007c0c */ /* 0x000fe2000cfa1270 */
[----:B------:R-:W-:Y:S01]  /*998f0*/  ULDC UR5, c[0x0][0x228] ;  /* 0x00008a0000057ab9 */ /* 0x000fe20000000800 */
[----:B------:R-:W-:Y:S01]  /*99900*/  ULDC UR4, c[0x0][0x22c] ;  /* 0x00008b0000047ab9 */ /* 0x000fe20000000800 */
[----:B------:R-:W2:Y:S01]  /*99910*/  LDL.LU.64 R4, [R1+0x1f70] ;  /* 0x001f700001047983 */ /* 0x000ea20000300a00 */
[----:B0-----:R-:W-:-:S03]  /*99920*/  PRMT R0, R17, 0x7772, RZ ;  /* 0x0000777211007816 */ /* 0x001fc600000000ff */
[----:B------:R-:W2:Y:S01]  /*99930*/  LDL.LU.64 R26, [R1+0x1f68] ;  /* 0x001f6800011a7983 */ /* 0x000ea20000300a00 */
[----:B------:R-:W-:Y:S02]  /*99940*/  ISETP.LT.AND P6, PT, R10, UR5, !P1 ;  /* 0x000000050a007c0c */ /* 0x000fe4000cfc1270 */
[----:B-1----:R-:W-:Y:S01]  /*99950*/  PRMT R2, R17, 0x7773, RZ ;  /* 0x0000777311027816 */ /* 0x002fe200000000ff */
[----:B----4-:R-:W4:Y:S04]  /*99960*/  LDL.LU.64 R28, [R1+0x540] ;  /* 0x00054000011c7983 */ /* 0x010f280000300a00 */
[----:B------:R0:W-:Y:S01]  /*99970*/  @P4 STG.E.U8 desc[UR32][R24.64], R0 ;  /* 0x0000000018004986 */ /* 0x0001e2000c101120 */
[----:B------:R-:W-:-:S03]  /*99980*/  ULDC UR5, c[0x0][0x228] ;  /* 0x00008a0000057ab9 */ /* 0x000fc60000000800 */
[----:B------:R-:W4:Y:S01]  /*99990*/  LDL.LU R7, [R1+0x478] ;  /* 0x0004780001077983 */ /* 0x000f220000300800 */
[----:B------:R-:W-:-:S03]  /*999a0*/  ISETP.LT.AND P4, PT, R11, UR5, !P1 ;  /* 0x000000050b007c0c */ /* 0x000fc6000cf81270 */
[----:B------:R1:W-:Y:S01]  /*999b0*/  STL.64 [R1+0x24d0], R10 ;  /* 0x0024d00a01007387 */ /* 0x0003e20000100a00 */
[----:B------:R-:W-:Y:S01]  /*999c0*/  ULDC UR5, c[0x0][0x228] ;  /* 0x00008a0000057ab9 */ /* 0x000fe20000000800 */
[----:B0-----:R-:W-:Y:S02]  /*999d0*/  VIADD R0, R19, 0x6c ;  /* 0x0000006c13007836 */ /* 0x001fe40000000000 */
[----:B-1----:R-:W4:Y:S03]  /*999e0*/  LDL.LU.64 R10, [R1+0x1f88] ;  /* 0x001f8800010a7983 */ /* 0x002f260000300a00 */
[----:B------:R-:W-:Y:S02]  /*999f0*/  ISETP.GE.AND P2, PT, R0, UR4, PT ;  /* 0x0000000400007c0c */ /* 0x000fe4000bf46270 */
[----:B------:R-:W-:Y:S01]  /*99a00*/  PRMT R0, R16, 0x7770, RZ ;  /* 0x0000777010007816 */ /* 0x000fe200000000ff */
[----:B------:R-:W4:Y:S01]  /*99a10*/  LDL.LU.64 R24, [R1+0x1f80] ;  /* 0x001f800001187983 */ /* 0x000f220000300a00 */
[----:B------:R-:W-:-:S03]  /*99a20*/  ULDC UR4, c[0x0][0x228] ;  /* 0x00008a0000047ab9 */ /* 0x000fc60000000800 */
[----:B---3--:R0:W-:Y:S04]  /*99a30*/  @P3 STG.E.U8 desc[UR32][R20.64], R2 ;  /* 0x0000000214003986 */ /* 0x0081e8000c101120 */
[----:B--2---:R1:W-:Y:S04]  /*99a40*/  @P5 STG.E.U8 desc[UR32][R12.64], R0 ;  /* 0x000000000c005986 */ /* 0x0043e8000c101120 */
[----:B0-----:R-:W2:Y:S04]  /*99a50*/  LDL.LU.64 R20, [R1+0x1f78] ;  /* 0x001f780001147983 */ /* 0x001ea80000300a00 */
[----:B-1----:R-:W3:Y:S01]  /*99a60*/  LDL.LU.64 R12, [R1+0x24d8] ;  /* 0x0024d800010c7983 */ /* 0x002ee20000300a00 */
[----:B------:R-:W-:-:S02]  /*99a70*/  PRMT R2, R16, 0x7771, RZ ;  /* 0x0000777110027816 */ /* 0x000fc400000000ff */
[----:B------:R-:W-:-:S03]  /*99a80*/  PRMT R0, R16, 0x7772, RZ ;  /* 0x0000777210007816 */ /* 0x000fc600000000ff */
[----:B------:R-:W-:Y:S04]  /*99a90*/  @P6 STG.E.U8 desc[UR32][R4.64], R2 ;  /* 0x0000000204006986 */ /* 0x000fe8000c101120 */
[----:B------:R0:W-:Y:S02]  /*99aa0*/  @P4 STG.E.U8 desc[UR32][R26.64], R0 ;  /* 0x000000001a004986 */ /* 0x0001e4000c101120 */
[----:B0-----:R-:W-:Y:S01]  /*99ab0*/  VIADD R0, R19, 0x6d ;  /* 0x0000006d13007836 */ /* 0x001fe20000000000 */
[----:B------:R-:W-:Y:S01]  /*99ac0*/  PRMT R2, R16, 0x7773, RZ ;  /* 0x0000777310027816 */ /* 0x000fe200000000ff */
[----:B------:R-:W2:Y:S04]  /*99ad0*/  LDL.LU.64 R26, [R1+0x1f90] ;  /* 0x001f9000011a7983 */ /* 0x000ea80000300a00 */
[----:B------:R-:W2:Y:S04]  /*99ae0*/  LDL.LU R17, [R1+0x5b8] ;  /* 0x0005b80001117983 */ /* 0x000ea80000300800 */
[----:B------:R-:W2:Y:S01]  /*99af0*/  LDL.LU.64 R4, [R1+0x1fa8] ;  /* 0x001fa80001047983 */ /* 0x000ea20000300a00 */
[----:B---3--:R-:W-:Y:S01]  /*99b00*/  ISETP.LT.AND P3, PT, R12, UR4, !P1 ;  /* 0x000000040c007c0c */ /* 0x008fe2000cf61270 */
[----:B------:R-:W-:-:S02]  /*99b10*/  ULDC UR4, c[0x0][0x228] ;  /* 0x00008a0000047ab9 */ /* 0x000fc40000000800 */
[----:B------:R-:W-:Y:S01]  /*99b20*/  ISETP.LT.AND P6, PT, R13, UR4, !P2 ;  /* 0x000000040d007c0c */ /* 0x000fe2000d7c1270 */
[----:B------:R-:W-:Y:S02]  /*99b30*/  ULDC UR4, c[0x0][0x22c] ;  /* 0x00008b0000047ab9 */ /* 0x000fe40000000800 */
[----:B------:R-:W-:Y:S02]  /*99b40*/  ISETP.GE.AND P1, PT, R0, UR4, PT ;  /* 0x0000000400007c0c */ /* 0x000fe4000bf26270 */
[----:B----4-:R-:W-:Y:S02]  /*99b50*/  PRMT R0, R7, 0x7770, RZ ;  /* 0x0000777007007816 */ /* 0x010fe400000000ff */
[----:B------:R-:W-:Y:S02]  /*99b60*/  ISETP.LT.AND P5, PT, R15, UR5, !P2 ;  /* 0x000000050f007c0c */ /* 0x000fe4000d7a1270 */
[----:B------:R-:W-:Y:S01]  /*99b70*/  ISETP.LT.AND P4, PT, R23, UR6, !P2 ;  /* 0x0000000617007c0c */ /* 0x000fe2000d781270 */
[----:B------:R-:W-:Y:S01]  /*99b80*/  ULDC UR4, c[0x0][0x228] ;  /* 0x00008a0000047ab9 */ /* 0x000fe20000000800 */
[----:B------:R-:W-:Y:S01]  /*99b90*/  PRMT R3, R7, 0x7772, RZ ;  /* 0x0000777207037816 */ /* 0x000fe200000000ff */
[----:B------:R-:W-:Y:S01]  /*99ba0*/  ULDC UR5, c[0x0][0x228] ;  /* 0x00008a0000057ab9 */ /* 0x000fe20000000800 */
[----:B------:R0:W-:Y:S04]  /*99bb0*/  @P3 STG.E.U8 desc[UR32][R28.64], R2 ;  /* 0x000000021c003986 */ /* 0x0001e8000c101120 */
[----:B------:R1:W-:Y:S01]  /*99bc0*/  @P6 STG.E.U8 desc[UR32][R10.64], R0 ;  /* 0x000000000a006986 */ /* 0x0003e2000c101120 */
[----:B------:R-:W-:-:S03]  /*99bd0*/  ULDC UR6, c[0x0][0x228] ;  /* 0x00008a0000067ab9 */ /* 0x000fc60000000800 */
[----:B0-----:R-:W3:Y:S04]  /*99be0*/  LDL.LU.64 R28, [R1+0x1fb8] ;  /* 0x001fb800011c7983 */ /* 0x001ee80000300a00 */
[----:B------:R-:W4:Y:S04]  /*99bf0*/  LDL.LU R16, [R1+0x568] ;  /* 0x0005680001107983 */ /* 0x000f280000300800 */
[----:B-1----:R-:W3:Y:S01]  /*99c00*/  LDL.LU.64 R10, [R1+0x24d0] ;  /* 0x0024d000010a7983 */ /* 0x002ee20000300a00 */
[----:B------:R-:W-:Y:S02]  /*99c10*/  ISETP.LT.AND P3, PT, R8, UR4, !P2 ;  /* 0x0000000408007c0c */ /* 0x000fe4000d761270 */
[C---:B------:R-:W-:Y:S01]  /*99c20*/  PRMT R2, R7.reuse, 0x7771, RZ ;  /* 0x0000777107027816 */ /* 0x040fe200000000ff */
[----:B------:R-:W-:Y:S01]  /*99c30*/  ULDC UR4, c[0x0][0x228] ;  /* 0x00008a0000047ab9 */ /* 0x000fe20000000800 */
[----:B------:R-:W-:-:S02]  /*99c40*/  PRMT R0, R7, 0x7773, RZ ;  /* 0x0000777307007816 */ /* 0x000fc400000000ff */
[----:B------:R-:W-:Y:S01]  /*99c50*/  ISETP.LT.AND P6, PT, R9, UR4, !P2 ;  /* 0x0000000409007c0c */ /* 0x000fe2000d7c1270 */
[----:B------:R-:W-:Y:S01]  /*99c60*/  ULDC UR4, c[0x0][0x228] ;  /* 0x00008a0000047ab9 */ /* 0x000fe20000000800 */
[----:B------:R0:W-:Y:S04]  /*99c70*/  @P5 STG.E.U8 desc[UR32][R24.64], R2 ;  /* 0x0000000218005986 */ /* 0x0001e8000c101120 */
[----:B--2---:R1:W-:Y:S04]  /*99c80*/  @P4 STG.E.U8 desc[UR32][R20.64], R3 ;  /* 0x0000000314004986 */ /* 0x0043e8000c101120 */
[----:B------:R2:W-:Y:S04]  /*99c90*/  @P3 STG.E.U8 desc[UR32][R26.64], R0 ;  /* 0x000000001a003986 */ /* 0x0005e8000c101120 */
[----:B0-----:R-:W4:Y:S04]  /*99ca0*/  LDL.LU.64 R24, [R1+0x1fb0] ;  /* 0x001fb00001187983 */ /* 0x001f280000300a00 */
[----:B-1----:R-:W4:Y:S04]  /*99cb0*/  LDL.LU.64 R20, [R1+0x1fa0] ;  /* 0x001fa00001147983 */ /* 0x002f280000300a00 */
[----:B--2---:R-:W2:Y:S04]  /*99cc0*/  LDL.LU.64 R26, [R1+0x1fc0] ;  /* 0x001fc000011a7983 */ /* 0x004ea80000300a00 */
        /* <DEDUP_REMOVED lines=45> */
[----:B------:R-:W-:Y:S01]  /*99fa0*/  ISETP.LT.AND P3, PT, R10, UR4, !P1 ;  /* 0x000000040a007c0c */ /* 0x000fe2000cf61270 */
[----:B------:R-:W-:Y:S01]  /*99fb0*/  ULDC UR4, c[0x0][0x228] ;  /* 0x00008a0000047ab9 */ /* 0x000fe20000000800 */
[----:B------:R-:W-:Y:S01]  /*99fc0*/  ULDC UR5, c[0x0][0x228] ;  /* 0x00008a0000057ab9 */ /* 0x000fe20000000800 */
[----:B------:R-:W-:Y:S01]  /*99fd0*/  PRMT R3, R7, 0x7770, RZ ;  /* 0x0000777007037816 */ /* 0x000fe200000000ff */
[----:B------:R-:W-:Y:S01]  /*99fe0*/  ULDC UR6, c[0x0][0x228] ;  /* 0x00008a0000067ab9 */ /* 0x000fe20000000800 */
[----:B0-----:R-:W3:Y:S04]  /*99ff0*/  LDL.LU.64 R12, [R1+0x24c8] ;  /* 0x0024c800010c7983 */ /* 0x001ee80000300a00 */
[----:B---3--:R0:W-:Y:S04]  /*9a000*/  @P5 STG.E.U8 desc[UR32][R12.64], R2 ;  /* 0x000000020c005986 */ /* 0x0081e8000c101120 */
[----:B0-----:R-:W3:Y:S01]  /*9a010*/  LDL.LU.64 R12, [R1+0x24c0] ;  /* 0x0024c000010c7983 */ /* 0x001ee20000300a00 */
[----:B------:R-:W-:-:S02]  /*9a020*/  ISETP.LT.AND P4, PT, R11, UR4, !P1 ;  /* 0x000000040b007c0c */ /* 0x000fc4000cf81270 */
[----:B------:R-:W-:Y:S01]  /*9a030*/  PRMT R0, R7, 0x7771, RZ ;  /* 0x0000777107007816 */ /* 0x000fe200000000ff */
[----:B------:R-:W-:Y:S01]  /*9a040*/  VIADD R2, R19, 0x6f ;  /* 0x0000006f13027836 */ /* 0x000fe20000000000 */
[----:B----4-:R-:W-:Y:S04]  /*9a050*/  @P6 STG.E.U8 desc[UR32][R4.64], R3 ;  /* 0x0000000304006986 */ /* 0x010fe8000c101120 */
[----:B------:R0:W-:Y:S01]  /*9a060*/  @P3 STG.E.U8 desc[UR32][R24.64], R0 ;  /* 0x0000000018003986 */ /* 0x0001e2000c101120 */
[----:B------:R-:W-:Y:S02]  /*9a070*/  ULDC UR4, c[0x0][0x22c] ;  /* 0x00008b0000047ab9 */ /* 0x000fe40000000800 */
[----:B------:R-:W-:Y:S02]  /*9a080*/  ISETP.GE.AND P3, PT, R2, UR4, PT ;  /* 0x0000000402007c0c */ /* 0x000fe4000bf66270 */
[C---:B------:R-:W-:Y:S01]  /*9a090*/  PRMT R2, R7.reuse, 0x7773, RZ ;  /* 0x0000777307027816 */ /* 0x040fe200000000ff */
[----:B------:R-:W-:Y:S01]  /*9a0a0*/  ULDC UR4, c[0x0][0x228] ;  /* 0x00008a0000047ab9 */ /* 0x000fe20000000800 */
[----:B0-----:R-:W4:Y:S01]  /*9a0b0*/  LDL.LU.64 R24, [R1+0x2000] ;  /* 0x0020000001187983 */ /* 0x001f220000300a00 */
[----:B------:R-:W-:-:S03]  /*9a0c0*/  PRMT R0, R7, 0x7772, RZ ;  /* 0x0000777207007816 */ /* 0x000fc600000000ff */
[----:B------:R-:W4:Y:S04]  /*9a0d0*/  LDL.LU R7, [R1+0x5bc] ;  /* 0x0005bc0001077983 */ /* 0x000f280000300800 */
[----:B------:R0:W-:Y:S02]  /*9a0e0*/  @P4 STG.E.U8 desc[UR32][R28.64], R0 ;  /* 0x000000001c004986 */ /* 0x0001e4000c101120 */
[----:B0-----:R-:W-:Y:S02]  /*9a0f0*/  PRMT R0, R18, 0x7770, RZ ;  /* 0x0000777012007816 */ /* 0x001fe400000000ff */
[----:B------:R-:W4:Y:S01]  /*9a100*/  LDL.LU.64 R28, [R1+0x2018] ;  /* 0x00201800011c7983 */ /* 0x000f220000300a00 */
[----:B---3--:R-:W-:Y:S01]  /*9a110*/  ISETP.LT.AND P1, PT, R12, UR5, !P1 ;  /* 0x000000050c007c0c */ /* 0x008fe2000cf21270 */
[----:B------:R-:W-:-:S02]  /*9a120*/  ULDC UR5, c[0x0][0x228] ;  /* 0x00008a0000057ab9 */ /* 0x000fc40000000800 */
[----:B------:R-:W-:Y:S01]  /*9a130*/  ISETP.LT.AND P5, PT, R13, UR5, !P2 ;  /* 0x000000050d007c0c */ /* 0x000fe2000d7a1270 */
[----:B------:R-:W-:Y:S02]  /*9a140*/  ULDC UR5, c[0x0][0x228] ;  /* 0x00008a0000057ab9 */ /* 0x000fe40000000800 */
[----:B------:R-:W-:Y:S01]  /*9a150*/  ISETP.LT.AND P6, PT, R15, UR5, !P2 ;  /* 0x000000050f007c0c */ /* 0x000fe2000d7c1270 */
[----:B------:R-:W-:-:S06]  /*9a160*/  ULDC UR5, c[0x0][0x228] ;  /* 0x00008a0000057ab9 */ /* 0x000fcc0000000800 */
[----:B------:R0:W-:Y:S04]  /*9a170*/  @P1 STG.E.U8 desc[UR32][R20.64], R2 ;  /* 0x0000000214001986 */ /* 0x0001e8000c101120 */
[----:B--2---:R-:W-:Y:S01]  /*9a180*/  @P5 STG.E.U8 desc[UR32][R26.64], R0 ;  /* 0x000000001a005986 */ /* 0x004fe2000c101120 */
[----:B0-----:R-:W-:-:S03]  /*9a190*/  PRMT R2, R18, 0x7771, RZ ;  /* 0x0000777112027816 */ /* 0x001fc600000000ff */
[----:B------:R-:W2:Y:S04]  /*9a1a0*/  LDL.LU.64 R20, [R1+0x2010] ;  /* 0x0020100001147983 */ /* 0x000ea80000300a00 */
[----:B------:R-:W-:Y:S04]  /*9a1b0*/  STL [R1+0x24b8], R23 ;  /* 0x0024b81701007387 */ /* 0x000fe80000100800 */
[----:B------:R0:W-:Y:S04]  /*9a1c0*/  @P6 STG.E.U8 desc[UR32][R16.64], R2 ;  /* 0x0000000210006986 */ /* 0x0001e8000c101120 */
[----:B0-----:R-:W3:Y:S01]  /*9a1d0*/  LDL.LU.64 R16, [R1+0x2008] ;  /* 0x0020080001107983 */ /* 0x001ee20000300a00 */
[----:B------:R-:W-:Y:S01]  /*9a1e0*/  ISETP.LT.AND P5, PT, R23, UR4, !P2 ;  /* 0x0000000417007c0c */ /* 0x000fe2000d7a1270 */
[----:B------:R-:W-:Y:S01]  /*9a1f0*/  VIADD R2, R19, 0x70 ;  /* 0x0000007013027836 */ /* 0x000fe20000000000 */
[----:B------:R-:W-:Y:S01]  /*9a200*/  PRMT R0, R18, 0x7772, RZ ;  /* 0x0000777212007816 */ /* 0x000fe200000000ff */
[----:B------:R-:W-:Y:S01]  /*9a210*/  ULDC UR4, c[0x0][0x22c] ;  /* 0x00008b0000047ab9 */ /* 0x000fe20000000800 */
[----:B------:R-:W-:-:S02]  /*9a220*/  ISETP.LT.AND P4, PT, R8, UR5, !P2 ;  /* 0x0000000508007c0c */ /* 0x000fc4000d781270 */
[----:B------:R-:W-:Y:S02]  /*9a230*/  ISETP.LT.AND P6, PT, R9, UR6, !P2 ;  /* 0x0000000609007c0c */ /* 0x000fe4000d7c1270 */
[----:B------:R-:W-:Y:S01]  /*9a240*/  ISETP.GE.AND P1, PT, R2, UR4, PT ;  /* 0x0000000402007c0c */ /* 0x000fe2000bf26270 */
[----:B------:R-:W-:Y:S01]  /*9a250*/  ULDC UR4, c[0x0][0x228] ;  /* 0x00008a0000047ab9 */ /* 0x000fe20000000800 */
[----:B------:R-:W3:Y:S04]  /*9a260*/  LDL.LU R26, [R1+0x56c] ;  /* 0x00056c00011a7983 */ /* 0x000ee80000300800 */
[----:B----4-:R0:W-:Y:S01]  /*9a270*/  @P5 STG.E.U8 desc[UR32][R24.64], R0 ;  /* 0x0000000018005986 */ /* 0x0101e2000c101120 */
[----:B------:R-:W-:-:S03]  /*9a280*/  ISETP.LT.AND P5, PT, R10, UR4, !P2 ;  /* 0x000000040a007c0c */ /* 0x000fc6000d7a1270 */
[----:B------:R-:W-:Y:S01]  /*9a290*/  STL [R1+0x24a8], R19 ;  /* 0x0024a81301007387 */ /* 0x000fe20000100800 */
[----:B------:R-:W-:-:S03]  /*9a2a0*/  PRMT R2, R18, 0x7773, RZ ;  /* 0x0000777312027816 */ /* 0x000fc600000000ff */
[----:B------:R1:W-:Y:S04]  /*9a2b0*/  STL.64 [R1+0x24b0], R8 ;  /* 0x0024b00801007387 */ /* 0x0003e80000100a00 */
[----:B------:R-:W4:Y:S01]  /*9a2c0*/  LDL.LU.64 R22, [R1+0x2040] ;  /* 0x0020400001167983 */ /* 0x000f220000300a00 */
[C---:B------:R-:W-:Y:S02]  /*9a2d0*/  PRMT R3, R7.reuse, 0x7770, RZ ;  /* 0x0000777007037816 */ /* 0x040fe400000000ff */
[C---:B------:R-:W-:Y:S01]  /*9a2e0*/  PRMT R4, R7.reuse, 0x7771, RZ ;  /* 0x0000777107047816 */ /* 0x040fe200000000ff */
[----:B------:R1:W-:Y:S01]  /*9a2f0*/  @P4 STG.E.U8 desc[UR32][R28.64], R2 ;  /* 0x000000021c004986 */ /* 0x0003e2000c101120 */
[C---:B------:R-:W-:Y:S01]  /*9a300*/  PRMT R5, R7.reuse, 0x7773, RZ ;  /* 0x0000777307057816 */ /* 0x040fe200000000ff */
[----:B------:R-:W-:Y:S01]  /*9a310*/  ULDC UR4, c[0x0][0x228] ;  /* 0x00008a0000047ab9 */ /* 0x000fe20000000800 */
[----:B------:R-:W-:Y:S01]  /*9a320*/  ULDC UR5, c[0x0][0x228] ;  /* 0x00008a0000057ab9 */ /* 0x000fe20000000800 */
[----:B0-----:R-:W-:Y:S01]  /*9a330*/  PRMT R0, R7, 0x7772, RZ ;  /* 0x0000777207007816 */ /* 0x001fe200000000ff */
[----:B------:R-:W-:Y:S01]  /*9a340*/  ULDC UR6, c[0x0][0x228] ;  /* 0x00008a0000067ab9 */ /* 0x000fe20000000800 */
[----:B-1----:R-:W4:Y:S04]  /*9a350*/  LDL.LU.64 R8, [R1+0x2038] ;  /* 0x0020380001087983 */ /* 0x002f280000300a00 */
[----:B------:R-:W4:Y:S04]  /*9a360*/  LDL.LU.64 R18, [R1+0x2030] ;  /* 0x0020300001127983 */ /* 0x000f280000300a00 */
[----:B------:R-:W4:Y:S04]  /*9a370*/  LDL.LU.64 R24, [R1+0x2028] ;  /* 0x0020280001187983 */ /* 0x000f280000300a00 */
[----:B------:R-:W4:Y:S04]  /*9a380*/  LDL.LU.64 R28, [R1+0x2020] ;  /* 0x00202000011c7983 */ /* 0x000f280000300a00 */
[----:B------:R-:W4:Y:S04]  /*9a390*/  LDL.LU R7, [R1+0x5dc] ;  /* 0x0005dc0001077983 */ /* 0x000f280000300800 */
[----:B--2---:R0:W-:Y:S04]  /*9a3a0*/  @P6 STG.E.U8 desc[UR32][R20.64], R3 ;  /* 0x0000000314006986 */ /* 0x0041e8000c101120 */
[----:B0-----:R-:W2:Y:S04]  /*9a3b0*/  LDL.LU.64 R20, [R1+0x2060] ;  /* 0x0020600001147983 */ /* 0x001ea80000300a00 */
[----:B---3--:R0:W-:Y:S04]  /*9a3c0*/  @P5 STG.E.U8 desc[UR32][R16.64], R4 ;  /* 0x0000000410005986 */ /* 0x0081e8000c101120 */
[----:B0-----:R-:W3:Y:S01]  /*9a3d0*/  LDL.LU.64 R16, [R1+0x2050] ;  /* 0x0020500001107983 */ /* 0x001ee20000300a00 */
[----:B------:R-:W-:-:S02]  /*9a3e0*/  ISETP.LT.AND P6, PT, R11, UR4, !P2 ;  /* 0x000000040b007c0c */ /* 0x000fc4000d7c1270 */
[----:B------:R-:W-:Y:S02]  /*9a3f0*/  ISETP.LT.AND P2, PT, R12, UR5, !P2 ;  /* 0x000000050c007c0c */ /* 0x000fe4000d741270 */
[C---:B------:R-:W-:Y:S02]  /*9a400*/  PRMT R2, R26.reuse, 0x7770, RZ ;  /* 0x000077701a027816 */ /* 0x040fe400000000ff */
[C---:B------:R-:W-:Y:S02]  /*9a410*/  PRMT R3, R26.reuse, 0x7771, RZ ;  /* 0x000077711a037816 */ /* 0x040fe400000000ff */
[C---:B------:R-:W-:Y:S02]  /*9a420*/  PRMT R4, R26.reuse, 0x7772, RZ ;  /* 0x000077721a047816 */ /* 0x040fe400000000ff */
[----:B------:R-:W-:Y:S01]  /*9a430*/  PRMT R6, R26, 0x7773, RZ ;  /* 0x000077731a067816 */ /* 0x000fe200000000ff */
[----:B------:R-:W-:Y:S01]  /*9a440*/  ULDC UR4, c[0x0][0x228] ;  /* 0x00008a0000047ab9 */ /* 0x000fe20000000800 */
[----:B------:R-:W-:Y:S01]  /*9a450*/  ISETP.LT.AND P5, PT, R15, UR6, !P3 ;  /* 0x000000060f007c0c */ /* 0x000fe2000dfa1270 */
[----:B----4-:R-:W-:Y:S04]  /*9a460*/  @P6 STG.E.U8 desc[UR32][R22.64], R0 ;  /* 0x0000000016006986 */ /* 0x010fe8000c101120 */
[----:B---3--:R0:W-:Y:S04]  /*9a470*/  STL.64 [R1+0x24a0], R16 ;  /* 0x0024a01001007387 */ /* 0x0081e80000100a00 */
[----:B------:R1:W-:Y:S01]  /*9a480*/  @P2 STG.E.U8 desc[UR32][R8.64], R5 ;  /* 0x0000000508002986 */ /* 0x0003e2000c101120 */
[----:B------:R-:W-:Y:S01]  /*9a490*/  ISETP.LT.AND P4, PT, R13, UR4, !P3 ;  /* 0x000000040d007c0c */ /* 0x000fe2000df81270 */
[----:B------:R-:W-:Y:S01]  /*9a4a0*/  ULDC UR4, c[0x0][0x228] ;  /* 0x00008a0000047ab9 */ /* 0x000fe20000000800 */
[----:B------:R-:W-:Y:S01]  /*9a4b0*/  ULDC UR5, c[0x0][0x228] ;  /* 0x00008a0000057ab9 */ /* 0x000fe20000000800 */
[----:B------:R-:W-:Y:S01]  /*9a4c0*/  ULDC UR6, c[0x0][0x228] ;  /* 0x00008a0000067ab9 */ /* 0x000fe20000000800 */
[----:B0-----:R-:W3:Y:S04]  /*9a4d0*/  LDL.LU.64 R16, [R1+0x2058] ;  /* 0x0020580001107983 */ /* 0x001ee80000300a00 */
[----:B------:R-:W4:Y:S04]  /*9a4e0*/  LDL.LU.64 R26, [R1+0x2048] ;  /* 0x00204800011a7983 */ /* 0x000f280000300a00 */
[----:B------:R-:W2:Y:S04]  /*9a4f0*/  LDL.LU R23, [R1+0x24b8] ;  /* 0x0024b80001177983 */ /* 0x000ea80000300800 */
[----:B-1----:R-:W3:Y:S04]  /*9a500*/  LDL.LU.64 R8, [R1+0x24b0] ;  /* 0x0024b00001087983 */ /* 0x002ee80000300a00 */
[----:B------:R0:W-:Y:S04]  /*9a510*/  @P4 STG.E.U8 desc[UR32][R18.64], R2 ;  /* 0x0000000212004986 */ /* 0x0001e8000c101120 */
[----:B------:R1:W-:Y:S01]  /*9a520*/  @P5 STG.E.U8 desc[UR32][R24.64], R3 ;  /* 0x0000000318005986 */ /* 0x0003e2000c101120 */
[----:B------:R-:W-:-:S03]  /*9a530*/  PRMT R0, R7, 0x7770, RZ ;  /* 0x0000777007007816 */ /* 0x000fc600000000ff */
[----:B0-----:R-:W4:Y:S04]  /*9a540*/  LDL.LU R19, [R1+0x24a8] ;  /* 0x0024a80001137983 */ /* 0x001f280000300800 */
[----:B-1----:R-:W4:Y:S04]  /*9a550*/  LDL.LU.64 R24, [R1+0x550] ;  /* 0x0005500001187983 */ /* 0x002f280000300a00 */
[----:B------:R-:W4:Y:S01]  /*9a560*/  LDL.LU R18, [R1+0x600] ;  /* 0x0006000001127983 */ /* 0x000f220000300800 */
[C---:B------:R-:W-:Y:S02]  /*9a570*/  PRMT R2, R7.reuse, 0x7771, RZ ;  /* 0x0000777107027816 */ /* 0x040fe400000000ff */
[----:B------:R-:W-:-:S02]  /*9a580*/  PRMT R3, R7, 0x7772, RZ ;  /* 0x0000777207037816 */ /* 0x000fc400000000ff */
[----:B--2---:R-:W-:Y:S01]  /*9a590*/  ISETP.LT.AND P6, PT, R23, UR4, !P3 ;  /* 0x0000000417007c0c */ /* 0x004fe2000dfc1270 */
[----:B------:R-:W-:Y:S02]  /*9a5a0*/  ULDC UR4, c[0x0][0x228] ;  /* 0x00008a0000047ab9 */ /* 0x000fe40000000800 */
[----:B---3--:R-:W-:Y:S02]  /*9a5b0*/  ISETP.LT.AND P2, PT, R8, UR4, !P3 ;  /* 0x0000000408007c0c */ /* 0x008fe4000df41270 */
[----:B------:R-:W-:Y:S02]  /*9a5c0*/  ISETP.LT.AND P4, PT, R9, UR5, !P3 ;  /* 0x0000000509007c0c */ /* 0x000fe4000df81270 */
[----:B------:R-:W-:Y:S01]  /*9a5d0*/  ISETP.LT.AND P5, PT, R10, UR6, !P3 ;  /* 0x000000060a007c0c */ /* 0x000fe2000dfa1270 */
[----:B------:R-:W-:Y:S01]  /*9a5e0*/  ULDC UR4, c[0x0][0x228] ;  /* 0x00008a0000047ab9 */ /* 0x000fe20000000800 */
[----:B------:R-:W-:Y:S01]  /*9a5f0*/  ULDC UR5, c[0x0][0x228] ;  /* 0x00008a0000057ab9 */ /* 0x000fe20000000800 */
[----:B------:R-:W-:-:S03]  /*9a600*/  ULDC UR6, c[0x0][0x228] ;  /* 0x00008a0000067ab9 */ /* 0x000fc60000000800 */
[----:B------:R0:W-:Y:S04]  /*9a610*/  @P6 STG.E.U8 desc[UR32][R28.64], R4 ;  /* 0x000000041c006986 */ /* 0x0001e8000c101120 */
[----:B------:R1:W-:Y:S04]  /*9a620*/  @P2 STG.E.U8 desc[UR32][R20.64], R6 ;  /* 0x0000000614002986 */ /* 0x0003e8000c101120 */
[----:B------:R2:W-:Y:S04]  /*9a630*/  @P4 STG.E.U8 desc[UR32][R16.64], R0 ;  /* 0x0000000010004986 */ /* 0x0005e8000c101120 */
[----:B0-----:R-:W3:Y:S01]  /*9a640*/  LDL.LU.64 R28, [R1+0x2068] ;  /* 0x00206800011c7983 */ /* 0x001ee20000300a00 */
[----:B------:R-:W-:-:S03]  /*9a650*/  PRMT R4, R7, 0x7773, RZ ;  /* 0x0000777307047816 */ /* 0x000fc600000000ff */
[----:B-1----:R-:W3:Y:S04]  /*9a660*/  LDL.LU.64 R6, [R1+0x2070] ;  /* 0x0020700001067983 */ /* 0x002ee80000300a00 */
[----:B------:R-:W3:Y:S04]  /*9a670*/  LDL.LU.64 R20, [R1+0x2080] ;  /* 0x0020800001147983 */ /* 0x000ee80000300a00 */
[----:B--2---:R-:W2:Y:S01]  /*9a680*/  LDL.LU.64 R16, [R1+0x24a0] ;  /* 0x0024a00001107983 */ /* 0x004ea20000300a00 */
[----:B------:R-:W-:Y:S01]  /*9a690*/  ISETP.LT.AND P6, PT, R11, UR4, !P3 ;  /* 0x000000040b007c0c */ /* 0x000fe2000dfc1270 */
[----:B------:R-:W-:-:S02]  /*9a6a0*/  ULDC UR4, c[0x0][0x228] ;  /* 0x00008a0000047ab9 */ /* 0x000fc40000000800 */
[----:B------:R-:W-:Y:S01]  /*9a6b0*/  ISETP.LT.AND P3, PT, R12, UR4, !P3 ;  /* 0x000000040c007c0c */ /* 0x000fe2000df61270 */
[----:B------:R-:W-:Y:S02]  /*9a6c0*/  ULDC UR4, c[0x0][0x228] ;  /* 0x00008a0000047ab9 */ /* 0x000fe40000000800 */
[----:B------:R-:W-:Y:S02]  /*9a6d0*/  ISETP.LT.AND P2, PT, R13, UR4, !P1 ;  /* 0x000000040d007c0c */ /* 0x000fe4000cf41270 */
[----:B------:R-:W-:Y:S01]  /*9a6e0*/  ISETP.LT.AND P4, PT, R8, UR6, !P1 ;  /* 0x0000000608007c0c */ /* 0x000fe2000cf81270 */
[----:B----4-:R-:W-:Y:S01]  /*9a6f0*/  VIADD R0, R19, 0x71 ;  /* 0x0000007113007836 */ /* 0x010fe20000000000 */
[----:B------:R-:W-:Y:S01]  /*9a700*/  ULDC UR4, c[0x0][0x22c] ;  /* 0x00008b0000047ab9 */ /* 0x000fe20000000800 */
[----:B------:R-:W-:Y:S01]  /*9a710*/  ULDC UR6, c[0x0][0x228] ;  /* 0x00008a0000067ab9 */ /* 0x000fe20000000800 */
[----:B--2---:R0:W-:Y:S04]  /*9a720*/  @P5 STG.E.U8 desc[UR32][R16.64], R2 ;  /* 0x0000000210005986 */ /* 0x0041e8000c101120 */
[----:B------:R1:W-:Y:S04]  /*9a730*/  @P6 STG.E.U8 desc[UR32][R26.64], R3 ;  /* 0x000000031a006986 */ /* 0x0003e8000c101120 */
[----:B0-----:R-:W2:Y:S04]  /*9a740*/  LDL.LU.64 R16, [R1+0x2078] ;  /* 0x0020780001107983 */ /* 0x001ea80000300a00 */
[----:B------:R-:W4:Y:S04]  /*9a750*/  LDL.LU R22, [R1+0x5e0] ;  /* 0x0005e00001167983 */ /* 0x000f280000300800 */
[----:B------:R-:W-:Y:S04]  /*9a760*/  STL [R1+0x2498], R15 ;  /* 0x0024980f01007387 */ /* 0x000fe80000100800 */
[----:B-1----:R-:W4:Y:S04]  /*9a770*/  LDL.LU.64 R26, [R1+0x2088] ;  /* 0x00208800011a7983 */ /* 0x002f280000300a00 */
[----:B------:R0:W-:Y:S01]  /*9a780*/  @P3 STG.E.U8 desc[UR32][R24.64], R4 ;  /* 0x0000000418003986 */ /* 0x0001e2000c101120 */
[----:B------:R-:W-:Y:S01]  /*9a790*/  ISETP.LT.AND P6, PT, R15, UR5, !P1 ;  /* 0x000000050f007c0c */ /* 0x000fe2000cfc1270 */
[----:B------:R-:W-:-:S02]  /*9a7a0*/  ULDC UR5, c[0x0][0x228] ;  /* 0x00008a0000057ab9 */ /* 0x000fc40000000800 */
[----:B0-----:R-:W4:Y:S04]  /*9a7b0*/  LDL.LU.64 R24, [R1+0x20a0] ;  /* 0x0020a00001187983 */ /* 0x001f280000300a00 */
[----:B------:R-:W4:Y:S01]  /*9a7c0*/  LDL.LU.64 R14, [R1+0x2098] ;  /* 0x00209800010e7983 */ /* 0x000f220000300a00 */
[----:B------:R-:W-:Y:S02]  /*9a7d0*/  ISETP.LT.AND P3, PT, R23, UR5, !P1 ;  /* 0x0000000517007c0c */ /* 0x000fe4000cf61270 */
[C---:B------:R-:W-:Y:S02]  /*9a7e0*/  PRMT R2, R18.reuse, 0x7770, RZ ;  /* 0x0000777012027816 */ /* 0x040fe400000000ff */
[----:B------:R-:W-:Y:S02]  /*9a7f0*/  PRMT R3, R18, 0x7771, RZ ;  /* 0x0000777112037816 */ /* 0x000fe400000000ff */
[----:B------:R-:W-:-:S02]  /*9a800*/  ISETP.GE.AND P5, PT, R0, UR4, PT ;  /* 0x0000000400007c0c */ /* 0x000fc4000bfa6270 */
[----:B------:R-:W-:Y:S01]  /*9a810*/  PRMT R0, R18, 0x7772, RZ ;  /* 0x0000777212007816 */ /* 0x000fe200000000ff */
[----:B------:R-:W-:Y:S01]  /*9a820*/  ULDC UR4, c[0x0][0x228] ;  /* 0x00008a0000047ab9 */ /* 0x000fe20000000800 */
[----:B---3--:R0:W-:Y:S01]  /*9a830*/  @P2 STG.E.U8 desc[UR32][R6.64], R2 ;  /* 0x0000000206002986 */ /* 0x0081e2000c101120 */
[----:B------:R-:W-:-:S03]  /*9a840*/  ISETP.LT.AND P2, PT, R9, UR4, !P1 ;  /* 0x0000000409007c0c */ /* 0x000fc6000cf41270 */
[----:B------:R1:W-:Y:S01]  /*9a850*/  @P6 STG.E.U8 desc[UR32][R28.64], R3 ;  /* 0x000000031c006986 */ /* 0x0003e2000c101120 */
[----:B------:R-:W-:Y:S01]  /*9a860*/  ULDC UR4, c[0x0][0x228] ;  /* 0x00008a0000047ab9 */ /* 0x000fe20000000800 */
[----:B------:R-:W-:Y:S02]  /*9a870*/  ULDC UR5, c[0x0][0x228] ;  /* 0x00008a0000057ab9 */ /* 0x000fe40000000800 */
[----:B------:R3:W-:Y:S01]  /*9a880*/  @P3 STG.E.U8 desc[UR32][R20.64], R0 ;  /* 0x0000000014003986 */ /* 0x0007e2000c101120 */
[----:B0-----:R-:W-:Y:S02]  /*9a890*/  PRMT R2, R18, 0x7773, RZ ;  /* 0x0000777312027816 */ /* 0x001fe400000000ff */
[----:B------:R-:W-:Y:S01]  /*9a8a0*/  ISETP.LT.AND P6, PT, R11, UR5, !P1 ;  /* 0x000000050b007c0c */ /* 0x000fe2000cfc1270 */
[----:B------:R-:W4:Y:S04]  /*9a8b0*/  LDL.LU R7, [R1+0x5c0] ;  /* 0x0005c00001077983 */ /* 0x000f280000300800 */
[----:B------:R-:W4:Y:S04]  /*9a8c0*/  LDL.LU.64 R4, [R1+0x20a8] ;  /* 0x0020a80001047983 */ /* 0x000f280000300a00 */
[----:B-1----:R-:W4:Y:S01]  /*9a8d0*/  LDL.LU.64 R28, [R1+0x2090] ;  /* 0x00209000011c7983 */ /* 0x002f220000300a00 */
[----:B---3--:R-:W-:Y:S01]  /*9a8e0*/  VIADD R0, R19, 0x72 ;  /* 0x0000007213007836 */ /* 0x008fe20000000000 */
[----:B------:R-:W-:-:S02]  /*9a8f0*/  ULDC UR5, c[0x0][0x228] ;  /* 0x00008a0000057ab9 */ /* 0x000fc40000000800 */
[----:B------:R-:W3:Y:S04]  /*9a900*/  LDL.LU.64 R20, [R1+0x20b8] ;  /* 0x0020b80001147983 */ /* 0x000ee80000300a00 */
[----:B--2---:R0:W-:Y:S01]  /*9a910*/  @P4 STG.E.U8 desc[UR32][R16.64], R2 ;  /* 0x0000000210004986 */ /* 0x0041e2000c101120 */
[----:B------:R-:W-:Y:S01]  /*9a920*/  ISETP.LT.AND P4, PT, R10, UR4, !P1 ;  /* 0x000000040a007c0c */ /* 0x000fe2000cf81270 */
[----:B------:R-:W-:Y:S02]  /*9a930*/  ULDC UR4, c[0x0][0x22c] ;  /* 0x00008b0000047ab9 */ /* 0x000fe40000000800 */
[----:B------:R-:W-:Y:S02]  /*9a940*/  ISETP.GE.AND P3, PT, R0, UR4, PT ;  /* 0x0000000400007c0c */ /* 0x000fe4000bf66270 */
[C---:B----4-:R-:W-:Y:S01]  /*9a950*/  PRMT R0, R22.reuse, 0x7771, RZ ;  /* 0x0000777116007816 */ /* 0x050fe200000000ff */
[----:B------:R-:W-:Y:S01]  /*9a960*/  ULDC UR4, c[0x0][0x228] ;  /* 0x00008a0000047ab9 */ /* 0x000fe20000000800 */
[C---:B0-----:R-:W-:Y:S01]  /*9a970*/  PRMT R2, R22.reuse, 0x7770, RZ ;  /* 0x0000777016027816 */ /* 0x041fe200000000ff */
[----:B------:R-:W2:Y:S04]  /*9a980*/  LDL.LU.64 R16, [R1+0x20b0] ;  /* 0x0020b00001107983 */ /* 0x000ea80000300a00 */
[----:B------:R-:W4:Y:S04]  /*9a990*/  LDL.LU R18, [R1+0x5f0] ;  /* 0x0005f00001127983 */ /* 0x000f280000300800 */
[----:B------:R0:W-:Y:S04]  /*9a9a0*/  @P2 STG.E.U8 desc[UR32][R26.64], R2 ;  /* 0x000000021a002986 */ /* 0x0001e8000c101120 */
[----:B------:R1:W-:Y:S01]  /*9a9b0*/  @P4 STG.E.U8 desc[UR32][R24.64], R0 ;  /* 0x0000000018004986 */ /* 0x0003e2000c101120 */
[----:B0-----:R-:W-:-:S03]  /*9a9c0*/  PRMT R2, R22, 0x7772, RZ ;  /* 0x0000777216027816 */ /* 0x001fc600000000ff */
[----:B------:R-:W2:Y:S04]  /*9a9d0*/  LDL.LU.64 R26, [R1+0x20c8] ;  /* 0x0020c800011a7983 */ /* 0x000ea80000300a00 */
[----:B-1----:R-:W2:Y:S04]  /*9a9e0*/  LDL.LU.64 R24, [R1+0x20c0] ;  /* 0x0020c00001187983 */ /* 0x002ea80000300a00 */
[----:B------:R0:W-:Y:S04]  /*9a9f0*/  @P6 STG.E.U8 desc[UR32][R14.64], R2 ;  /* 0x000000020e006986 */ /* 0x0001e8000c101120 */
[----:B0-----:R-:W3:Y:S01]  /*9aa00*/  LDL.LU R15, [R1+0x2498] ;  /* 0x00249800010f7983 */ /* 0x001ee20000300800 */
[----:B------:R-:W-:Y:S01]  /*9aa10*/  ISETP.LT.AND P1, PT, R12, UR4, !P1 ;  /* 0x000000040c007c0c */ /* 0x000fe2000cf21270 */
[----:B------:R-:W-:Y:S01]  /*9aa20*/  ULDC UR4, c[0x0][0x228] ;  /* 0x00008a0000047ab9 */ /* 0x000fe20000000800 */
[----:B------:R-:W-:-:S02]  /*9aa30*/  ISETP.LT.AND P2, PT, R13, UR5, !P5 ;  /* 0x000000050d007c0c */ /* 0x000fc4000ef41270 */
[----:B------:R-:W-:Y:S02]  /*9aa40*/  PRMT R0, R22, 0x7773, RZ ;  /* 0x0000777316007816 */ /* 0x000fe400000000ff */
[----:B------:R-:W-:Y:S01]  /*9aa50*/  PRMT R2, R7, 0x7770, RZ ;  /* 0x0000777007027816 */ /* 0x000fe200000000ff */
[----:B------:R-:W-:-:S06]  /*9aa60*/  ULDC UR5, c[0x0][0x228] ;  /* 0x00008a0000057ab9 */ /* 0x000fcc0000000800 */
[----:B------:R0:W-:Y:S04]  /*9aa70*/  @P1 STG.E.U8 desc[UR32][R4.64], R0 ;  /* 0x0000000004001986 */ /* 0x0001e8000c101120 */
[----:B------:R1:W-:Y:S01]  /*9aa80*/  @P2 STG.E.U8 desc[UR32][R28.64], R2 ;  /* 0x000000021c002986 */ /* 0x0003e2000c101120 */
[C---:B0-----:R-:W-:Y:S02]  /*9aa90*/  PRMT R0, R7.reuse, 0x7771, RZ ;  /* 0x0000777107007816 */ /* 0x041fe400000000ff */
[----:B-1----:R-:W-:Y:S01]  /*9aaa0*/  PRMT R2, R7, 0x7772, RZ ;  /* 0x0000777207027816 */ /* 0x002fe200000000ff */
[----:B------:R-:W2:Y:S01]  /*9aab0*/  LDL.LU.64 R4, [R1+0x20d0] ;  /* 0x0020d00001047983 */ /* 0x000ea20000300a00 */
[----:B----4-:R-:W-:Y:S02]  /*9aac0*/  PRMT R3, R18, 0x7770, RZ ;  /* 0x0000777012037816 */ /* 0x010fe400000000ff */
[----:B---3--:R-:W-:Y:S01]  /*9aad0*/  ISETP.LT.AND P6, PT, R15, UR4, !P5 ;  /* 0x000000040f007c0c */ /* 0x008fe2000efc1270 */
[----:B------:R-:W-:-:S02]  /*9aae0*/  ULDC UR4, c[0x0][0x228] ;  /* 0x00008a0000047ab9 */ /* 0x000fc40000000800 */
[----:B------:R-:W-:Y:S01]  /*9aaf0*/  ISETP.LT.AND P4, PT, R23, UR4, !P5 ;  /* 0x0000000417007c0c */ /* 0x000fe2000ef81270 */
[----:B------:R-:W-:Y:S02]  /*9ab00*/  ULDC UR4, c[0x0][0x228] ;  /* 0x00008a0000047ab9 */ /* 0x000fe40000000800 */
[----:B------:R-:W-:Y:S01]  /*9ab10*/  ISETP.LT.AND P2, PT, R8, UR4, !P5 ;  /* 0x0000000408007c0c */ /* 0x000fe2000ef41270 */
[----:B------:R-:W-:-:S06]  /*9ab20*/  ULDC UR4, c[0x0][0x22c] ;  /* 0x00008b0000047ab9 */ /* 0x000fcc0000000800 */
[----:B------:R0:W-:Y:S01]  /*9ab30*/  @P6 STG.E.U8 desc[UR32][R20.64], R0 ;  /* 0x0000000014006986 */ /* 0x0001e2000c101120 */
[----:B------:R-:W-:-:S03]  /*9ab40*/  ISETP.LT.AND P6, PT, R9, UR5, !P5 ;  /* 0x0000000509007c0c */ /* 0x000fc6000efc1270 */
[----:B--2---:R1:W-:Y:S01]  /*9ab50*/  @P4 STG.E.U8 desc[UR32][R16.64], R2 ;  /* 0x0000000210004986 */ /* 0x0043e2000c101120 */
[----:B------:R-:W-:Y:S02]  /*9ab60*/  ULDC UR5, c[0x0][0x228] ;  /* 0x00008a0000057ab9 */ /* 0x000fe40000000800 */
[----:B------:R-:W-:Y:S01]  /*9ab70*/  ISETP.LT.AND P1, PT, R10, UR5, !P5 ;  /* 0x000000050a007c0c */ /* 0x000fe2000ef21270 */
[----:B------:R-:W-:Y:S01]  /*9ab80*/  ULDC UR5, c[0x0][0x228] ;  /* 0x00008a0000057ab9 */ /* 0x000fe20000000800 */
[----:B0-----:R-:W-:Y:S01]  /*9ab90*/  VIADD R0, R19, 0x73 ;  /* 0x0000007313007836 */ /* 0x001fe20000000000 */
[----:B------:R-:W2:Y:S01]  /*9aba0*/  LDL.LU R20, [R1+0x604] ;  /* 0x0006040001147983 */ /* 0x000ea20000300800 */
[----:B-1----:R-:W-:-:S03]  /*9abb0*/  PRMT R2, R7, 0x7773, RZ ;  /* 0x0000777307027816 */ /* 0x002fc600000000ff */
[----:B------:R-:W3:Y:S04]  /*9abc0*/  LDL.LU.64 R16, [R1+0x20e0] ;  /* 0x0020e00001107983 */ /* 0x000ee80000300a00 */
[----:B------:R-:W4:Y:S04]  /*9abd0*/  LDL.LU.64 R28, [R1+0x558] ;  /* 0x00055800011c7983 */ /* 0x000f280000300a00 */
[----:B------:R0:W-:Y:S01]  /*9abe0*/  @P2 STG.E.U8 desc[UR32][R26.64], R2 ;  /* 0x000000021a002986 */ /* 0x0001e2000c101120 */
[----:B------:R-:W-:-:S03]  /*9abf0*/  ISETP.GE.AND P2, PT, R0, UR4, PT ;  /* 0x0000000400007c0c */ /* 0x000fc6000bf46270 */
[----:B------:R1:W-:Y:S01]  /*9ac00*/  @P6 STG.E.U8 desc[UR32][R24.64], R3 ;  /* 0x0000000318006986 */ /* 0x0003e2000c101120 */
[----:B------:R-:W-:Y:S01]  /*9ac10*/  ULDC UR4, c[0x0][0x228] ;  /* 0x00008a0000047ab9 */ /* 0x000fe20000000800 */
[----:B------:R-:W-:Y:S02]  /*9ac20*/  ISETP.LT.AND P4, PT, R11, UR6, !P5 ;  /* 0x000000060b007c0c */ /* 0x000fe4000ef81270 */
[----:B------:R-:W-:Y:S02]  /*9ac30*/  ISETP.LT.AND P5, PT, R12, UR4, !P5 ;  /* 0x000000040c007c0c */ /* 0x000fe4000efa1270 */
[----:B------:R-:W-:Y:S01]  /*9ac40*/  ISETP.LT.AND P6, PT, R13, UR5, !P3 ;  /* 0x000000050d007c0c */ /* 0x000fe2000dfc1270 */
[----:B0-----:R-:W4:Y:S04]  /*9ac50*/  LDL.LU.64 R26, [R1+0x20f0] ;  /* 0x0020f000011a7983 */ /* 0x001f280000300a00 */
[----:B-1----:R-:W4:Y:S04]  /*9ac60*/  LDL.LU.64 R24, [R1+0x20e8] ;  /* 0x0020e80001187983 */ /* 0x002f280000300a00 */
[----:B------:R-:W4:Y:S04]  /*9ac70*/  LDL.LU R7, [R1+0x5e4] ;  /* 0x0005e40001077983 */ /* 0x000f280000300800 */
        /* <DEDUP_REMOVED lines=8> */
[----:B0-----:R-:W2:Y:S01]  /*9ad00*/  LDL.LU.64 R12, [R1+0x20f8] ;  /* 0x0020f800010c7983 */ /* 0x001ea20000300a00 */
[----:B------:R-:W-:-:S02]  /*9ad10*/  PRMT R0, R18, 0x7773, RZ ;  /* 0x0000777312007816 */ /* 0x000fc400000000ff */
[----:B------:R-:W-:Y:S01]  /*9ad20*/  ISETP.LT.AND P1, PT, R15, UR4, !P3 ;  /* 0x000000040f007c0c */ /* 0x000fe2000df21270 */
[----:B------:R-:W-:Y:S01]  /*9ad30*/  @P4 STG.E.U8 desc[UR32][R4.64], R2 ;  /* 0x0000000204004986 */ /* 0x000fe2000c101120 */
[----:B------:R-:W-:Y:S01]  /*9ad40*/  ISETP.LT.AND P4, PT, R23, UR5, !P3 ;  /* 0x0000000517007c0c */ /* 0x000fe2000df81270 */
[----:B------:R-:W-:Y:S02]  /*9ad50*/  ULDC UR4, c[0x0][0x228] ;  /* 0x00008a0000047ab9 */ /* 0x000fe40000000800 */
[----:B---3--:R-:W-:Y:S01]  /*9ad60*/  @P5 STG.E.U8 desc[UR32][R16.64], R0 ;  /* 0x0000000010005986 */ /* 0x008fe2000c101120 */
[----:B------:R-:W-:Y:S01]  /*9ad70*/  ISETP.LT.AND P5, PT, R8, UR4, !P3 ;  /* 0x0000000408007c0c */ /* 0x000fe2000dfa1270 */
[----:B------:R-:W-:Y:S01]  /*9ad80*/  ULDC UR5, c[0x0][0x228] ;  /* 0x00008a0000057ab9 */ /* 0x000fe20000000800 */
[----:B------:R-:W-:Y:S01]  /*9ad90*/  ULDC UR4, c[0x0][0x228] ;  /* 0x00008a0000047ab9 */ /* 0x000fe20000000800 */
[----:B--2---:R0:W-:Y:S04]  /*9ada0*/  STL.64 [R1+0x2490], R12 ;  /* 0x0024900c01007387 */ /* 0x0041e80000100a00 */
[----:B0-----:R-:W2:Y:S01]  /*9adb0*/  LDL.LU.64 R12, [R1+0x2100] ;  /* 0x00210000010c7983 */ /* 0x001ea20000300a00 */
[----:B------:R-:W-:-:S02]  /*9adc0*/  PRMT R2, R20, 0x7770, RZ ;  /* 0x0000777014027816 */ /* 0x000fc400000000ff */
[C---:B------:R-:W-:Y:S01]  /*9add0*/  PRMT R0, R20.reuse, 0x7771, RZ ;  /* 0x0000777114007816 */ /* 0x040fe200000000ff */
[----:B------:R-:W3:Y:S04]  /*9ade0*/  LDL.LU.64 R4, [R1+0x2110] ;  /* 0x0021100001047983 */ /* 0x000ee80000300a00 */
[----:B------:R-:W3:Y:S04]  /*9adf0*/  LDL.LU.64 R16, [R1+0x2108] ;  /* 0x0021080001107983 */ /* 0x000ee80000300a00 */
[----:B----4-:R0:W-:Y:S04]  /*9ae00*/  @P6 STG.E.U8 desc[UR32][R28.64], R2 ;  /* 0x000000021c006986 */ /* 0x0101e8000c101120 */
[----:B------:R1:W-:Y:S04]  /*9ae10*/  @P1 STG.E.U8 desc[UR32][R26.64], R0 ;  /* 0x000000001a001986 */ /* 0x0003e8000c101120 */
[----:B------:R-:W4:Y:S01]  /*9ae20*/  LDL.LU R18, [R1+0x5c4] ;  /* 0x0005c40001127983 */ /* 0x000f220000300800 */
[----:B0-----:R-:W-:-:S02]  /*9ae30*/  PRMT R2, R20, 0x7772, RZ ;  /* 0x0000777214027816 */ /* 0x001fc400000000ff */
[----:B-1----:R-:W-:Y:S01]  /*9ae40*/  PRMT R0, R20, 0x7773, RZ ;  /* 0x0000777314007816 */ /* 0x002fe200000000ff */
[----:B------:R-:W4:Y:S04]  /*9ae50*/  LDL.LU.64 R28, [R1+0x2120] ;  /* 0x00212000011c7983 */ /* 0x000f280000300a00 */
[----:B------:R0:W-:Y:S04]  /*9ae60*/  @P4 STG.E.U8 desc[UR32][R24.64], R2 ;  /* 0x0000000218004986 */ /* 0x0001e8000c101120 */
[----:B------:R-:W4:Y:S04]  /*9ae70*/  LDL.LU.64 R26, [R1+0x2118] ;  /* 0x00211800011a7983 */ /* 0x000f280000300a00 */
[----:B0-----:R-:W4:Y:S04]  /*9ae80*/  LDL.LU.64 R24, [R1+0x2130] ;  /* 0x0021300001187983 */ /* 0x001f280000300a00 */
[----:B------:R-:W4:Y:S04]  /*9ae90*/  LDL.LU.64 R20, [R1+0x2128] ;  /* 0x0021280001147983 */ /* 0x000f280000300a00 */
[----:B--2---:R0:W-:Y:S04]  /*9aea0*/  @P5 STG.E.U8 desc[UR32][R12.64], R0 ;  /* 0x000000000c005986 */ /* 0x0041e8000c101120 */
[----:B0-----:R-:W2:Y:S01]  /*9aeb0*/  LDL.LU.64 R12, [R1+0x2490] ;  /* 0x00249000010c7983 */ /* 0x001ea20000300a00 */
[----:B------:R-:W-:-:S02]  /*9aec0*/  ISETP.LT.AND P6, PT, R9, UR5, !P3 ;  /* 0x0000000509007c0c */ /* 0x000fc4000dfc1270 */
[----:B------:R-:W-:Y:S02]  /*9aed0*/  PRMT R2, R7, 0x7770, RZ ;  /* 0x0000777007027816 */ /* 0x000fe400000000ff */
[----:B------:R-:W-:Y:S01]  /*9aee0*/  ISETP.LT.AND P4, PT, R10, UR4, !P3 ;  /* 0x000000040a007c0c */ /* 0x000fe2000df81270 */
[----:B------:R-:W-:Y:S01]  /*9aef0*/  ULDC UR4, c[0x0][0x228] ;  /* 0x00008a0000047ab9 */ /* 0x000fe20000000800 */
[----:B------:R-:W-:-:S07]  /*9af00*/  ULDC UR5, c[0x0][0x228] ;  /* 0x00008a0000057ab9 */ /* 0x000fce0000000800 */
[----:B--2---:R0:W-:Y:S04]  /*9af10*/  @P6 STG.E.U8 desc[UR32][R12.64], R2 ;  /* 0x000000020c006986 */ /* 0x0041e8000c101120 */
[----:B0-----:R-:W2:Y:S01]  /*9af20*/  LDL.LU.64 R12, [R1+0x2488] ;  /* 0x00248800010c7983 */ /* 0x001ea20000300a00 */
[----:B------:R-:W-:Y:S01]  /*9af30*/  ISETP.LT.AND P1, PT, R11, UR4, !P3 ;  /* 0x000000040b007c0c */ /* 0x000fe2000df21270 */
[----:B------:R-:W-:Y:S01]  /*9af40*/  ULDC UR4, c[0x0][0x228] ;  /* 0x00008a0000047ab9 */ /* 0x000fe20000000800 */
[C---:B------:R-:W-:Y:S02]  /*9af50*/  PRMT R0, R7.reuse, 0x7771, RZ ;  /* 0x0000777107007816 */ /* 0x040fe400000000ff */
[----:B------:R-:W-:-:S03]  /*9af60*/  PRMT R2, R7, 0x7772, RZ ;  /* 0x0000777207027816 */ /* 0x000fc600000000ff */
[----:B---3--:R-:W-:Y:S06]  /*9af70*/  @P4 STG.E.U8 desc[UR32][R4.64], R0 ;  /* 0x0000000004004986 */ /* 0x008fec000c101120 */
[----:B------:R0:W-:Y:S02]  /*9af80*/  @P1 STG.E.U8 desc[UR32][R16.64], R2 ;  /* 0x0000000210001986 */ /* 0x0001e4000c101120 */
[----:B0-----:R-:W-:Y:S02]  /*9af90*/  PRMT R2, R7, 0x7773, RZ ;  /* 0x0000777307027816 */ /* 0x001fe400000000ff */
[----:B--2---:R-:W-:-:S02]  /*9afa0*/  ISETP.LT.AND P3, PT, R12, UR4, !P3 ;  /* 0x000000040c007c0c */ /* 0x004fc4000df61270 */
[----:B------:R-:W-:Y:S01]  /*9afb0*/  ISETP.LT.AND P6, PT, R13, UR5, !P2 ;  /* 0x000000050d007c0c */ /* 0x000fe2000d7c1270 */
[----:B------:R0:W-:Y:S01]  /*9afc0*/  STL.64 [R1+0x2480], R12 ;  /* 0x0024800c01007387 */ /* 0x0001e20000100a00 */
[----:B------:R-:W-:Y:S01]  /*9afd0*/  ULDC UR4, c[0x0][0x228] ;  /* 0x00008a0000047ab9 */ /* 0x000fe20000000800 */
[----:B------:R-:W-:Y:S02]  /*9afe0*/  ULDC UR5, c[0x0][0x228] ;  /* 0x00008a0000057ab9 */ /* 0x000fe40000000800 */
[----:B0-----:R-:W2:Y:S04]  /*9aff0*/  LDL.LU.64 R12, [R1+0x2138] ;  /* 0x00213800010c7983 */ /* 0x001ea80000300a00 */
[----:B------:R-:W3:Y:S04]  /*9b000*/  LDL.LU R17, [R1+0x5f4] ;  /* 0x0005f40001117983 */ /* 0x000ee80000300800 */
[----:B------:R-:W3:Y:S04]  /*9b010*/  LDL.LU.64 R4, [R1+0x2148] ;  /* 0x0021480001047983 */ /* 0x000ee80000300a00 */
[----:B------:R-:W3:Y:S01]  /*9b020*/  LDL.LU.64 R6, [R1+0x2140] ;  /* 0x0021400001067983 */ /* 0x000ee20000300a00 */
[----:B------:R-:W-:-:S02]  /*9b030*/  ISETP.LT.AND P4, PT, R15, UR4, !P2 ;  /* 0x000000040f007c0c */ /* 0x000fc4000d781270 */
[----:B------:R-:W-:Y:S02]  /*9b040*/  ISETP.LT.AND P5, PT, R23, UR5, !P2 ;  /* 0x0000000517007c0c */ /* 0x000fe4000d7a1270 */
[----:B----4-:R-:W-:Y:S01]  /*9b050*/  PRMT R3, R18, 0x7770, RZ ;  /* 0x0000777012037816 */ /* 0x010fe200000000ff */
[----:B------:R-:W-:Y:S01]  /*9b060*/  VIADD R0, R19, 0x76 ;  /* 0x0000007613007836 */ /* 0x000fe20000000000 */
[----:B------:R0:W-:Y:S01]  /*9b070*/  @P3 STG.E.U8 desc[UR32][R28.64], R2 ;  /* 0x000000021c003986 */ /* 0x0001e2000c101120 */
[----:B------:R-:W-:-:S03]  /*9b080*/  ULDC UR4, c[0x0][0x228] ;  /* 0x00008a0000047ab9 */ /* 0x000fc60000000800 */
[----:B------:R-:W-:Y:S01]  /*9b090*/  @P6 STG.E.U8 desc[UR32][R26.64], R3 ;  /* 0x000000031a006986 */ /* 0x000fe2000c101120 */
[----:B------:R-:W-:Y:S02]  /*9b0a0*/  ISETP.LT.AND P6, PT, R8, UR4, !P2 ;  /* 0x0000000408007c0c */ /* 0x000fe4000d7c1270 */
[----:B------:R-:W-:Y:S02]  /*9b0b0*/  ISETP.GE.AND P1, PT, R0, UR27, PT ;  /* 0x0000001b00007c0c */ /* 0x000fe4000bf26270 */
[C---:B------:R-:W-:Y:S01]  /*9b0c0*/  PRMT R0, R18.reuse, 0x7771, RZ ;  /* 0x0000777112007816 */ /* 0x040fe200000000ff */
[----:B------:R-:W-:Y:S01]  /*9b0d0*/  ULDC UR4, c[0x0][0x228] ;  /* 0x00008a0000047ab9 */ /* 0x000fe20000000800 */
[----:B------:R-:W-:Y:S01]  /*9b0e0*/  ULDC UR5, c[0x0][0x228] ;  /* 0x00008a0000057ab9 */ /* 0x000fe20000000800 */
[C---:B0-----:R-:W-:Y:S02]  /*9b0f0*/  PRMT R2, R18.reuse, 0x7772, RZ ;  /* 0x0000777212027816 */ /* 0x041fe400000000ff */
[----:B------:R-:W-:Y:S04]  /*9b100*/  @P4 STG.E.U8 desc[UR32][R24.64], R0 ;  /* 0x0000000018004986 */ /* 0x000fe8000c101120 */
[----:B------:R-:W4:Y:S04]  /*9b110*/  LDL.LU.64 R28, [R1+0x2160] ;  /* 0x00216000011c7983 */ /* 0x000f280000300a00 */
[----:B------:R0:W-:Y:S02]  /*9b120*/  @P5 STG.E.U8 desc[UR32][R20.64], R2 ;  /* 0x0000000214005986 */ /* 0x0001e4000c101120 */
[----:B0-----:R-:W-:-:S02]  /*9b130*/  PRMT R2, R18, 0x7773, RZ ;  /* 0x0000777312027816 */ /* 0x001fc400000000ff */
[----:B------:R-:W4:Y:S04]  /*9b140*/  LDL.LU.64 R20, [R1+0x570] ;  /* 0x0005700001147983 */ /* 0x000f280000300a00 */
[----:B------:R-:W4:Y:S04]  /*9b150*/  LDL.LU R16, [R1+0x608] ;  /* 0x0006080001107983 */ /* 0x000f280000300800 */
[----:B------:R-:W4:Y:S04]  /*9b160*/  LDL.LU.64 R26, [R1+0x2158] ;  /* 0x00215800011a7983 */ /* 0x000f280000300a00 */
[----:B------:R-:W4:Y:S01]  /*9b170*/  LDL.LU.64 R24, [R1+0x2150] ;  /* 0x0021500001187983 */ /* 0x000f220000300a00 */
[----:B------:R-:W-:-:S02]  /*9b180*/  ISETP.LT.AND P4, PT, R9, UR4, !P2 ;  /* 0x0000000409007c0c */ /* 0x000fc4000d781270 */
[----:B------:R-:W-:Y:S01]  /*9b190*/  ISETP.LT.AND P5, PT, R10, UR5, !P2 ;  /* 0x000000050a007c0c */ /* 0x000fe2000d7a1270 */
[----:B------:R-:W-:Y:S01]  /*9b1a0*/  VIADD R0, R19, 0x74 ;  /* 0x0000007413007836 */ /* 0x000fe20000000000 */
[----:B------:R-:W-:Y:S01]  /*9b1b0*/  ULDC UR4, c[0x0][0x22c] ;  /* 0x00008b0000047ab9 */ /* 0x000fe20000000800 */
[----:B------:R-:W-:-:S03]  /*9b1c0*/  ULDC UR5, c[0x0][0x228] ;  /* 0x00008a0000057ab9 */ /* 0x000fc60000000800 */
[----:B------:R-:W-:Y:S01]  /*9b1d0*/  ISETP.GE.AND P3, PT, R0, UR4, PT ;  /* 0x0000000400007c0c */ /* 0x000fe2000bf66270 */
[----:B------:R-:W-:Y:S01]  /*9b1e0*/  ULDC UR4, c[0x0][0x228] ;  /* 0x00008a0000047ab9 */ /* 0x000fe20000000800 */
[----:B--2---:R0:W-:Y:S04]  /*9b1f0*/  @P6 STG.E.U8 desc[UR32][R12.64], R2 ;  /* 0x000000020c006986 */ /* 0x0041e8000c101120 */
[----:B0-----:R-:W2:Y:S01]  /*9b200*/  LDL.LU.64 R12, [R1+0x2480] ;  /* 0x00248000010c7983 */ /* 0x001ea20000300a00 */
[C---:B---3--:R-:W-:Y:S02]  /*9b210*/  PRMT R0, R17.reuse, 0x7770, RZ ;  /* 0x0000777011007816 */ /* 0x048fe400000000ff */
[----:B------:R-:W-:-:S03]  /*9b220*/  PRMT R2, R17, 0x7771, RZ ;  /* 0x0000777111027816 */ /* 0x000fc600000000ff */
[----:B------:R0:W-:Y:S04]  /*9b230*/  @P4 STG.E.U8 desc[UR32][R4.64], R0 ;  /* 0x0000000004004986 */ /* 0x0001e8000c101120 */
[----:B------:R1:W-:Y:S04]  /*9b240*/  @P5 STG.E.U8 desc[UR32][R6.64], R2 ;  /* 0x0000000206005986 */ /* 0x0003e8000c101120 */
[----:B0-----:R-:W3:Y:S04]  /*9b250*/  LDL.LU.64 R4, [R1+0x2170] ;  /* 0x0021700001047983 */ /* 0x001ee80000300a00 */
[----:B-1----:R-:W3:Y:S01]  /*9b260*/  LDL.LU.64 R6, [R1+0x2168] ;  /* 0x0021680001067983 */ /* 0x002ee20000300a00 */
[----:B------:R-:W-:Y:S01]  /*9b270*/  ISETP.LT.AND P6, PT, R11, UR4, !P2 ;  /* 0x000000040b007c0c */ /* 0x000fe2000d7c1270 */
[----:B------:R-:W-:Y:S01]  /*9b280*/  ULDC UR4, c[0x0][0x228] ;  /* 0x00008a0000047ab9 */ /* 0x000fe20000000800 */
[----:B------:R-:W-:-:S02]  /*9b290*/  PRMT R0, R17, 0x7772, RZ ;  /* 0x0000777211007816 */ /* 0x000fc400000000ff */
[----:B------:R-:W-:Y:S02]  /*9b2a0*/  PRMT R2, R17, 0x7773, RZ ;  /* 0x0000777311027816 */ /* 0x000fe400000000ff */
[----:B------:R-:W3:Y:S07]  /*9b2b0*/  LDL.LU R17, [R1+0x5e8] ;  /* 0x0005e80001117983 */ /* 0x000eee0000300800 */
[----:B----4-:R0:W-:Y:S02]  /*9b2c0*/  @P6 STG.E.U8 desc[UR32][R28.64], R0 ;  /* 0x000000001c006986 */ /* 0x0101e4000c101120 */
[----:B0-----:R-:W-:-:S02]  /*9b2d0*/  PRMT R0, R16, 0x7770, RZ ;  /* 0x0000777010007816 */ /* 0x001fc400000000ff */
[----:B------:R-:W-:Y:S02]  /*9b2e0*/  PRMT R3, R16, 0x7773, RZ ;  /* 0x0000777310037816 */ /* 0x000fe400000000ff */
[----:B--2---:R-:W-:Y:S02]  /*9b2f0*/  ISETP.LT.AND P2, PT, R12, UR5, !P2 ;  /* 0x000000050c007c0c */ /* 0x004fe4000d741270 */
[----:B------:R-:W-:Y:S01]  /*9b300*/  ISETP.LT.AND P4, PT, R13, UR4, !P3 ;  /* 0x000000040d007c0c */ /* 0x000fe2000df81270 */
[----:B------:R-:W-:Y:S01]  /*9b310*/  ULDC UR4, c[0x0][0x228] ;  /* 0x00008a0000047ab9 */ /* 0x000fe20000000800 */
[----:B------:R-:W-:Y:S01]  /*9b320*/  ULDC UR5, c[0x0][0x228] ;  /* 0x00008a0000057ab9 */ /* 0x000fe20000000800 */
[----:B------:R-:W-:Y:S01]  /*9b330*/  ISETP.LT.AND P5, PT, R15, UR4, !P3 ;  /* 0x000000040f007c0c */ /* 0x000fe2000dfa1270 */
[----:B------:R-:W-:-:S07]  /*9b340*/  ULDC UR4, c[0x0][0x228] ;  /* 0x00008a0000047ab9 */ /* 0x000fce0000000800 */
[----:B------:R0:W-:Y:S01]  /*9b350*/  @P2 STG.E.U8 desc[UR32][R20.64], R2 ;  /* 0x0000000214002986 */ /* 0x0001e2000c101120 */
[----:B------:R-:W-:-:S03]  /*9b360*/  ISETP.LT.AND P2, PT, R23, UR4, !P3 ;  /* 0x0000000417007c0c */ /* 0x000fc6000df41270 */
[----:B------:R-:W-:Y:S01]  /*9b370*/  @P4 STG.E.U8 desc[UR32][R26.64], R0 ;  /* 0x000000001a004986 */ /* 0x000fe2000c101120 */
[----:B------:R-:W-:Y:S01]  /*9b380*/  ISETP.LT.AND P4, PT, R8, UR5, !P3 ;  /* 0x0000000508007c0c */ /* 0x000fe2000df81270 */
[----:B------:R-:W-:Y:S01]  /*9b390*/  ULDC UR4, c[0x0][0x228] ;  /* 0x00008a0000047ab9 */ /* 0x000fe20000000800 */
[----:B------:R-:W-:Y:S01]  /*9b3a0*/  ULDC UR5, c[0x0][0x228] ;  /* 0x00008a0000057ab9 */ /* 0x000fe20000000800 */
[C---:B0-----:R-:W-:Y:S01]  /*9b3b0*/  PRMT R2, R16.reuse, 0x7771, RZ ;  /* 0x0000777110027816 */ /* 0x041fe200000000ff */
[----:B------:R-:W2:Y:S04]  /*9b3c0*/  LDL.LU.64 R20, [R1+0x2180] ;  /* 0x0021800001147983 */ /* 0x000ea80000300a00 */
[----:B------:R-:W4:Y:S04]  /*9b3d0*/  LDL.LU.64 R28, [R1+0x2178] ;  /* 0x00217800011c7983 */ /* 0x000f280000300a00 */
[----:B------:R0:W-:Y:S02]  /*9b3e0*/  @P5 STG.E.U8 desc[UR32][R24.64], R2 ;  /* 0x0000000218005986 */ /* 0x0001e4000c101120 */
[----:B0-----:R-:W-:-:S02]  /*9b3f0*/  PRMT R2, R16, 0x7772, RZ ;  /* 0x0000777210027816 */ /* 0x001fc400000000ff */
[----:B------:R-:W4:Y:S04]  /*9b400*/  LDL.LU.64 R24, [R1+0x21a0] ;  /* 0x0021a00001187983 */ /* 0x000f280000300a00 */
[----:B------:R-:W4:Y:S04]  /*9b410*/  LDL.LU.64 R26, [R1+0x2188] ;  /* 0x00218800011a7983 */ /* 0x000f280000300a00 */
[----:B------:R-:W4:Y:S04]  /*9b420*/  LDL.LU R18, [R1+0x5c8] ;  /* 0x0005c80001127983 */ /* 0x000f280000300800 */
[----:B---3--:R-:W-:Y:S04]  /*9b430*/  @P2 STG.E.U8 desc[UR32][R4.64], R2 ;  /* 0x0000000204002986 */ /* 0x008fe8000c101120 */
[----:B------:R0:W-:Y:S04]  /*9b440*/  @P4 STG.E.U8 desc[UR32][R6.64], R3 ;  /* 0x0000000306004986 */ /* 0x0001e8000c101120 */
[----:B0-----:R-:W3:Y:S04]  /*9b450*/  LDL.LU.64 R6, [R1+0x21b0] ;  /* 0x0021b00001067983 */ /* 0x001ee80000300a00 */
[----:B---3--:R0:W-:Y:S04]  /*9b460*/  STL.64 [R1+0x2470], R6 ;  /* 0x0024700601007387 */ /* 0x0081e80000100a00 */
[----:B0-----:R-:W3:Y:S01]  /*9b470*/  LDL.LU.64 R6, [R1+0x2190] ;  /* 0x0021900001067983 */ /* 0x001ee20000300a00 */
[----:B------:R-:W-:Y:S01]  /*9b480*/  ISETP.LT.AND P6, PT, R9, UR4, !P3 ;  /* 0x0000000409007c0c */ /* 0x000fe2000dfc1270 */
[----:B------:R-:W-:Y:S01]  /*9b490*/  VIADD R0, R19, 0x77 ;  /* 0x0000007713007836 */ /* 0x000fe20000000000 */
[----:B------:R-:W-:Y:S01]  /*9b4a0*/  ULDC UR4, c[0x0][0x228] ;  /* 0x00008a0000047ab9 */ /* 0x000fe20000000800 */
[----:B------:R-:W-:-:S02]  /*9b4b0*/  ISETP.LT.AND P5, PT, R10, UR5, !P3 ;  /* 0x000000050a007c0c */ /* 0x000fc4000dfa1270 */
[----:B------:R-:W-:Y:S01]  /*9b4c0*/  ISETP.LT.AND P4, PT, R11, UR4, !P3 ;  /* 0x000000040b007c0c */ /* 0x000fe2000df81270 */
[----:B------:R-:W-:Y:S01]  /*9b4d0*/  ULDC UR5, c[0x0][0x228] ;  /* 0x00008a0000057ab9 */ /* 0x000fe20000000800 */
[----:B------:R-:W-:Y:S02]  /*9b4e0*/  ISETP.GE.AND P2, PT, R0, UR37, PT ;  /* 0x0000002500007c0c */ /* 0x000fe4000bf46270 */
[C---:B------:R-:W-:Y:S01]  /*9b4f0*/  PRMT R0, R17.reuse, 0x7770, RZ ;  /* 0x0000777011007816 */ /* 0x040fe200000000ff */
[----:B------:R-:W-:Y:S01]  /*9b500*/  ULDC UR4, c[0x0][0x228] ;  /* 0x00008a0000047ab9 */ /* 0x000fe20000000800 */
[----:B------:R-:W-:Y:S02]  /*9b510*/  ISETP.LT.AND P3, PT, R12, UR5, !P3 ;  /* 0x000000050c007c0c */ /* 0x000fe4000df61270 */
[----:B------:R-:W-:Y:S01]  /*9b520*/  PRMT R2, R17, 0x7771, RZ ;  /* 0x0000777111027816 */ /* 0x000fe200000000ff */
[----:B------:R-:W-:Y:S01]  /*9b530*/  ULDC UR5, c[0x0][0x228] ;  /* 0x00008a0000057ab9 */ /* 0x000fe20000000800 */
[----:B---3--:R0:W-:Y:S04]  /*9b540*/  STL.64 [R1+0x2478], R6 ;  /* 0x0024780601007387 */ /* 0x0081e80000100a00 */
[----:B0-----:R-:W3:Y:S04]  /*9b550*/  LDL.LU.64 R6, [R1+0x2198] ;  /* 0x0021980001067983 */ /* 0x001ee80000300a00 */
[----:B--2---:R0:W-:Y:S01]  /*9b560*/  @P6 STG.E.U8 desc[UR32][R20.64], R0 ;  /* 0x0000000014006986 */ /* 0x0041e2000c101120 */
[----:B------:R-:W-:-:S03]  /*9b570*/  ISETP.LT.AND P6, PT, R13, UR4, !P0 ;  /* 0x000000040d007c0c */ /* 0x000fc6000c7c1270 */
[----:B----4-:R1:W-:Y:S01]  /*9b580*/  @P5 STG.E.U8 desc[UR32][R28.64], R2 ;  /* 0x000000021c005986 */ /* 0x0103e2000c101120 */
[----:B------:R-:W-:Y:S01]  /*9b590*/  ULDC UR4, c[0x0][0x228] ;  /* 0x00008a0000047ab9 */ /* 0x000fe20000000800 */
[C---:B0-----:R-:W-:Y:S02]  /*9b5a0*/  PRMT R0, R17.reuse, 0x7772, RZ ;  /* 0x0000777211007816 */ /* 0x041fe400000000ff */
[----:B------:R-:W2:Y:S01]  /*9b5b0*/  LDL.LU.64 R20, [R1+0x21a8] ;  /* 0x0021a80001147983 */ /* 0x000ea20000300a00 */
[----:B-1----:R-:W-:-:S03]  /*9b5c0*/  PRMT R2, R17, 0x7773, RZ ;  /* 0x0000777311027816 */ /* 0x002fc600000000ff */
[----:B------:R-:W4:Y:S04]  /*9b5d0*/  LDL.LU R16, [R1+0x5f8] ;  /* 0x0005f80001107983 */ /* 0x000f280000300800 */
[----:B------:R-:W2:Y:S04]  /*9b5e0*/  LDL.LU.64 R28, [R1+0x21c0] ;  /* 0x0021c000011c7983 */ /* 0x000ea80000300a00 */
[----:B------:R0:W-:Y:S04]  /*9b5f0*/  @P4 STG.E.U8 desc[UR32][R24.64], R0 ;  /* 0x0000000018004986 */ /* 0x0001e8000c101120 */
[----:B------:R1:W-:Y:S01]  /*9b600*/  @P3 STG.E.U8 desc[UR32][R26.64], R2 ;  /* 0x000000021a003986 */ /* 0x0003e2000c101120 */
[----:B0-----:R-:W-:-:S03]  /*9b610*/  PRMT R0, R18, 0x7770, RZ ;  /* 0x0000777012007816 */ /* 0x001fc600000000ff */
[----:B------:R-:W2:Y:S04]  /*9b620*/  LDL.LU.64 R24, [R1+0x21b8] ;  /* 0x0021b80001187983 */ /* 0x000ea80000300a00 */
[----:B------:R-:W2:Y:S04]  /*9b630*/  LDL.LU.64 R4, [R1+0x21d0] ;  /* 0x0021d00001047983 */ /* 0x000ea80000300a00 */
[----:B-1----:R-:W2:Y:S04]  /*9b640*/  LDL.LU.64 R26, [R1+0x578] ;  /* 0x00057800011a7983 */ /* 0x002ea80000300a00 */
[----:B---3--:R0:W-:Y:S04]  /*9b650*/  @P6 STG.E.U8 desc[UR32][R6.64], R0 ;  /* 0x0000000006006986 */ /* 0x0081e8000c101120 */
[----:B0-----:R-:W3:Y:S01]  /*9b660*/  LDL.LU.64 R6, [R1+0x2478] ;  /* 0x0024780001067983 */ /* 0x001ee20000300a00 */
[----:B------:R-:W-:-:S02]  /*9b670*/  ISETP.LT.AND P5, PT, R15, UR5, !P0 ;  /* 0x000000050f007c0c */ /* 0x000fc4000c7a1270 */
[C---:B------:R-:W-:Y:S02]  /*9b680*/  PRMT R2, R18.reuse, 0x7771, RZ ;  /* 0x0000777112027816 */ /* 0x040fe400000000ff */
[----:B------:R-:W-:Y:S01]  /*9b690*/  ISETP.LT.AND P4, PT, R23, UR4, !P0 ;  /* 0x0000000417007c0c */ /* 0x000fe2000c781270 */
[----:B------:R-:W-:Y:S01]  /*9b6a0*/  ULDC UR4, c[0x0][0x228] ;  /* 0x00008a0000047ab9 */ /* 0x000fe20000000800 */
[----:B------:R-:W-:Y:S02]  /*9b6b0*/  PRMT R0, R18, 0x7772, RZ ;  /* 0x0000777212007816 */ /* 0x000fe400000000ff */
[----:B------:R-:W-:Y:S01]  /*9b6c0*/  ISETP.LT.AND P3, PT, R8, UR4, !P0 ;  /* 0x0000000408007c0c */ /* 0x000fe2000c761270 */
[----:B------:R-:W-:Y:S01]  /*9b6d0*/  ULDC UR4, c[0x0][0x228] ;  /* 0x00008a0000047ab9 */ /* 0x000fe20000000800 */
[----:B------:R-:W-:-:S03]  /*9b6e0*/  ULDC UR5, c[0x0][0x228] ;  /* 0x00008a0000057ab9 */ /* 0x000fc60000000800 */
[----:B---3--:R0:W-:Y:S04]  /*9b6f0*/  @P5 STG.E.U8 desc[UR32][R6.64], R2 ;  /* 0x0000000206005986 */ /* 0x0081e8000c101120 */
[----:B0-----:R-:W3:Y:S01]  /*9b700*/  LDL.LU.64 R6, [R1+0x2470] ;  /* 0x0024700001067983 */ /* 0x001ee20000300a00 */
[----:B------:R-:W-:-:S03]  /*9b710*/  PRMT R2, R18, 0x7773, RZ ;  /* 0x0000777312027816 */ /* 0x000fc600000000ff */
[----:B------:R-:W2:Y:S01]  /*9b720*/  LDL.LU R17, [R1+0x60c] ;  /* 0x00060c0001117983 */ /* 0x000ea20000300800 */
[----:B------:R-:W-:Y:S01]  /*9b730*/  ISETP.LT.AND P5, PT, R9, UR4, !P0 ;  /* 0x0000000409007c0c */ /* 0x000fe2000c7a1270 */
[----:B------:R-:W-:Y:S01]  /*9b740*/  ULDC UR4, c[0x0][0x228] ;  /* 0x00008a0000047ab9 */ /* 0x000fe20000000800 */
[----:B----4-:R-:W-:Y:S01]  /*9b750*/  PRMT R3, R16, 0x7771, RZ ;  /* 0x0000777110037816 */ /* 0x010fe200000000ff */
[----:B---3--:R-:W-:Y:S04]  /*9b760*/  @P4 STG.E.U8 desc[UR32][R6.64], R0 ;  /* 0x0000000006004986 */ /* 0x008fe8000c101120 */
[----:B--2---:R0:W-:Y:S04]  /*9b770*/  @P3 STG.E.U8 desc[UR32][R20.64], R2 ;  /* 0x0000000214003986 */ /* 0x0041e8000c101120 */
[----:B0-----:R-:W2:Y:S04]  /*9b780*/  LDL.LU.64 R20, [R1+0x21c8] ;  /* 0x0021c80001147983 */ /* 0x001ea80000300a00 */
[----:B------:R-:W3:Y:S01]  /*9b790*/  LDL.LU.64 R6, [R1+0x21e8] ;  /* 0x0021e80001067983 */ /* 0x000ee20000300a00 */
[----:B------:R-:W-:Y:S01]  /*9b7a0*/  ISETP.LT.AND P4, PT, R10, UR5, !P0 ;  /* 0x000000050a007c0c */ /* 0x000fe2000c781270 */
[----:B------:R-:W-:Y:S01]  /*9b7b0*/  ULDC UR5, c[0x0][0x228] ;  /* 0x00008a0000057ab9 */ /* 0x000fe20000000800 */
[----:B------:R-:W-:-:S02]  /*9b7c0*/  ISETP.LT.AND P3, PT, R11, UR4, !P0 ;  /* 0x000000040b007c0c */ /* 0x000fc4000c761270 */
[----:B------:R-:W-:Y:S01]  /*9b7d0*/  ISETP.LT.AND P6, PT, R12, UR5, !P0 ;  /* 0x000000050c007c0c */ /* 0x000fe2000c7c1270 */
[----:B------:R-:W-:Y:S01]  /*9b7e0*/  VIADD R0, R19, 0x78 ;  /* 0x0000007813007836 */ /* 0x000fe20000000000 */
[----:B------:R-:W-:Y:S01]  /*9b7f0*/  PRMT R2, R16, 0x7770, RZ ;  /* 0x0000777010027816 */ /* 0x000fe200000000ff */
[----:B------:R-:W-:Y:S01]  /*9b800*/  ULDC UR4, c[0x0][0x228] ;  /* 0x00008a0000047ab9 */ /* 0x000fe20000000800 */
[----:B------:R-:W-:Y:S02]  /*9b810*/  ULDC UR5, c[0x0][0x228] ;  /* 0x00008a0000057ab9 */ /* 0x000fe40000000800 */
[----:B------:R-:W-:Y:S01]  /*9b820*/  ISETP.GE.AND P0, PT, R0, UR35, PT ;  /* 0x0000002300007c0c */ /* 0x000fe2000bf06270 */
[----:B------:R0:W-:Y:S04]  /*9b830*/  @P5 STG.E.U8 desc[UR32][R28.64], R2 ;  /* 0x000000021c005986 */ /* 0x0001e8000c101120 */
[----:B------:R1:W-:Y:S01]  /*9b840*/  @P4 STG.E.U8 desc[UR32][R24.64], R3 ;  /* 0x0000000318004986 */ /* 0x0003e2000c101120 */
[----:B------:R-:W-:-:S02]  /*9b850*/  PRMT R0, R16, 0x7772, RZ ;  /* 0x0000777210007816 */ /* 0x000fc400000000ff */
[----:B------:R-:W-:Y:S01]  /*9b860*/  ISETP.LT.AND P4, PT, R13, UR4, !P1 ;  /* 0x000000040d007c0c */ /* 0x000fe2000cf81270 */
[----:B------:R-:W-:Y:S02]  /*9b870*/  ULDC UR4, c[0x0][0x228] ;  /* 0x00008a0000047ab9 */ /* 0x000fe40000000800 */
[----:B------:R4:W-:Y:S01]  /*9b880*/  @P3 STG.E.U8 desc[UR32][R4.64], R0 ;  /* 0x0000000004003986 */ /* 0x0009e2000c101120 */
[----:B0-----:R-:W-:-:S03]  /*9b890*/  PRMT R2, R16, 0x7773, RZ ;  /* 0x0000777310027816 */ /* 0x001fc600000000ff */
[----:B------:R-:W3:Y:S04]  /*9b8a0*/  LDL.LU.64 R28, [R1+0x21e0] ;  /* 0x0021e000011c7983 */ /* 0x000ee80000300a00 */
[----:B-1----:R-:W3:Y:S04]  /*9b8b0*/  LDL.LU.64 R24, [R1+0x21d8] ;  /* 0x0021d80001187983 */ /* 0x002ee80000300a00 */
[----:B------:R-:W3:Y:S04]  /*9b8c0*/  LDL.LU R16, [R1+0x5ec] ;  /* 0x0005ec0001107983 */ /* 0x000ee80000300800 */
[----:B------:R0:W-:Y:S01]  /*9b8d0*/  @P6 STG.E.U8 desc[UR32][R26.64], R2 ;  /* 0x000000021a006986 */ /* 0x0001e2000c101120 */
[----:B------:R-:W-:-:S02]  /*9b8e0*/  ISETP.LT.AND P6, PT, R15, UR4, !P1 ;  /* 0x000000040f007c0c */ /* 0x000fc4000cfc1270 */
[----:B----4-:R-:W-:Y:S01]  /*9b8f0*/  PRMT R0, R17, 0x7770, RZ ;  /* 0x0000777011007816 */ /* 0x010fe200000000ff */
[----:B------:R-:W-:Y:S01]  /*9b900*/  ULDC UR4, c[0x0][0x228] ;  /* 0x00008a0000047ab9 */ /* 0x000fe20000000800 */
[----:B------:R1:W-:Y:S01]  /*9b910*/  STL [R1+0x2464], R19 ;  /* 0x0024641301007387 */ /* 0x0003e20000100800 */
[----:B------:R-:W-:Y:S01]  /*9b920*/  ISETP.LT.AND P5, PT, R8, UR4, !P1 ;  /* 0x0000000408007c0c */ /* 0x000fe2000cfa1270 */
[----:B------:R-:W-:Y:S01]  /*9b930*/  ULDC UR4, c[0x0][0x228] ;  /* 0x00008a0000047ab9 */ /* 0x000fe20000000800 */
[----:B0-----:R-:W-:Y:S02]  /*9b940*/  VIADD R2, R19, 0x79 ;  /* 0x0000007913027836 */ /* 0x001fe40000000000 */
[----:B-1----:R-:W4:Y:S04]  /*9b950*/  LDL.LU.64 R18, [R1+0x2200] ;  /* 0x0022000001127983 */ /* 0x002f280000300a00 */
[----:B--2---:R0:W-:Y:S02]  /*9b960*/  @P4 STG.E.U8 desc[UR32][R20.64], R0 ;  /* 0x0000000014004986 */ /* 0x0041e4000c101120 */
[----:B0-----:R-:W-:-:S02]  /*9b970*/  PRMT R0, R17, 0x7771, RZ ;  /* 0x0000777111007816 */ /* 0x001fc400000000ff */
[----:B------:R-:W2:Y:S04]  /*9b980*/  LDL.LU.64 R20, [R1+0x21f8] ;  /* 0x0021f80001147983 */ /* 0x000ea80000300a00 */
[----:B------:R-:W2:Y:S04]  /*9b990*/  LDL.LU.64 R26, [R1+0x21f0] ;  /* 0x0021f000011a7983 */ /* 0x000ea80000300a00 */
[----:B---3--:R0:W-:Y:S01]  /*9b9a0*/  @P6 STG.E.U8 desc[UR32][R6.64], R0 ;  /* 0x0000000006006986 */ /* 0x0081e2000c101120 */
[----:B------:R-:W-:Y:S02]  /*9b9b0*/  ISETP.LT.AND P6, PT, R9, UR4, !P1 ;  /* 0x0000000409007c0c */ /* 0x000fe4000cfc1270 */
[----:B------:R-:W-:-:S02]  /*9b9c0*/  ISETP.LT.AND P3, PT, R23, UR5, !P1 ;  /* 0x0000000517007c0c */ /* 0x000fc4000cf61270 */
[----:B------:R-:W-:Y:S01]  /*9b9d0*/  ISETP.GE.AND P4, PT, R2, UR31, PT ;  /* 0x0000001f02007c0c */ /* 0x000fe2000bf86270 */
[----:B0-----:R-:W3:Y:S04]  /*9b9e0*/  LDL.LU R7, [R1+0x5cc] ;  /* 0x0005cc0001077983 */ /* 0x001ee80000300800 */
[----:B------:R0:W-:Y:S01]  /*9b9f0*/  STL.64 [R1+0x2468], R8 ;  /* 0x0024680801007387 */ /* 0x0001e20000100a00 */
[C---:B------:R-:W-:Y:S01]  /*9ba00*/  PRMT R3, R17.reuse, 0x7773, RZ ;  /* 0x0000777311037816 */ /* 0x040fe200000000ff */
[----:B------:R-:W-:Y:S01]  /*9ba10*/  ULDC UR4, c[0x0][0x228] ;  /* 0x00008a0000047ab9 */ /* 0x000fe20000000800 */
[----:B------:R-:W-:Y:S01]  /*9ba20*/  ULDC UR5, c[0x0][0x228] ;  /* 0x00008a0000057ab9 */ /* 0x000fe20000000800 */
[----:B0-----:R-:W3:Y:S01]  /*9ba30*/  LDL.LU.64 R8, [R1+0x2220] ;  /* 0x0022200001087983 */ /* 0x001ee20000300a00 */
[----:B------:R-:W-:-:S05]  /*9ba40*/  PRMT R2, R17, 0x7772, RZ ;  /* 0x0000777211027816 */ /* 0x000fca00000000ff */
[----:B------:R0:W-:Y:S04]  /*9ba50*/  @P3 STG.E.U8 desc[UR32][R28.64], R2 ;  /* 0x000000021c003986 */ /* 0x0001e8000c101120 */
[----:B------:R1:W-:Y:S01]  /*9ba60*/  @P5 STG.E.U8 desc[UR32][R24.64], R3 ;  /* 0x0000000318005986 */ /* 0x0003e2000c101120 */
[----:B------:R-:W-:Y:S02]  /*9ba70*/  ISETP.LT.AND P5, PT, R10, UR4, !P1 ;  /* 0x000000040a007c0c */ /* 0x000fe4000cfa1270 */
[----:B------:R-:W-:Y:S01]  /*9ba80*/  ISETP.LT.AND P3, PT, R11, UR5, !P1 ;  /* 0x000000050b007c0c */ /* 0x000fe2000cf61270 */
[----:B------:R-:W-:Y:S01]  /*9ba90*/  ULDC UR4, c[0x0][0x228] ;  /* 0x00008a0000047ab9 */ /* 0x000fe20000000800 */
[----:B------:R-:W-:Y:S02]  /*9baa0*/  PRMT R0, R16, 0x7770, RZ ;  /* 0x0000777010007816 */ /* 0x000fe400000000ff */
[----:B------:R-:W-:-:S02]  /*9bab0*/  ISETP.LT.AND P1, PT, R12, UR4, !P1 ;  /* 0x000000040c007c0c */ /* 0x000fc4000cf21270 */
[C---:B------:R-:W-:Y:S01]  /*9bac0*/  PRMT R4, R16.reuse, 0x7773, RZ ;  /* 0x0000777310047816 */ /* 0x040fe200000000ff */
[----:B------:R-:W-:Y:S01]  /*9bad0*/  ULDC UR5, c[0x0][0x228] ;  /* 0x00008a0000057ab9 */ /* 0x000fe20000000800 */
[----:B------:R-:W-:Y:S01]  /*9bae0*/  ULDC UR4, c[0x0][0x228] ;  /* 0x00008a0000047ab9 */ /* 0x000fe20000000800 */
[C---:B0-----:R-:W-:Y:S02]  /*9baf0*/  PRMT R2, R16.reuse, 0x7771, RZ ;  /* 0x0000777110027816 */ /* 0x041fe400000000ff */
[----:B-1----:R-:W-:Y:S01]  /*9bb00*/  PRMT R3, R16, 0x7772, RZ ;  /* 0x0000777210037816 */ /* 0x002fe200000000ff */
[----:B------:R-:W3:Y:S04]  /*9bb10*/  LDL.LU.64 R28, [R1+0x2218] ;  /* 0x00221800011c7983 */ /* 0x000ee80000300a00 */
[----:B------:R-:W3:Y:S04]  /*9bb20*/  LDL.LU.64 R24, [R1+0x2210] ;  /* 0x0022100001187983 */ /* 0x000ee80000300a00 */
[----:B------:R-:W3:Y:S04]  /*9bb30*/  LDL.LU.64 R16, [R1+0x2208] ;  /* 0x0022080001107983 */ /* 0x000ee80000300a00 */
[----:B----4-:R-:W-:Y:S04]  /*9bb40*/  @P6 STG.E.U8 desc[UR32][R18.64], R0 ;  /* 0x0000000012006986 */ /* 0x010fe8000c101120 */
[----:B------:R-:W4:Y:S04]  /*9bb50*/  LDL.LU R22, [R1+0x5fc] ;  /* 0x0005fc0001167983 */ /* 0x000f280000300800 */
[----:B--2---:R0:W-:Y:S04]  /*9bb60*/  @P5 STG.E.U8 desc[UR32][R20.64], R2 ;  /* 0x0000000214005986 */ /* 0x0041e8000c101120 */
[----:B------:R1:W-:Y:S04]  /*9bb70*/  @P3 STG.E.U8 desc[UR32][R26.64], R3 ;  /* 0x000000031a003986 */ /* 0x0003e8000c101120 */
[----:B0-----:R-:W2:Y:S04]  /*9bb80*/  LDL.LU.64 R20, [R1+0x2248] ;  /* 0x0022480001147983 */ /* 0x001ea80000300a00 */
[----:B-1----:R-:W2:Y:S04]  /*9bb90*/  LDL.LU.64 R26, [R1+0x2240] ;  /* 0x00224000011a7983 */ /* 0x002ea80000300a00 */
[----:B------:R-:W2:Y:S01]  /*9bba0*/  LDL.LU.64 R18, [R1+0x2238] ;  /* 0x0022380001127983 */ /* 0x000ea20000300a00 */
[----:B---3--:R-:W-:-:S02]  /*9bbb0*/  PRMT R0, R7, 0x7770, RZ ;  /* 0x0000777007007816 */ /* 0x008fc400000000ff */
[C---:B------:R-:W-:Y:S02]  /*9bbc0*/  PRMT R2, R7.reuse, 0x7771, RZ ;  /* 0x0000777107027816 */ /* 0x040fe400000000ff */
[C---:B------:R-:W-:Y:S02]  /*9bbd0*/  PRMT R3, R7.reuse, 0x7772, RZ ;  /* 0x0000777207037816 */ /* 0x040fe400000000ff */
[----:B------:R-:W-:Y:S02]  /*9bbe0*/  PRMT R5, R7, 0x7773, RZ ;  /* 0x0000777307057816 */ /* 0x000fe400000000ff */
[----:B------:R-:W3:Y:S04]  /*9bbf0*/  LDL.LU.64 R6, [R1+0x2230] ;  /* 0x0022300001067983 */ /* 0x000ee80000300a00 */
[----:B------:R0:W-:Y:S04]  /*9bc00*/  @P1 STG.E.U8 desc[UR32][R8.64], R4 ;  /* 0x0000000408001986 */ /* 0x0001e8000c101120 */
[----:B0-----:R-:W2:Y:S01]  /*9bc10*/  LDL.LU.64 R8, [R1+0x2468] ;  /* 0x0024680001087983 */ /* 0x001ea20000300a00 */
[----:B------:R-:W-:-:S02]  /*9bc20*/  ISETP.LT.AND P6, PT, R13, UR5, !P2 ;  /* 0x000000050d007c0c */ /* 0x000fc4000d7c1270 */
[----:B------:R-:W-:Y:S02]  /*9bc30*/  ISETP.LT.AND P5, PT, R15, UR6, !P2 ;  /* 0x000000060f007c0c */ /* 0x000fe4000d7a1270 */
[----:B------:R-:W-:Y:S01]  /*9bc40*/  ISETP.LT.AND P3, PT, R23, UR4, !P2 ;  /* 0x0000000417007c0c */ /* 0x000fe2000d761270 */
[----:B------:R-:W-:Y:S01]  /*9bc50*/  ULDC UR4, c[0x0][0x228] ;  /* 0x00008a0000047ab9 */ /* 0x000fe20000000800 */
[----:B------:R-:W-:Y:S01]  /*9bc60*/  ULDC UR5, c[0x0][0x228] ;  /* 0x00008a0000057ab9 */ /* 0x000fe20000000800 */
[----:B------:R-:W-:-:S06]  /*9bc70*/  ULDC UR6, c[0x0][0x228] ;  /* 0x00008a0000067ab9 */ /* 0x000fcc0000000800 */
[----:B------:R0:W-:Y:S04]  /*9bc80*/  @P6 STG.E.U8 desc[UR32][R28.64], R0 ;  /* 0x000000001c006986 */ /* 0x0001e8000c101120 */
[----:B------:R1:W-:Y:S04]  /*9bc90*/  @P5 STG.E.U8 desc[UR32][R24.64], R2 ;  /* 0x0000000218005986 */ /* 0x0003e8000c101120 */
[----:B------:R1:W-:Y:S01]  /*9bca0*/  @P3 STG.E.U8 desc[UR32][R16.64], R3 ;  /* 0x0000000310003986 */ /* 0x0003e2000c101120 */
[----:B------:R-:W-:Y:S02]  /*9bcb0*/  ISETP.LT.AND P6, PT, R10, UR6, !P2 ;  /* 0x000000060a007c0c */ /* 0x000fe4000d7c1270 */
[C---:B----4-:R-:W-:Y:S01]  /*9bcc0*/  PRMT R4, R22.reuse, 0x7773, RZ ;  /* 0x0000777316047816 */ /* 0x050fe200000000ff */
[----:B------:R-:W-:Y:S01]  /*9bcd0*/  ULDC UR6, c[0x0][0x228] ;  /* 0x00008a0000067ab9 */ /* 0x000fe20000000800 */
[C---:B0-----:R-:W-:Y:S01]  /*9bce0*/  PRMT R0, R22.reuse, 0x7772, RZ ;  /* 0x0000777216007816 */ /* 0x041fe200000000ff */
[----:B-1----:R-:W4:Y:S01]  /*9bcf0*/  LDL.LU.64 R24, [R1+0x2228] ;  /* 0x0022280001187983 */ /* 0x002f220000300a00 */
[----:B------:R-:W-:-:S02]  /*9bd00*/  PRMT R3, R22, 0x7770, RZ ;  /* 0x0000777016037816 */ /* 0x000fc400000000ff */
[----:B------:R-:W-:Y:S01]  /*9bd10*/  PRMT R2, R22, 0x7771, RZ ;  /* 0x0000777116027816 */ /* 0x000fe200000000ff */
[----:B------:R-:W4:Y:S04]  /*9bd20*/  LDL.LU R28, [R1+0x50] ;  /* 0x00005000011c7983 */ /* 0x000f280000300800 */
[----:B------:R-:W4:Y:S01]  /*9bd30*/  LDL.LU.64 R16, [R1+0x2250] ;  /* 0x0022500001107983 */ /* 0x000f220000300a00 */
[----:B--2---:R-:W-:Y:S02]  /*9bd40*/  ISETP.LT.AND P1, PT, R8, UR4, !P2 ;  /* 0x0000000408007c0c */ /* 0x004fe4000d721270 */
[----:B------:R-:W-:Y:S01]  /*9bd50*/  ISETP.LT.AND P5, PT, R9, UR5, !P2 ;  /* 0x0000000509007c0c */ /* 0x000fe2000d7a1270 */
[----:B------:R-:W-:Y:S01]  /*9bd60*/  ULDC UR4, c[0x0][0x228] ;  /* 0x00008a0000047ab9 */ /* 0x000fe20000000800 */
[----:B------:R-:W-:Y:S01]  /*9bd70*/  ULDC UR5, c[0x0][0x228] ;  /* 0x00008a0000057ab9 */ /* 0x000fe20000000800 */
[----:B------:R-:W-:-:S02]  /*9bd80*/  ISETP.LT.AND P3, PT, R11, UR4, !P2 ;  /* 0x000000040b007c0c */ /* 0x000fc4000d761270 */
[----:B------:R-:W-:Y:S01]  /*9bd90*/  ISETP.LT.AND P2, PT, R12, UR5, !P2 ;  /* 0x000000050c007c0c */ /* 0x000fe2000d741270 */
[----:B------:R-:W-:Y:S01]  /*9bda0*/  ULDC UR5, c[0x0][0x228] ;  /* 0x00008a0000057ab9 */ /* 0x000fe20000000800 */
[----:B------:R-:W-:-:S04]  /*9bdb0*/  ULDC UR4, c[0x0][0x228] ;  /* 0x00008a0000047ab9 */ /* 0x000fc80000000800 */
[----:B------:R0:W-:Y:S04]  /*9bdc0*/  @P1 STG.E.U8 desc[UR32][R20.64], R5 ;  /* 0x0000000514001986 */ /* 0x0001e8000c101120 */
[----:B------:R1:W-:Y:S04]  /*9bdd0*/  @P5 STG.E.U8 desc[UR32][R26.64], R3 ;  /* 0x000000031a005986 */ /* 0x0003e8000c101120 */
[----:B------:R2:W-:Y:S04]  /*9bde0*/  @P6 STG.E.U8 desc[UR32][R18.64], R2 ;  /* 0x0000000212006986 */ /* 0x0005e8000c101120 */
[----:B---3--:R3:W-:Y:S01]  /*9bdf0*/  @P3 STG.E.U8 desc[UR32][R6.64], R0 ;  /* 0x0000000006003986 */ /* 0x0087e2000c101120 */
[----:B------:R-:W-:-:S03]  /*9be00*/  ISETP.LT.AND P3, PT, R15, UR5, !P0 ;  /* 0x000000050f007c0c */ /* 0x000fc6000c761270 */
[----:B0-----:R-:W4:Y:S04]  /*9be10*/  LDL.LU.64 R20, [R1+0x2268] ;  /* 0x0022680001147983 */ /* 0x001f280000300a00 */
[----:B-1----:R-:W4:Y:S04]  /*9be20*/  LDL.LU.64 R26, [R1+0x2260] ;  /* 0x00226000011a7983 */ /* 0x002f280000300a00 */
[----:B------:R-:W4:Y:S04]  /*9be30*/  LDL.LU R22, [R1+0x40] ;  /* 0x0000400001167983 */ /* 0x000f280000300800 */
[----:B--2---:R-:W2:Y:S04]  /*9be40*/  LDL.LU R19, [R1+0x2464] ;  /* 0x0024640001137983 */ /* 0x004ea80000300800 */
[----:B---3--:R-:W3:Y:S04]  /*9be50*/  LDL.LU R7, [R1+0x1118] ;  /* 0x0011180001077983 */ /* 0x008ee80000300800 */
[----:B------:R0:W-:Y:S01]  /*9be60*/  STL [R1+0x2460], R15 ;  /* 0x0024600f01007387 */ /* 0x0001e20000100800 */
[----:B------:R-:W-:-:S02]  /*9be70*/  ISETP.LT.AND P5, PT, R13, UR4, !P0 ;  /* 0x000000040d007c0c */ /* 0x000fc4000c7a1270 */
[C---:B----4-:R-:W-:Y:S01]  /*9be80*/  PRMT R2, R28.reuse, 0x7770, RZ ;  /* 0x000077701c027816 */ /* 0x050fe200000000ff */
[----:B------:R1:W-:Y:S01]  /*9be90*/  @P2 STG.E.U8 desc[UR32][R24.64], R4 ;  /* 0x0000000418002986 */ /* 0x0003e2000c101120 */
[----:B------:R-:W-:Y:S01]  /*9bea0*/  PRMT R3, R28, 0x7771, RZ ;  /* 0x000077711c037816 */ /* 0x000fe200000000ff */
[----:B------:R-:W-:Y:S01]  /*9beb0*/  ULDC UR4, c[0x0][0x228] ;  /* 0x00008a0000047ab9 */ /* 0x000fe20000000800 */
[----:B------:R-:W-:Y:S01]  /*9bec0*/  ULDC UR5, c[0x0][0x228] ;  /* 0x00008a0000057ab9 */ /* 0x000fe20000000800 */
[----:B0-----:R-:W4:Y:S04]  /*9bed0*/  LDL.LU.64 R14, [R1+0x2258] ;  /* 0x00225800010e7983 */ /* 0x001f280000300a00 */
[----:B-1----:R-:W2:Y:S01]  /*9bee0*/  LDL.LU.64 R24, [R1+0x2270] ;  /* 0x0022700001187983 */ /* 0x002ea20000300a00 */
[----:B------:R-:W-:-:S02]  /*9bef0*/  ISETP.LT.AND P6, PT, R23, UR4, !P0 ;  /* 0x0000000417007c0c */ /* 0x000fc4000c7c1270 */
[----:B------:R-:W-:Y:S01]  /*9bf00*/  ISETP.LT.AND P2, PT, R8, UR5, !P0 ;  /* 0x0000000508007c0c */ /* 0x000fe2000c741270 */
[----:B------:R-:W-:Y:S01]  /*9bf10*/  ULDC UR4, c[0x0][0x228] ;  /* 0x00008a0000047ab9 */ /* 0x000fe20000000800 */
[----:B------:R-:W-:Y:S01]  /*9bf20*/  ULDC UR5, c[0x0][0x228] ;  /* 0x00008a0000057ab9 */ /* 0x000fe20000000800 */
[----:B---3--:R-:W0:Y:S04]  /*9bf30*/  LDS.128 R4, [R7] ;  /* 0x0000000007047984 */ /* 0x008e280000000c00 */
[----:B----4-:R1:W-:Y:S04]  /*9bf40*/  @P5 STG.E.U8 desc[UR32][R14.64], R2 ;  /* 0x000000020e005986 */ /* 0x0103e8000c101120 */
[----:B-1----:R-:W3:Y:S04]  /*9bf50*/  LDL.LU.64 R14, [R1+0x2288] ;  /* 0x00228800010e7983 */ /* 0x002ee80000300a00 */
[----:B------:R1:W-:Y:S04]  /*9bf60*/  @P3 STG.E.U8 desc[UR32][R16.64], R3 ;  /* 0x0000000310003986 */ /* 0x0003e8000c101120 */
[----:B-1----:R-:W4:Y:S01]  /*9bf70*/  LDL.LU.64 R16, [R1+0x2280] ;  /* 0x0022800001107983 */ /* 0x002f220000300a00 */
[----:B--2---:R-:W-:Y:S01]  /*9bf80*/  VIADD R0, R19, 0x7a ;  /* 0x0000007a13007836 */ /* 0x004fe20000000000 */
[----:B------:R-:W-:Y:S01]  /*9bf90*/  ISETP.LT.AND P3, PT, R9, UR4, !P0 ;  /* 0x0000000409007c0c */ /* 0x000fe2000c761270 */
[----:B------:R-:W-:Y:S01]  /*9bfa0*/  ULDC UR4, c[0x0][0x228] ;  /* 0x00008a0000047ab9 */ /* 0x000fe20000000800 */
[----:B------:R-:W-:Y:S01]  /*9bfb0*/  PRMT R2, R28, 0x7773, RZ ;  /* 0x000077731c027816 */ /* 0x000fe200000000ff */
[----:B------:R-:W2:Y:S01]  /*9bfc0*/  LDL.LU R18, [R1+0x30] ;  /* 0x0000300001127983 */ /* 0x000ea20000300800 */
[----:B------:R-:W-:-:S02]  /*9bfd0*/  ISETP.GE.AND P1, PT, R0, UR21, PT ;  /* 0x0000001500007c0c */ /* 0x000fc4000bf26270 */
[----:B------:R-:W-:Y:S02]  /*9bfe0*/  PRMT R0, R28, 0x7772, RZ ;  /* 0x000077721c007816 */ /* 0x000fe400000000ff */
[----:B------:R-:W-:Y:S01]  /*9bff0*/  ISETP.LT.AND P5, PT, R10, UR4, !P0 ;  /* 0x000000040a007c0c */ /* 0x000fe2000c7a1270 */
[----:B------:R-:W-:Y:S02]  /*9c000*/  ULDC UR4, c[0x0][0x228] ;  /* 0x00008a0000047ab9 */ /* 0x000fe40000000800 */
[----:B------:R1:W-:Y:S04]  /*9c010*/  @P6 STG.E.U8 desc[UR32][R20.64], R0 ;  /* 0x0000000014006986 */ /* 0x0003e8000c101120 */
[----:B------:R0:W-:Y:S01]  /*9c020*/  @P2 STG.E.U8 desc[UR32][R26.64], R2 ;  /* 0x000000021a002986 */ /* 0x0001e2000c101120 */
[----:B-1----:R-:W-:Y:S01]  /*9c030*/  VIADD R0, R19, 0x7b ;  /* 0x0000007b13007836 */ /* 0x002fe20000000000 */
[----:B0-----:R-:W-:-:S02]  /*9c040*/  PRMT R2, R22, 0x7770, RZ ;  /* 0x0000777016027816 */ /* 0x001fc400000000ff */
[----:B------:R-:W2:Y:S04]  /*9c050*/  LDL.LU.64 R20, [R1+0x2278] ;  /* 0x0022780001147983 */ /* 0x000ea80000300a00 */
[----:B------:R-:W2:Y:S04]  /*9c060*/  LDL.LU.64 R28, [R1+0x22a0] ;  /* 0x0022a000011c7983 */ /* 0x000ea80000300a00 */
[----:B------:R-:W2:Y:S01]  /*9c070*/  LDL.LU.64 R26, [R1+0x2298] ;  /* 0x00229800011a7983 */ /* 0x000ea20000300a00 */
[----:B------:R-:W-:Y:S02]  /*9c080*/  ISETP.GE.AND P2, PT, R0, UR43, PT ;  /* 0x0000002b00007c0c */ /* 0x000fe4000bf46270 */
[----:B------:R-:W-:Y:S01]  /*9c090*/  PRMT R0, R22, 0x7771, RZ ;  /* 0x0000777116007816 */ /* 0x000fe200000000ff */
[----:B------:R0:W-:Y:S04]  /*9c0a0*/  STL.64 [R1+0x2440], R6 ;  /* 0x0024400601007387 */ /* 0x0001e80000100a00 */
[----:B------:R1:W-:Y:S04]  /*9c0b0*/  @P3 STG.E.U8 desc[UR32][R24.64], R2 ;  /* 0x0000000218003986 */ /* 0x0003e8000c101120 */
[----:B0-----:R-:W2:Y:S04]  /*9c0c0*/  LDL.LU.64 R6, [R1+0x2290] ;  /* 0x0022900001067983 */ /* 0x001ea80000300a00 */
[----:B-1----:R-:W2:Y:S01]  /*9c0d0*/  LDL.LU.64 R24, [R1+0x22b0] ;  /* 0x0022b00001187983 */ /* 0x002ea20000300a00 */
[----:B------:R-:W-:-:S02]  /*9c0e0*/  ISETP.LT.AND P6, PT, R11, UR5, !P0 ;  /* 0x000000050b007c0c */ /* 0x000fc4000c7c1270 */
[----:B------:R-:W-:Y:S01]  /*9c0f0*/  PRMT R2, R22, 0x7772, RZ ;  /* 0x0000777216027816 */ /* 0x000fe200000000ff */
[----:B------:R-:W-:Y:S01]  /*9c100*/  ULDC UR5, c[0x0][0x228] ;  /* 0x00008a0000057ab9 */ /* 0x000fe20000000800 */
[----:B---3--:R0:W-:Y:S04]  /*9c110*/  @P5 STG.E.U8 desc[UR32][R14.64], R0 ;  /* 0x000000000e005986 */ /* 0x0081e8000c101120 */
[----:B0-----:R-:W3:Y:S05]  /*9c120*/  LDL.LU R15, [R1+0x2460] ;  /* 0x00246000010f7983 */ /* 0x001eea0000300800 */
[----:B----4-:R0:W-:Y:S04]  /*9c130*/  @P6 STG.E.U8 desc[UR32][R16.64], R2 ;  /* 0x0000000210006986 */ /* 0x0101e8000c101120 */
[----:B0-----:R-:W4:Y:S01]  /*9c140*/  LDL.LU.64 R16, [R1+0x22a8] ;  /* 0x0022a80001107983 */ /* 0x001f220000300a00 */
[----:B------:R-:W-:-:S02]  /*9c150*/  ISETP.LT.AND P0, PT, R12, UR4, !P0 ;  /* 0x000000040c007c0c */ /* 0x000fc4000c701270 */
[----:B------:R-:W-:Y:S01]  /*9c160*/  ISETP.LT.AND P3, PT, R13, UR5, !P4 ;  /* 0x000000050d007c0c */ /* 0x000fe2000e761270 */
[----:B------:R-:W-:Y:S01]  /*9c170*/  ULDC UR4, c[0x0][0x228] ;  /* 0x00008a0000047ab9 */ /* 0x000fe20000000800 */
[----:B------:R-:W-:Y:S02]  /*9c180*/  PRMT R0, R22, 0x7773, RZ ;  /* 0x0000777316007816 */ /* 0x000fe400000000ff */
[----:B--2---:R-:W-:Y:S02]  /*9c190*/  PRMT R2, R18, 0x7770, RZ ;  /* 0x0000777012027816 */ /* 0x004fe400000000ff */
[----:B------:R-:W-:Y:S01]  /*9c1a0*/  PRMT R3, R4, 0x7770, RZ ;  /* 0x0000777004037816 */ /* 0x000fe200000000ff */
[----:B------:R-:W-:-:S04]  /*9c1b0*/  ULDC UR5, c[0x0][0x228] ;  /* 0x00008a0000057ab9 */ /* 0x000fc80000000800 */
[----:B------:R0:W-:Y:S04]  /*9c1c0*/  @P0 STG.E.U8 desc[UR32][R6.64], R0 ;  /* 0x0000000006000986 */ /* 0x0001e8000c101120 */
[----:B------:R1:W-:Y:S01]  /*9c1d0*/  @P3 STG.E.U8 desc[UR32][R20.64], R2 ;  /* 0x0000000214003986 */ /* 0x0003e2000c101120 */
[C---:B0-----:R-:W-:Y:S02]  /*9c1e0*/  PRMT R0, R18.reuse, 0x7771, RZ ;  /* 0x0000777112007816 */ /* 0x041fe400000000ff */
[----:B-1----:R-:W-:Y:S01]  /*9c1f0*/  PRMT R2, R18, 0x7772, RZ ;  /* 0x0000777212027816 */ /* 0x002fe200000000ff */
[----:B------:R-:W2:Y:S04]  /*9c200*/  LDL.LU.64 R6, [R1+0x22c0] ;  /* 0x0022c00001067983 */ /* 0x000ea80000300a00 */
[----:B------:R-:W2:Y:S01]  /*9c210*/  LDL.LU R20, [R1+0x54] ;  /* 0x0000540001147983 */ /* 0x000ea20000300800 */
[----:B---3--:R-:W-:Y:S01]  /*9c220*/  ISETP.LT.AND P6, PT, R15, UR4, !P4 ;  /* 0x000000040f007c0c */ /* 0x008fe2000e7c1270 */
[----:B------:R-:W-:-:S02]  /*9c230*/  ULDC UR4, c[0x0][0x228] ;  /* 0x00008a0000047ab9 */ /* 0x000fc40000000800 */
[----:B------:R-:W-:Y:S01]  /*9c240*/  ISETP.LT.AND P5, PT, R23, UR4, !P4 ;  /* 0x0000000417007c0c */ /* 0x000fe2000e7a1270 */
[----:B------:R-:W-:Y:S02]  /*9c250*/  ULDC UR4, c[0x0][0x228] ;  /* 0x00008a0000047ab9 */ /* 0x000fe40000000800 */
[----:B------:R-:W-:Y:S01]  /*9c260*/  ISETP.LT.AND P0, PT, R8, UR4, !P4 ;  /* 0x0000000408007c0c */ /* 0x000fe2000e701270 */
[----:B------:R-:W-:Y:S02]  /*9c270*/  ULDC UR4, c[0x0][0x228] ;  /* 0x00008a0000047ab9 */ /* 0x000fe40000000800 */
[----:B------:R-:W-:Y:S01]  /*9c280*/  ISETP.LT.AND P3, PT, R9, UR4, !P4 ;  /* 0x0000000409007c0c */ /* 0x000fe2000e761270 */
[----:B------:R-:W-:-:S03]  /*9c290*/  ULDC UR4, c[0x0][0x228] ;  /* 0x00008a0000047ab9 */ /* 0x000fc60000000800 */
[----:B------:R0:W-:Y:S04]  /*9c2a0*/  @P6 STG.E.U8 desc[UR32][R28.64], R0 ;  /* 0x000000001c006986 */ /* 0x0001e8000c101120 */
[----:B------:R1:W-:Y:S01]  /*9c2b0*/  @P5 STG.E.U8 desc[UR32][R26.64], R2 ;  /* 0x000000021a005986 */ /* 0x0003e2000c101120 */
[----:B------:R-:W-:Y:S02]  /*9c2c0*/  ISETP.LT.AND P5, PT, R10, UR4, !P4 ;  /* 0x000000040a007c0c */ /* 0x000fe4000e7a1270 */
[----:B------:R-:W-:Y:S01]  /*9c2d0*/  ISETP.LT.AND P6, PT, R11, UR5, !P4 ;  /* 0x000000050b007c0c */ /* 0x000fe2000e7c1270 */
[----:B------:R-:W-:Y:S01]  /*9c2e0*/  ULDC UR4, c[0x0][0x228] ;  /* 0x00008a0000047ab9 */ /* 0x000fe20000000800 */
[----:B------:R-:W-:Y:S01]  /*9c2f0*/  ULDC UR5, c[0x0][0x228] ;  /* 0x00008a0000057ab9 */ /* 0x000fe20000000800 */
[----:B0-----:R-:W3:Y:S01]  /*9c300*/  LDL.LU.64 R28, [R1+0x22d0] ;  /* 0x0022d000011c7983 */ /* 0x001ee20000300a00 */
[----:B-1----:R-:W-:-:S03]  /*9c310*/  PRMT R2, R18, 0x7773, RZ ;  /* 0x0000777312027816 */ /* 0x002fc600000000ff */
[----:B------:R-:W3:Y:S04]  /*9c320*/  LDL.LU.64 R26, [R1+0x22b8] ;  /* 0x0022b800011a7983 */ /* 0x000ee80000300a00 */
[----:B------:R0:W-:Y:S04]  /*9c330*/  @P0 STG.E.U8 desc[UR32][R24.64], R2 ;  /* 0x0000000218000986 */ /* 0x0001e8000c101120 */
[----:B----4-:R-:W-:Y:S01]  /*9c340*/  @P3 STG.E.U8 desc[UR32][R16.64], R3 ;  /* 0x0000000310003986 */ /* 0x010fe2000c101120 */
[----:B------:R-:W-:Y:S02]  /*9c350*/  ISETP.LT.AND P4, PT, R12, UR4, !P4 ;  /* 0x000000040c007c0c */ /* 0x000fe4000e781270 */
[----:B------:R-:W-:Y:S01]  /*9c360*/  ISETP.LT.AND P3, PT, R13, UR5, !P1 ;  /* 0x000000050d007c0c */ /* 0x000fe2000cf61270 */
[----:B------:R-:W-:Y:S01]  /*9c370*/  VIADD R0, R19, 0x7c ;  /* 0x0000007c13007836 */ /* 0x000fe20000000000 */
[----:B------:R-:W-:Y:S01]  /*9c380*/  ULDC UR4, c[0x0][0x228] ;  /* 0x00008a0000047ab9 */ /* 0x000fe20000000800 */
[----:B------:R-:W-:Y:S01]  /*9c390*/  ULDC UR5, c[0x0][0x228] ;  /* 0x00008a0000057ab9 */ /* 0x000fe20000000800 */
[----:B0-----:R-:W4:Y:S04]  /*9c3a0*/  LDL.LU.64 R24, [R1+0x22e0] ;  /* 0x0022e00001187983 */ /* 0x001f280000300a00 */
[----:B------:R0:W-:Y:S04]  /*9c3b0*/  STL.64 [R1+0x2458], R10 ;  /* 0x0024580a01007387 */ /* 0x0001e80000100a00 */
[----:B0-----:R-:W4:Y:S04]  /*9c3c0*/  LDL.LU.64 R10, [R1+0x22d8] ;  /* 0x0022d800010a7983 */ /* 0x001f280000300a00 */
[----:B------:R-:W4:Y:S04]  /*9c3d0*/  LDL.LU.64 R16, [R1+0x22f0] ;  /* 0x0022f00001107983 */ /* 0x000f280000300a00 */
[----:B------:R-:W4:Y:S04]  /*9c3e0*/  LDL.LU R22, [R1+0x44] ;  /* 0x0000440001167983 */ /* 0x000f280000300800 */
[----:B------:R0:W-:Y:S04]  /*9c3f0*/  STL.64 [R1+0x2450], R12 ;  /* 0x0024500c01007387 */ /* 0x0001e80000100a00 */
[----:B0-----:R-:W2:Y:S01]  /*9c400*/  LDL.LU.64 R12, [R1+0x22c8] ;  /* 0x0022c800010c7983 */ /* 0x001ea20000300a00 */
[----:B------:R-:W-:-:S02]  /*9c410*/  ISETP.GE.AND P0, PT, R0, UR41, PT ;  /* 0x0000002900007c0c */ /* 0x000fc4000bf06270 */
[C---:B------:R-:W-:Y:S02]  /*9c420*/  PRMT R0, R4.reuse, 0x7771, RZ ;  /* 0x0000777104007816 */ /* 0x040fe400000000ff */
[C---:B------:R-:W-:Y:S02]  /*9c430*/  PRMT R2, R4.reuse, 0x7772, RZ ;  /* 0x0000777204027816 */ /* 0x040fe400000000ff */
[----:B------:R-:W-:Y:S01]  /*9c440*/  PRMT R4, R4, 0x7773, RZ ;  /* 0x0000777304047816 */ /* 0x000fe200000000ff */
[----:B--2---:R0:W-:Y:S04]  /*9c450*/  @P5 STG.E.U8 desc[UR32][R12.64], R0 ;  /* 0x000000000c005986 */ /* 0x0041e8000c101120 */
[----:B------:R1:W-:Y:S01]  /*9c460*/  @P6 STG.E.U8 desc[UR32][R6.64], R2 ;  /* 0x0000000206006986 */ /* 0x0003e2000c101120 */
[----:B------:R-:W-:Y:S01]  /*9c470*/  ISETP.LT.AND P6, PT, R15, UR4, !P1 ;  /* 0x000000040f007c0c */ /* 0x000fe2000cfc1270 */
[----:B------:R-:W-:-:S02]  /*9c480*/  ULDC UR4, c[0x0][0x228] ;  /* 0x00008a0000047ab9 */ /* 0x000fc40000000800 */
[----:B------:R-:W-:Y:S01]  /*9c490*/  ISETP.LT.AND P5, PT, R23, UR4, !P1 ;  /* 0x0000000417007c0c */ /* 0x000fe2000cfa1270 */
[----:B---3--:R2:W-:Y:S01]  /*9c4a0*/  @P4 STG.E.U8 desc[UR32][R28.64], R4 ;  /* 0x000000041c004986 */ /* 0x0085e2000c101120 */
[----:B------:R-:W-:-:S03]  /*9c4b0*/  ULDC UR4, c[0x0][0x228] ;  /* 0x00008a0000047ab9 */ /* 0x000fc60000000800 */
[----:B0-----:R-:W3:Y:S01]  /*9c4c0*/  LDL.LU.64 R12, [R1+0x22e8] ;  /* 0x0022e800010c7983 */ /* 0x001ee20000300a00 */
[C---:B------:R-:W-:Y:S02]  /*9c4d0*/  PRMT R0, R20.reuse, 0x7770, RZ ;  /* 0x0000777014007816 */ /* 0x040fe400000000ff */
[C---:B-1----:R-:W-:Y:S01]  /*9c4e0*/  PRMT R2, R20.reuse, 0x7772, RZ ;  /* 0x0000777214027816 */ /* 0x042fe200000000ff */
[----:B------:R-:W3:Y:S04]  /*9c4f0*/  LDL.LU.64 R6, [R1+0x2308] ;  /* 0x0023080001067983 */ /* 0x000ee80000300a00 */
[----:B------:R0:W-:Y:S04]  /*9c500*/  @P3 STG.E.U8 desc[UR32][R26.64], R0 ;  /* 0x000000001a003986 */ /* 0x0001e8000c101120 */
[----:B--2---:R-:W2:Y:S04]  /*9c510*/  LDL.LU.64 R28, [R1+0x2300] ;  /* 0x00230000011c7983 */ /* 0x004ea80000300a00 */
[----:B------:R-:W2:Y:S01]  /*9c520*/  LDL.LU R18, [R1+0x34] ;  /* 0x0000340001127983 */ /* 0x000ea20000300800 */
[----:B0-----:R-:W-:-:S03]  /*9c530*/  PRMT R0, R20, 0x7771, RZ ;  /* 0x0000777114007816 */ /* 0x001fc600000000ff */
[----:B------:R-:W2:Y:S04]  /*9c540*/  LDL.LU.64 R26, [R1+0x2310] ;  /* 0x00231000011a7983 */ /* 0x000ea80000300a00 */
[----:B----4-:R0:W-:Y:S04]  /*9c550*/  @P6 STG.E.U8 desc[UR32][R24.64], R0 ;  /* 0x0000000018006986 */ /* 0x0101e8000c101120 */
[----:B------:R1:W-:Y:S04]  /*9c560*/  @P5 STG.E.U8 desc[UR32][R10.64], R2 ;  /* 0x000000020a005986 */ /* 0x0003e8000c101120 */
[----:B0-----:R-:W4:Y:S04]  /*9c570*/  LDL.LU.64 R24, [R1+0x22f8] ;  /* 0x0022f80001187983 */ /* 0x001f280000300a00 */
[----:B-1----:R-:W2:Y:S01]  /*9c580*/  LDL.LU.64 R10, [R1+0x2458] ;  /* 0x00245800010a7983 */ /* 0x002ea20000300a00 */
[----:B------:R-:W-:Y:S01]  /*9c590*/  ISETP.LT.AND P3, PT, R8, UR4, !P1 ;  /* 0x0000000408007c0c */ /* 0x000fe2000cf61270 */
[----:B------:R-:W-:-:S02]  /*9c5a0*/  ULDC UR4, c[0x0][0x228] ;  /* 0x00008a0000047ab9 */ /* 0x000fc40000000800 */
[----:B------:R-:W-:Y:S02]  /*9c5b0*/  ISETP.LT.AND P4, PT, R9, UR4, !P1 ;  /* 0x0000000409007c0c */ /* 0x000fe4000cf81270 */
[----:B------:R-:W-:Y:S02]  /*9c5c0*/  PRMT R2, R20, 0x7773, RZ ;  /* 0x0000777314027816 */ /* 0x000fe400000000ff */
[----:B------:R-:W-:Y:S01]  /*9c5d0*/  PRMT R3, R22, 0x7770, RZ ;  /* 0x0000777016037816 */ /* 0x000fe200000000ff */
[----:B------:R-:W4:Y:S01]  /*9c5e0*/  LDL.LU.64 R20, [R1+0x2320] ;  /* 0x0023200001147983 */ /* 0x000f220000300a00 */
[----:B------:R-:W-:-:S04]  /*9c5f0*/  ULDC UR4, c[0x0][0x228] ;  /* 0x00008a0000047ab9 */ /* 0x000fc80000000800 */
[----:B------:R0:W-:Y:S04]  /*9c600*/  @P3 STG.E.U8 desc[UR32][R16.64], R2 ;  /* 0x0000000210003986 */ /* 0x0001e8000c101120 */
[----:B0-----:R-:W4:Y:S01]  /*9c610*/  LDL.LU.64 R16, [R1+0x2318] ;  /* 0x0023180001107983 */ /* 0x001f220000300a00 */
[----:B------:R-:W-:Y:S01]  /*9c620*/  VIADD R0, R19, 0x7d ;  /* 0x0000007d13007836 */ /* 0x000fe20000000000 */
[----:B------:R-:W-:-:S04]  /*9c630*/  PRMT R2, R22, 0x7772, RZ ;  /* 0x0000777216027816 */ /* 0x000fc800000000ff */
[----:B------:R-:W-:Y:S02]  /*9c640*/  ISETP.GE.AND P3, PT, R0, UR39, PT ;  /* 0x0000002700007c0c */ /* 0x000fe4000bf66270 */
[----:B------:R-:W-:Y:S01]  /*9c650*/  PRMT R0, R22, 0x7771, RZ ;  /* 0x0000777116007816 */ /* 0x000fe200000000ff */
[----:B---3--:R0:W-:Y:S04]  /*9c660*/  @P4 STG.E.U8 desc[UR32][R12.64], R3 ;  /* 0x000000030c004986 */ /* 0x0081e8000c101120 */
[----:B0-----:R-:W3:Y:S01]  /*9c670*/  LDL.LU.64 R12, [R1+0x2450] ;  /* 0x00245000010c7983 */ /* 0x001ee20000300a00 */
[----:B--2---:R-:W-:Y:S02]  /*9c680*/  ISETP.LT.AND P5, PT, R10, UR4, !P1 ;  /* 0x000000040a007c0c */ /* 0x004fe4000cfa1270 */
[----:B------:R-:W-:Y:S01]  /*9c690*/  ISETP.LT.AND P6, PT, R11, UR5, !P1 ;  /* 0x000000050b007c0c */ /* 0x000fe2000cfc1270 */
[----:B------:R-:W-:Y:S01]  /*9c6a0*/  ULDC UR4, c[0x0][0x228] ;  /* 0x00008a0000047ab9 */ /* 0x000fe20000000800 */
[----:B------:R-:W-:-:S09]  /*9c6b0*/  ULDC UR5, c[0x0][0x228] ;  /* 0x00008a0000057ab9 */ /* 0x000fd20000000800 */
[----:B------:R0:W-:Y:S04]  /*9c6c0*/  @P5 STG.E.U8 desc[UR32][R6.64], R0 ;  /* 0x0000000006005986 */ /* 0x0001e8000c101120 */
[----:B------:R1:W-:Y:S04]  /*9c6d0*/  @P6 STG.E.U8 desc[UR32][R28.64], R2 ;  /* 0x000000021c006986 */ /* 0x0003e8000c101120 */
[----:B0-----:R-:W2:Y:S04]  /*9c6e0*/  LDL.LU.64 R6, [R1+0x2330] ;  /* 0x0023300001067983 */ /* 0x001ea80000300a00 */
[----:B-1----:R-:W2:Y:S01]  /*9c6f0*/  LDL.LU.64 R28, [R1+0x2328] ;  /* 0x00232800011c7983 */ /* 0x002ea20000300a00 */
[----:B------:R-:W-:-:S02]  /*9c700*/  PRMT R0, R22, 0x7773, RZ ;  /* 0x0000777316007816 */ /* 0x000fc400000000ff */
[----:B------:R-:W-:Y:S02]  /*9c710*/  PRMT R2, R18, 0x7770, RZ ;  /* 0x0000777012027816 */ /* 0x000fe400000000ff */
[----:B------:R-:W-:Y:S02]  /*9c720*/  PRMT R3, R5, 0x7770, RZ ;  /* 0x0000777005037816 */ /* 0x000fe400000000ff */
[----:B---3--:R-:W-:Y:S02]  /*9c730*/  ISETP.LT.AND P1, PT, R12, UR4, !P1 ;  /* 0x000000040c007c0c */ /* 0x008fe4000cf21270 */
[----:B------:R-:W-:Y:S01]  /*9c740*/  ISETP.LT.AND P4, PT, R13, UR5, !P2 ;  /* 0x000000050d007c0c */ /* 0x000fe2000d781270 */
[----:B------:R-:W-:Y:S01]  /*9c750*/  ULDC UR4, c[0x0][0x228] ;  /* 0x00008a0000047ab9 */ /* 0x000fe20000000800 */
[----:B------:R-:W-:Y:S01]  /*9c760*/  ULDC UR5, c[0x0][0x228] ;  /* 0x00008a0000057ab9 */ /* 0x000fe20000000800 */
[----:B------:R-:W-:Y:S01]  /*9c770*/  ISETP.LT.AND P6, PT, R15, UR4, !P2 ;  /* 0x000000040f007c0c */ /* 0x000fe2000d7c1270 */
[----:B------:R-:W-:-:S02]  /*9c780*/  ULDC UR4, c[0x0][0x228] ;  /* 0x00008a0000047ab9 */ /* 0x000fc40000000800 */
[----:B------:R-:W-:Y:S01]  /*9c790*/  ISETP.LT.AND P5, PT, R23, UR4, !P2 ;  /* 0x0000000417007c0c */ /* 0x000fe2000d7a1270 */
[----:B------:R-:W-:-:S04]  /*9c7a0*/  ULDC UR4, c[0x0][0x228] ;  /* 0x00008a0000047ab9 */ /* 0x000fc80000000800 */
[----:B------:R0:W-:Y:S04]  /*9c7b0*/  @P1 STG.E.U8 desc[UR32][R26.64], R0 ;  /* 0x000000001a001986 */ /* 0x0001e8000c101120 */
[----:B----4-:R1:W-:Y:S01]  /*9c7c0*/  @P4 STG.E.U8 desc[UR32][R24.64], R2 ;  /* 0x0000000218004986 */ /* 0x0103e2000c101120 */
[----:B------:R-:W-:Y:S02]  /*9c7d0*/  ISETP.LT.AND P1, PT, R8, UR4, !P2 ;  /* 0x0000000408007c0c */ /* 0x000fe4000d721270 */
[----:B------:R-:W-:Y:S01]  /*9c7e0*/  ISETP.LT.AND P4, PT, R9, UR5, !P2 ;  /* 0x0000000509007c0c */ /* 0x000fe2000d781270 */
[----:B------:R-:W-:Y:S01]  /*9c7f0*/  ULDC UR4, c[0x0][0x228] ;  /* 0x00008a0000047ab9 */ /* 0x000fe20000000800 */
[----:B------:R-:W-:Y:S01]  /*9c800*/  ULDC UR5, c[0x0][0x228] ;  /* 0x00008a0000057ab9 */ /* 0x000fe20000000800 */
[----:B0-----:R-:W-:-:S02]  /*9c810*/  PRMT R0, R18, 0x7771, RZ ;  /* 0x0000777112007816 */ /* 0x001fc400000000ff */
[----:B-1----:R-:W-:Y:S01]  /*9c820*/  PRMT R2, R18, 0x7772, RZ ;  /* 0x0000777212027816 */ /* 0x002fe200000000ff */
[----:B------:R-:W3:Y:S04]  /*9c830*/  LDL.LU.64 R26, [R1+0x2348] ;  /* 0x00234800011a7983 */ /* 0x000ee80000300a00 */
[----:B------:R-:W-:Y:S04]  /*9c840*/  @P6 STG.E.U8 desc[UR32][R20.64], R0 ;  /* 0x0000000014006986 */ /* 0x000fe8000c101120 */
[----:B------:R0:W-:Y:S04]  /*9c850*/  @P5 STG.E.U8 desc[UR32][R16.64], R2 ;  /* 0x0000000210005986 */ /* 0x0001e8000c101120 */
[----:B------:R-:W4:Y:S04]  /*9c860*/  LDL.LU.64 R24, [R1+0x2340] ;  /* 0x0023400001187983 */ /* 0x000f280000300a00 */
[----:B------:R-:W4:Y:S01]  /*9c870*/  LDL.LU R15, [R1+0x58] ;  /* 0x00005800010f7983 */ /* 0x000f220000300800 */
[----:B------:R-:W-:-:S02]  /*9c880*/  ISETP.LT.AND P6, PT, R10, UR4, !P2 ;  /* 0x000000040a007c0c */ /* 0x000fc4000d7c1270 */
[----:B------:R-:W-:Y:S01]  /*9c890*/  ISETP.LT.AND P5, PT, R11, UR5, !P2 ;  /* 0x000000050b007c0c */ /* 0x000fe2000d7a1270 */
[----:B------:R-:W-:Y:S01]  /*9c8a0*/  ULDC UR4, c[0x0][0x228] ;  /* 0x00008a0000047ab9 */ /* 0x000fe20000000800 */
[----:B------:R-:W-:Y:S01]  /*9c8b0*/  ULDC UR5, c[0x0][0x228] ;  /* 0x00008a0000057ab9 */ /* 0x000fe20000000800 */
[----:B0-----:R-:W-:Y:S01]  /*9c8c0*/  PRMT R2, R18, 0x7773, RZ ;  /* 0x0000777312027816 */ /* 0x001fe200000000ff */
[----:B------:R-:W4:Y:S04]  /*9c8d0*/  LDL.LU.64 R16, [R1+0x2350] ;  /* 0x0023500001107983 */ /* 0x000f280000300a00 */
[----:B------:R-:W4:Y:S04]  /*9c8e0*/  LDL.LU.64 R20, [R1+0x2338] ;  /* 0x0023380001147983 */ /* 0x000f280000300a00 */
[----:B------:R0:W-:Y:S04]  /*9c8f0*/  STL.64 [R1+0x2448], R10 ;  /* 0x0024480a01007387 */ /* 0x0001e80000100a00 */
[----:B--2---:R1:W-:Y:S04]  /*9c900*/  @P1 STG.E.U8 desc[UR32][R6.64], R2 ;  /* 0x0000000206001986 */ /* 0x0043e8000c101120 */
[----:B------:R2:W-:Y:S04]  /*9c910*/  @P4 STG.E.U8 desc[UR32][R28.64], R3 ;  /* 0x000000031c004986 */ /* 0x0005e8000c101120 */
[----:B0-----:R-:W4:Y:S04]  /*9c920*/  LDL.LU.64 R10, [R1+0x2360] ;  /* 0x00236000010a7983 */ /* 0x001f280000300a00 */
[----:B-1----:R-:W4:Y:S04]  /*9c930*/  LDL.LU.64 R6, [R1+0x2358] ;  /* 0x0023580001067983 */ /* 0x002f280000300a00 */
[----:B--2---:R-:W2:Y:S04]  /*9c940*/  LDL.LU.64 R28, [R1+0x2370] ;  /* 0x00237000011c7983 */ /* 0x004ea80000300a00 */
[----:B------:R-:W2:Y:S04]  /*9c950*/  LDL.LU R22, [R1+0x48] ;  /* 0x0000480001167983 */ /* 0x000ea80000300800 */
[----:B------:R-:W2:Y:S01]  /*9c960*/  LDL.LU R3, [R1+0x13e0] ;  /* 0x0013e00001037983 */ /* 0x000ea20000300800 */
[----:B------:R-:W-:Y:S01]  /*9c970*/  VIADD R0, R19, 0x7e ;  /* 0x0000007e13007836 */ /* 0x000fe20000000000 */
[----:B------:R-:W-:-:S02]  /*9c980*/  ISETP.LT.AND P2, PT, R12, UR4, !P2 ;  /* 0x000000040c007c0c */ /* 0x000fc4000d741270 */
[----:B------:R-:W-:Y:S02]  /*9c990*/  PRMT R2, R5, 0x7772, RZ ;  /* 0x0000777205027816 */ /* 0x000fe400000000ff */
[----:B------:R-:W-:Y:S01]  /*9c9a0*/  ISETP.LT.AND P4, PT, R13, UR5, !P0 ;  /* 0x000000050d007c0c */ /* 0x000fe2000c781270 */
[----:B------:R-:W-:Y:S01]  /*9c9b0*/  ULDC UR4, c[0x0][0x228] ;  /* 0x00008a0000047ab9 */ /* 0x000fe20000000800 */
[----:B------:R-:W-:Y:S02]  /*9c9c0*/  ISETP.GE.AND P1, PT, R0, UR13, PT ;  /* 0x0000000d00007c0c */ /* 0x000fe4000bf26270 */
[C---:B------:R-:W-:Y:S02]  /*9c9d0*/  PRMT R0, R5.reuse, 0x7771, RZ ;  /* 0x0000777105007816 */ /* 0x040fe400000000ff */
[----:B------:R-:W-:Y:S01]  /*9c9e0*/  PRMT R5, R5, 0x7773, RZ ;  /* 0x0000777305057816 */ /* 0x000fe200000000ff */
[----:B------:R-:W-:Y:S02]  /*9c9f0*/  ULDC UR5, c[0x0][0x228] ;  /* 0x00008a0000057ab9 */ /* 0x000fe40000000800 */
[----:B---3--:R0:W-:Y:S04]  /*9ca00*/  @P6 STG.E.U8 desc[UR32][R26.64], R0 ;  /* 0x000000001a006986 */ /* 0x0081e8000c101120 */
[----:B----4-:R-:W-:Y:S01]  /*9ca10*/  @P5 STG.E.U8 desc[UR32][R24.64], R2 ;  /* 0x0000000218005986 */ /* 0x010fe2000c101120 */
[----:B0-----:R-:W-:-:S03]  /*9ca20*/  PRMT R0, R15, 0x7770, RZ ;  /* 0x000077700f007816 */ /* 0x001fc600000000ff */
[----:B------:R-:W3:Y:S04]  /*9ca30*/  LDL.LU.64 R26, [R1+0x2368] ;  /* 0x00236800011a7983 */ /* 0x000ee80000300a00 */
[----:B------:R0:W-:Y:S04]  /*9ca40*/  @P2 STG.E.U8 desc[UR32][R16.64], R5 ;  /* 0x0000000510002986 */ /* 0x0001e8000c101120 */
[----:B------:R1:W-:Y:S04]  /*9ca50*/  @P4 STG.E.U8 desc[UR32][R20.64], R0 ;  /* 0x0000000014004986 */ /* 0x0003e8000c101120 */
[----:B0-----:R-:W4:Y:S01]  /*9ca60*/  LDL.LU.64 R16, [R1+0x2388] ;  /* 0x0023880001107983 */ /* 0x001f220000300a00 */
[----:B-1----:R-:W-:-:S03]  /*9ca70*/  PRMT R0, R15, 0x7771, RZ ;  /* 0x000077710f007816 */ /* 0x002fc600000000ff */
[----:B------:R-:W4:Y:S04]  /*9ca80*/  LDL.LU.64 R4, [R1+0x2380] ;  /* 0x0023800001047983 */ /* 0x000f280000300a00 */
[----:B------:R-:W4:Y:S04]  /*9ca90*/  LDL.LU.64 R24, [R1+0x2390] ;  /* 0x0023900001187983 */ /* 0x000f280000300a00 */
[----:B------:R-:W4:Y:S04]  /*9caa0*/  LDL.LU.64 R20, [R1+0x2378] ;  /* 0x0023780001147983 */ /* 0x000f280000300a00 */
[----:B------:R-:W4:Y:S01]  /*9cab0*/  LDL.LU R18, [R1+0x38] ;  /* 0x0000380001127983 */ /* 0x000f220000300800 */
[----:B--2---:R-:W-:-:S02]  /*9cac0*/  ISETP.LT.AND P5, PT, R3, UR4, !P0 ;  /* 0x0000000403007c0c */ /* 0x004fc4000c7a1270 */
[----:B------:R-:W-:Y:S01]  /*9cad0*/  ISETP.LT.AND P6, PT, R23, UR5, !P0 ;  /* 0x0000000517007c0c */ /* 0x000fe2000c7c1270 */
[----:B------:R-:W-:Y:S01]  /*9cae0*/  ULDC UR4, c[0x0][0x228] ;  /* 0x00008a0000047ab9 */ /* 0x000fe20000000800 */
[----:B------:R-:W-:-:S09]  /*9caf0*/  ULDC UR5, c[0x0][0x228] ;  /* 0x00008a0000057ab9 */ /* 0x000fd20000000800 */
[----:B------:R0:W-:Y:S04]  /*9cb00*/  @P5 STG.E.U8 desc[UR32][R10.64], R0 ;  /* 0x000000000a005986 */ /* 0x0001e8000c101120 */
[----:B0-----:R-:W2:Y:S01]  /*9cb10*/  LDL.LU.64 R10, [R1+0x2448] ;  /* 0x00244800010a7983 */ /* 0x001ea20000300a00 */
[----:B------:R-:W-:Y:S01]  /*9cb20*/  ISETP.LT.AND P2, PT, R8, UR4, !P0 ;  /* 0x0000000408007c0c */ /* 0x000fe2000c741270 */
[----:B------:R-:W-:Y:S01]  /*9cb30*/  ULDC UR4, c[0x0][0x228] ;  /* 0x00008a0000047ab9 */ /* 0x000fe20000000800 */
[----:B------:R-:W-:Y:S02]  /*9cb40*/  PRMT R2, R15, 0x7772, RZ ;  /* 0x000077720f027816 */ /* 0x000fe400000000ff */
[----:B------:R-:W-:Y:S02]  /*9cb50*/  ISETP.LT.AND P4, PT, R9, UR5, !P0 ;  /* 0x0000000509007c0c */ /* 0x000fe4000c781270 */
[----:B------:R-:W-:Y:S01]  /*9cb60*/  PRMT R0, R15, 0x7773, RZ ;  /* 0x000077730f007816 */ /* 0x000fe200000000ff */
[----:B------:R-:W-:Y:S01]  /*9cb70*/  ULDC UR5, c[0x0][0x228] ;  /* 0x00008a0000057ab9 */ /* 0x000fe20000000800 */
[----:B------:R0:W-:Y:S05]  /*9cb80*/  @P6 STG.E.U8 desc[UR32][R6.64], R2 ;  /* 0x0000000206006986 */ /* 0x0001ea000c101120 */
[----:B------:R1:W-:Y:S01]  /*9cb90*/  @P2 STG.E.U8 desc[UR32][R28.64], R0 ;  /* 0x000000001c002986 */ /* 0x0003e2000c101120 */
[----:B0-----:R-:W-:-:S03]  /*9cba0*/  PRMT R2, R22, 0x7770, RZ ;  /* 0x0000777016027816 */ /* 0x001fc600000000ff */
[----:B------:R-:W4:Y:S04]  /*9cbb0*/  LDL.LU.64 R6, [R1+0x2440] ;  /* 0x0024400001067983 */ /* 0x000f280000300a00 */
[----:B------:R-:W4:Y:S01]  /*9cbc0*/  LDL.LU.64 R14, [R1+0x23a0] ;  /* 0x0023a000010e7983 */ /* 0x000f220000300a00 */
[----:B-1----:R-:W-:-:S03]  /*9cbd0*/  PRMT R0, R22, 0x7771, RZ ;  /* 0x0000777116007816 */ /* 0x002fc600000000ff */
[----:B------:R-:W4:Y:S04]  /*9cbe0*/  LDL.LU.64 R28, [R1+0x23a8] ;  /* 0x0023a800011c7983 */ /* 0x000f280000300a00 */
[----:B---3--:R0:W-:Y:S02]  /*9cbf0*/  @P4 STG.E.U8 desc[UR32][R26.64], R2 ;  /* 0x000000021a004986 */ /* 0x0081e4000c101120 */
[----:B0-----:R-:W-:Y:S02]  /*9cc00*/  PRMT R2, R22, 0x7772, RZ ;  /* 0x0000777216027816 */ /* 0x001fe400000000ff */
[----:B------:R-:W3:Y:S01]  /*9cc10*/  LDL.LU.64 R26, [R1+0x23b8] ;  /* 0x0023b800011a7983 */ /* 0x000ee20000300a00 */
[----:B--2---:R-:W-:Y:S01]  /*9cc20*/  ISETP.LT.AND P5, PT, R10, UR4, !P0 ;  /* 0x000000040a007c0c */ /* 0x004fe2000c7a1270 */
[----:B------:R-:W-:Y:S01]  /*9cc30*/  ULDC UR4, c[0x0][0x228] ;  /* 0x00008a0000047ab9 */ /* 0x000fe20000000800 */
[----:B------:R-:W-:-:S02]  /*9cc40*/  ISETP.LT.AND P6, PT, R11, UR5, !P0 ;  /* 0x000000050b007c0c */ /* 0x000fc4000c7c1270 */
[----:B------:R-:W-:Y:S01]  /*9cc50*/  ISETP.LT.AND P0, PT, R12, UR4, !P0 ;  /* 0x000000040c007c0c */ /* 0x000fe2000c701270 */
[----:B------:R-:W-:Y:S01]  /*9cc60*/  ULDC UR4, c[0x0][0x228] ;  /* 0x00008a0000047ab9 */ /* 0x000fe20000000800 */
[----:B------:R-:W-:-:S07]  /*9cc70*/  ULDC UR5, c[0x0][0x228] ;  /* 0x00008a0000057ab9 */ /* 0x000fce0000000800 */
[----:B----4-:R0:W-:Y:S04]  /*9cc80*/  @P5 STG.E.U8 desc[UR32][R16.64], R0 ;  /* 0x0000000010005986 */ /* 0x0101e8000c101120 */
[----:B------:R-:W-:Y:S01]  /*9cc90*/  @P6 STG.E.U8 desc[UR32][R4.64], R2 ;  /* 0x0000000204006986 */ /* 0x000fe2000c101120 */
[----:B0-----:R-:W-:-:S03]  /*9cca0*/  PRMT R0, R22, 0x7773, RZ ;  /* 0x0000777316007816 */ /* 0x001fc600000000ff */
[----:B------:R-:W2:Y:S04]  /*9ccb0*/  LDL.LU.64 R16, [R1+0x23b0] ;  /* 0x0023b00001107983 */ /* 0x000ea80000300a00 */
[----:B------:R0:W-:Y:S04]  /*9ccc0*/  @P0 STG.E.U8 desc[UR32][R24.64], R0 ;  /* 0x0000000018000986 */ /* 0x0001e8000c101120 */
[----:B0-----:R-:W4:Y:S01]  /*9ccd0*/  LDL.LU.64 R24, [R1+0x23e8] ;  /* 0x0023e80001187983 */ /* 0x001f220000300a00 */
[----:B------:R-:W-:Y:S01]  /*9cce0*/  ISETP.LT.AND P2, PT, R13, UR4, !P3 ;  /* 0x000000040d007c0c */ /* 0x000fe2000df41270 */
[----:B------:R-:W-:Y:S01]  /*9ccf0*/  ULDC UR4, c[0x0][0x228] ;  /* 0x00008a0000047ab9 */ /* 0x000fe20000000800 */
[----:B------:R-:W-:-:S02]  /*9cd00*/  PRMT R2, R18, 0x7770, RZ ;  /* 0x0000777012027816 */ /* 0x000fc400000000ff */
[----:B------:R-:W-:Y:S01]  /*9cd10*/  ISETP.LT.AND P4, PT, R3, UR4, !P3 ;  /* 0x0000000403007c0c */ /* 0x000fe2000df81270 */
[----:B------:R-:W-:Y:S01]  /*9cd20*/  ULDC UR4, c[0x0][0x228] ;  /* 0x00008a0000047ab9 */ /* 0x000fe20000000800 */
[----:B------:R-:W-:Y:S01]  /*9cd30*/  ISETP.LT.AND P5, PT, R23, UR5, !P3 ;  /* 0x0000000517007c0c */ /* 0x000fe2000dfa1270 */
[----:B------:R-:W-:Y:S01]  /*9cd40*/  VIADD R0, R19, 0x7f ;  /* 0x0000007f13007836 */ /* 0x000fe20000000000 */
[----:B------:R-:W-:-:S05]  /*9cd50*/  ULDC UR5, c[0x0][0x228] ;  /* 0x00008a0000057ab9 */ /* 0x000fca0000000800 */
[----:B------:R-:W-:Y:S01]  /*9cd60*/  @P2 STG.E.U8 desc[UR32][R20.64], R2 ;  /* 0x0000000214002986 */ /* 0x000fe2000c101120 */
[----:B------:R-:W-:Y:S01]  /*9cd70*/  ISETP.LT.AND P2, PT, R8, UR4, !P3 ;  /* 0x0000000408007c0c */ /* 0x000fe2000df41270 */
[----:B------:R-:W-:Y:S01]  /*9cd80*/  ULDC UR4, c[0x0][0x228] ;  /* 0x00008a0000047ab9 */ /* 0x000fe20000000800 */
[----:B------:R-:W-:Y:S02]  /*9cd90*/  ISETP.GE.AND P0, PT, R0, UR7, PT ;  /* 0x0000000700007c0c */ /* 0x000fe4000bf06270 */
[C---:B------:R-:W-:Y:S01]  /*9cda0*/  PRMT R0, R18.reuse, 0x7772, RZ ;  /* 0x0000777212007816 */ /* 0x040fe200000000ff */
[----:B----4-:R0:W-:Y:S04]  /*9cdb0*/  STL.64 [R1+0x2438], R24 ;  /* 0x0024381801007387 */ /* 0x0101e80000100a00 */
[----:B0-----:R-:W4:Y:S01]  /*9cdc0*/  LDL.LU.64 R24, [R1+0x23c8] ;  /* 0x0023c80001187983 */ /* 0x001f220000300a00 */
[----:B------:R-:W-:-:S02]  /*9cdd0*/  PRMT R2, R18, 0x7771, RZ ;  /* 0x0000777112027816 */ /* 0x000fc400000000ff */
[----:B------:R-:W-:Y:S01]  /*9cde0*/  ISETP.LT.AND P6, PT, R9, UR4, !P3 ;  /* 0x0000000409007c0c */ /* 0x000fe2000dfc1270 */
[----:B------:R-:W-:Y:S01]  /*9cdf0*/  ULDC UR4, c[0x0][0x228] ;  /* 0x00008a0000047ab9 */ /* 0x000fe20000000800 */
[----:B------:R-:W4:Y:S04]  /*9ce00*/  LDL.LU.64 R20, [R1+0x23e0] ;  /* 0x0023e00001147983 */ /* 0x000f280000300a00 */
[----:B------:R0:W-:Y:S04]  /*9ce10*/  @P4 STG.E.U8 desc[UR32][R14.64], R2 ;  /* 0x000000020e004986 */ /* 0x0001e8000c101120 */
[----:B------:R1:W-:Y:S04]  /*9ce20*/  @P5 STG.E.U8 desc[UR32][R28.64], R0 ;  /* 0x000000001c005986 */ /* 0x0003e8000c101120 */
[----:B------:R-:W4:Y:S01]  /*9ce30*/  LDL.LU R4, [R1+0x5c] ;  /* 0x00005c0001047983 */ /* 0x000f220000300800 */
[----:B0-----:R-:W-:-:S02]  /*9ce40*/  PRMT R2, R18, 0x7773, RZ ;  /* 0x0000777312027816 */ /* 0x001fc400000000ff */
[----:B-1----:R-:W-:Y:S01]  /*9ce50*/  PRMT R0, R6, 0x7770, RZ ;  /* 0x0000777006007816 */ /* 0x002fe200000000ff */
[----:B------:R-:W4:Y:S04]  /*9ce60*/  LDL.LU.64 R18, [R1+0x23c0] ;  /* 0x0023c00001127983 */ /* 0x000f280000300a00 */
[----:B---3--:R-:W-:Y:S01]  /*9ce70*/  @P2 STG.E.U8 desc[UR32][R26.64], R2 ;  /* 0x000000021a002986 */ /* 0x008fe2000c101120 */
[----:B------:R-:W-:-:S03]  /*9ce80*/  ISETP.LT.AND P2, PT, R10, UR4, !P3 ;  /* 0x000000040a007c0c */ /* 0x000fc6000df41270 */
[----:B--2---:R0:W-:Y:S01]  /*9ce90*/  @P6 STG.E.U8 desc[UR32][R16.64], R0 ;  /* 0x0000000010006986 */ /* 0x0041e2000c101120 */
[----:B------:R-:W-:Y:S01]  /*9cea0*/  ULDC UR4, c[0x0][0x228] ;  /* 0x00008a0000047ab9 */ /* 0x000fe20000000800 */
[----:B0-----:R-:W-:Y:S02]  /*9ceb0*/  PRMT R0, R6, 0x7771, RZ ;  /* 0x0000777106007816 */ /* 0x001fe400000000ff */
[----:B------:R-:W2:Y:S04]  /*9cec0*/  LDL.LU.64 R16, [R1+0x23d8] ;  /* 0x0023d80001107983 */ /* 0x000ea80000300a00 */
[----:B------:R-:W3:Y:S04]  /*9ced0*/  LDL.LU.64 R14, [R1+0x23f0] ;  /* 0x0023f000010e7983 */ /* 0x000ee80000300a00 */
[----:B------:R-:W3:Y:S04]  /*9cee0*/  LDL.LU R22, [R1+0x4c] ;  /* 0x00004c0001167983 */ /* 0x000ee80000300800 */
[----:B------:R-:W3:Y:S04]  /*9cef0*/  LDL.LU.64 R28, [R1+0x2400] ;  /* 0x00240000011c7983 */ /* 0x000ee80000300a00 */
[----:B------:R-:W3:Y:S04]  /*9cf00*/  LDL.LU.64 R26, [R1+0x23f8] ;  /* 0x0023f800011a7983 */ /* 0x000ee80000300a00 */
[----:B----4-:R0:W-:Y:S04]  /*9cf10*/  @P2 STG.E.U8 desc[UR32][R24.64], R0 ;  /* 0x0000000018002986 */ /* 0x0101e8000c101120 */
[----:B0-----:R-:W4:Y:S01]  /*9cf20*/  LDL.LU.64 R24, [R1+0x2438] ;  /* 0x0024380001187983 */ /* 0x001f220000300a00 */
[----:B------:R-:W-:Y:S01]  /*9cf30*/  ISETP.LT.AND P4, PT, R11, UR4, !P3 ;  /* 0x000000040b007c0c */ /* 0x000fe2000df81270 */
[----:B------:R-:W-:Y:S01]  /*9cf40*/  ULDC UR4, c[0x0][0x228] ;  /* 0x00008a0000047ab9 */ /* 0x000fe20000000800 */
[----:B------:R-:W-:-:S02]  /*9cf50*/  ISETP.LT.AND P3, PT, R12, UR5, !P3 ;  /* 0x000000050c007c0c */ /* 0x000fc4000df61270 */
[----:B------:R-:W-:Y:S01]  /*9cf60*/  ISETP.LT.AND P6, PT, R13, UR4, !P1 ;  /* 0x000000040d007c0c */ /* 0x000fe2000cfc1270 */
[----:B------:R-:W-:Y:S01]  /*9cf70*/  ULDC UR4, c[0x0][0x228] ;  /* 0x00008a0000047ab9 */ /* 0x000fe20000000800 */
[C---:B------:R-:W-:Y:S02]  /*9cf80*/  PRMT R2, R6.reuse, 0x7772, RZ ;  /* 0x0000777206027816 */ /* 0x040fe400000000ff */
[----:B------:R-:W-:Y:S02]  /*9cf90*/  ISETP.LT.AND P2, PT, R3, UR4, !P1 ;  /* 0x0000000403007c0c */ /* 0x000fe4000cf41270 */
[----:B------:R-:W-:Y:S02]  /*9cfa0*/  PRMT R6, R6, 0x7773, RZ ;  /* 0x0000777306067816 */ /* 0x000fe400000000ff */
[C---:B------:R-:W-:Y:S02]  /*9cfb0*/  PRMT R0, R4.reuse, 0x7770, RZ ;  /* 0x0000777004007816 */ /* 0x040fe400000000ff */
[----:B------:R-:W-:Y:S01]  /*9cfc0*/  ISETP.LT.AND P5, PT, R13, UR6, !P0 ;  /* 0x000000060d007c0c */ /* 0x000fe2000c7a1270 */
[----:B------:R-:W-:Y:S01]  /*9cfd0*/  ULDC UR4, c[0x0][0x228] ;  /* 0x00008a0000047ab9 */ /* 0x000fe20000000800 */
[----:B------:R-:W-:Y:S01]  /*9cfe0*/  ULDC UR5, c[0x0][0x228] ;  /* 0x00008a0000057ab9 */ /* 0x000fe20000000800 */
[----:B----4-:R0:W-:Y:S04]  /*9cff0*/  @P4 STG.E.U8 desc[UR32][R24.64], R2 ;  /* 0x0000000218004986 */ /* 0x0101e8000c101120 */
[----:B------:R1:W-:Y:S04]  /*9d000*/  @P3 STG.E.U8 desc[UR32][R20.64], R6 ;  /* 0x0000000614003986 */ /* 0x0003e8000c101120 */
[----:B------:R4:W-:Y:S04]  /*9d010*/  @P6 STG.E.U8 desc[UR32][R18.64], R0 ;  /* 0x0000000012006986 */ /* 0x0009e8000c101120 */
[----:B0-----:R-:W3:Y:S04]  /*9d020*/  LDL.LU.64 R24, [R1+0x2410] ;  /* 0x0024100001187983 */ /* 0x001ee80000300a00 */
[----:B-1----:R-:W3:Y:S04]  /*9d030*/  LDL.LU.64 R20, [R1+0x2408] ;  /* 0x0024080001147983 */ /* 0x002ee80000300a00 */
[----:B----4-:R-:W4:Y:S01]  /*9d040*/  LDL.LU.64 R18, [R1+0x23d0] ;  /* 0x0023d00001127983 */ /* 0x010f220000300a00 */
[----:B------:R-:W-:-:S03]  /*9d050*/  PRMT R0, R4, 0x7771, RZ ;  /* 0x0000777104007816 */ /* 0x000fc600000000ff */
[----:B------:R-:W4:Y:S04]  /*9d060*/  LDL.LU R13, [R1+0x3c] ;  /* 0x00003c00010d7983 */ /* 0x000f280000300800 */
[----:B--2---:R0:W-:Y:S04]  /*9d070*/  @P2 STG.E.U8 desc[UR32][R16.64], R0 ;  /* 0x0000000010002986 */ /* 0x0041e8000c101120 */
[----:B0-----:R-:W2:Y:S01]  /*9d080*/  LDL.LU.64 R16, [R1+0x2398] ;  /* 0x0023980001107983 */ /* 0x001ea20000300a00 */
[----:B------:R-:W-:Y:S01]  /*9d090*/  ISETP.LT.AND P3, PT, R23, UR4, !P1 ;  /* 0x0000000417007c0c */ /* 0x000fe2000cf61270 */
[----:B------:R-:W-:-:S02]  /*9d0a0*/  ULDC UR4, c[0x0][0x228] ;  /* 0x00008a0000047ab9 */ /* 0x000fc40000000800 */
[----:B------:R-:W-:Y:S02]  /*9d0b0*/  ISETP.LT.AND P4, PT, R8, UR4, !P1 ;  /* 0x0000000408007c0c */ /* 0x000fe4000cf81270 */
[----:B------:R-:W-:Y:S02]  /*9d0c0*/  ISETP.LT.AND P6, PT, R9, UR5, !P1 ;  /* 0x0000000509007c0c */ /* 0x000fe4000cfc1270 */
[C---:B------:R-:W-:Y:S01]  /*9d0d0*/  PRMT R0, R4.reuse, 0x7772, RZ ;  /* 0x0000777204007816 */ /* 0x040fe200000000ff */
[----:B------:R-:W-:Y:S01]  /*9d0e0*/  ULDC UR4, c[0x0][0x228] ;  /* 0x00008a0000047ab9 */ /* 0x000fe20000000800 */
[----:B------:R-:W-:Y:S02]  /*9d0f0*/  PRMT R2, R4, 0x7773, RZ ;  /* 0x0000777304027816 */ /* 0x000fe400000000ff */
[----:B------:R-:W-:Y:S01]  /*9d100*/  ISETP.LT.AND P2, PT, R3, UR4, !P0 ;  /* 0x0000000403007c0c */ /* 0x000fe2000c741270 */
[----:B------:R-:W-:Y:S01]  /*9d110*/  ULDC UR4, c[0x0][0x228] ;  /* 0x00008a0000047ab9 */ /* 0x000fe20000000800 */
[----:B------:R-:W-:Y:S01]  /*9d120*/  ULDC UR5, c[0x0][0x228] ;  /* 0x00008a0000057ab9 */ /* 0x000fe20000000800 */
[----:B---3--:R0:W-:Y:S01]  /*9d130*/  @P3 STG.E.U8 desc[UR32][R14.64], R0 ;  /* 0x000000000e003986 */ /* 0x0081e2000c101120 */
[----:B------:R-:W-:Y:S01]  /*9d140*/  ISETP.LT.AND P3, PT, R10, UR4, !P1 ;  /* 0x000000040a007c0c */ /* 0x000fe2000cf61270 */
[----:B------:R-:W-:-:S02]  /*9d150*/  ULDC UR4, c[0x0][0x228] ;  /* 0x00008a0000047ab9 */ /* 0x000fc40000000800 */
[----:B------:R1:W-:Y:S01]  /*9d160*/  @P4 STG.E.U8 desc[UR32][R28.64], R2 ;  /* 0x000000021c004986 */ /* 0x0003e2000c101120 */
[----:B------:R-:W-:Y:S01]  /*9d170*/  ISETP.LT.AND P4, PT, R11, UR4, !P1 ;  /* 0x000000040b007c0c */ /* 0x000fe2000cf81270 */
[----:B------:R-:W-:Y:S02]  /*9d180*/  ULDC UR4, c[0x0][0x228] ;  /* 0x00008a0000047ab9 */ /* 0x000fe40000000800 */
[----:B------:R-:W-:Y:S01]  /*9d190*/  ISETP.LT.AND P1, PT, R12, UR4, !P1 ;  /* 0x000000040c007c0c */ /* 0x000fe2000cf21270 */
[----:B------:R-:W-:Y:S01]  /*9d1a0*/  ULDC UR4, c[0x0][0x228] ;  /* 0x00008a0000047ab9 */ /* 0x000fe20000000800 */
[----:B0-----:R-:W-:-:S05]  /*9d1b0*/  PRMT R0, R22, 0x7770, RZ ;  /* 0x0000777016007816 */ /* 0x001fca00000000ff */
[----:B------:R0:W-:Y:S01]  /*9d1c0*/  @P6 STG.E.U8 desc[UR32][R26.64], R0 ;  /* 0x000000001a006986 */ /* 0x0001e2000c101120 */
[C---:B-1----:R-:W-:Y:S02]  /*9d1d0*/  PRMT R2, R22.reuse, 0x7772, RZ ;  /* 0x0000777216027816 */ /* 0x042fe400000000ff */
[C---:B------:R-:W-:Y:S02]  /*9d1e0*/  PRMT R3, R22.reuse, 0x7773, RZ ;  /* 0x0000777316037816 */ /* 0x040fe400000000ff */
[----:B0-----:R-:W-:-:S05]  /*9d1f0*/  PRMT R0, R22, 0x7771, RZ ;  /* 0x0000777116007816 */ /* 0x001fca00000000ff */
[----:B------:R0:W-:Y:S01]  /*9d200*/  @P3 STG.E.U8 desc[UR32][R24.64], R0 ;  /* 0x0000000018003986 */ /* 0x0001e2000c101120 */
[----:B------:R-:W-:Y:S01]  /*9d210*/  ISETP.LT.AND P3, PT, R8, UR4, !P0 ;  /* 0x0000000408007c0c */ /* 0x000fe2000c761270 */
[----:B------:R-:W-:Y:S02]  /*9d220*/  ULDC UR4, c[0x0][0x228] ;  /* 0x00008a0000047ab9 */ /* 0x000fe40000000800 */
[----:B------:R1:W-:Y:S01]  /*9d230*/  @P4 STG.E.U8 desc[UR32][R20.64], R2 ;  /* 0x0000000214004986 */ /* 0x0003e2000c101120 */
[----:B------:R-:W-:Y:S02]  /*9d240*/  ISETP.LT.AND P4, PT, R9, UR4, !P0 ;  /* 0x0000000409007c0c */ /* 0x000fe4000c781270 */
[----:B----4-:R-:W-:Y:S01]  /*9d250*/  PRMT R4, R13, 0x7770, RZ ;  /* 0x000077700d047816 */ /* 0x010fe200000000ff */
[----:B------:R-:W-:Y:S01]  /*9d260*/  ULDC UR4, c[0x0][0x228] ;  /* 0x00008a0000047ab9 */ /* 0x000fe20000000800 */
[----:B------:R3:W-:Y:S01]  /*9d270*/  @P1 STG.E.U8 desc[UR32][R18.64], R3 ;  /* 0x0000000312001986 */ /* 0x0007e2000c101120 */
[----:B------:R-:W-:-:S03]  /*9d280*/  ISETP.LT.AND P1, PT, R10, UR4, !P0 ;  /* 0x000000040a007c0c */ /* 0x000fc6000c721270 */
[----:B------:R4:W5:Y:S01]  /*9d290*/  LDL.LU R8, [R1+0x2434] ;  /* 0x0024340001087983 */ /* 0x0009620000300800 */
[----:B------:R-:W-:-:S03]  /*9d2a0*/  ULDC UR4, c[0x0][0x228] ;  /* 0x00008a0000047ab9 */ /* 0x000fc60000000800 */
[----:B------:R4:W5:Y:S04]  /*9d2b0*/  LDL.LU R9, [R1+0x2430] ;  /* 0x0024300001097983 */ /* 0x0009680000300800 */
[----:B------:R-:W4:Y:S04]  /*9d2c0*/  LDL.LU R10, [R1+0x242c] ;  /* 0x00242c00010a7983 */ /* 0x000f280000300800 */
[----:B--2---:R2:W-:Y:S01]  /*9d2d0*/  @P5 STG.E.U8 desc[UR32][R16.64], R4 ;  /* 0x0000000410005986 */ /* 0x0045e2000c101120 */
[----:B------:R-:W-:-:S03]  /*9d2e0*/  ISETP.LT.AND P5, PT, R11, UR4, !P0 ;  /* 0x000000040b007c0c */ /* 0x000fc6000c7a1270 */
[----:B------:R-:W4:Y:S01]  /*9d2f0*/  LDL.LU R11, [R1+0x2428] ;  /* 0x00242800010b7983 */ /* 0x000f220000300800 */
[----:B------:R-:W-:Y:S02]  /*9d300*/  ISETP.LT.AND P6, PT, R23, UR5, !P0 ;  /* 0x0000000517007c0c */ /* 0x000fe4000c7c1270 */
[C---:B0-----:R-:W-:Y:S02]  /*9d310*/  PRMT R0, R13.reuse, 0x7771, RZ ;  /* 0x000077710d007816 */ /* 0x041fe400000000ff */
[C---:B------:R-:W-:Y:S02]  /*9d320*/  PRMT R5, R13.reuse, 0x7772, RZ ;  /* 0x000077720d057816 */ /* 0x040fe400000000ff */
[----:B-1----:R-:W-:Y:S01]  /*9d330*/  PRMT R2, R13, 0x7773, RZ ;  /* 0x000077730d027816 */ /* 0x002fe200000000ff */
[----:B------:R-:W4:Y:S04]  /*9d340*/  LDL.LU.64 R24, [R1+0x5a0] ;  /* 0x0005a00001187983 */ /* 0x000f280000300a00 */
[----:B------:R-:W4:Y:S04]  /*9d350*/  LDL.LU.64 R22, [R1+0x598] ;  /* 0x0005980001167983 */ /* 0x000f280000300a00 */
[----:B------:R-:W4:Y:S04]  /*9d360*/  LDL.LU.64 R20, [R1+0x590] ;  /* 0x0005900001147983 */ /* 0x000f280000300a00 */
[----:B---3--:R-:W3:Y:S04]  /*9d370*/  LDL.LU.64 R18, [R1+0x588] ;  /* 0x0005880001127983 */ /* 0x008ee80000300a00 */
[----:B--2---:R-:W2:Y:S01]  /*9d380*/  LDL.LU.64 R16, [R1+0x580] ;  /* 0x0005800001107983 */ /* 0x004ea20000300a00 */
[----:B------:R-:W-:-:S02]  /*9d390*/  ISETP.LT.AND P0, PT, R12, UR4, !P0 ;  /* 0x000000040c007c0c */ /* 0x000fc4000c701270 */
[C---:B------:R-:W-:Y:S02]  /*9d3a0*/  PRMT R3, R7.reuse, 0x7770, RZ ;  /* 0x0000777007037816 */ /* 0x040fe400000000ff */
[C---:B------:R-:W-:Y:S02]  /*9d3b0*/  PRMT R4, R7.reuse, 0x7771, RZ ;  /* 0x0000777107047816 */ /* 0x040fe400000000ff */
[C---:B------:R-:W-:Y:S02]  /*9d3c0*/  PRMT R13, R7.reuse, 0x7772, RZ ;  /* 0x00007772070d7816 */ /* 0x040fe400000000ff */
[----:B------:R-:W-:Y:S01]  /*9d3d0*/  PRMT R7, R7, 0x7773, RZ ;  /* 0x0000777307077816 */ /* 0x000fe200000000ff */
[----:B----4-:R0:W-:Y:S04]  /*9d3e0*/  @P2 STG.E.U8 desc[UR32][R24.64], R0 ;  /* 0x0000000018002986 */ /* 0x0101e8000c101120 */
[----:B------:R0:W-:Y:S04]  /*9d3f0*/  @P6 STG.E.U8 desc[UR32][R22.64], R5 ;  /* 0x0000000516006986 */ /* 0x0001e8000c101120 */
[----:B------:R0:W-:Y:S04]  /*9d400*/  @P3 STG.E.U8 desc[UR32][R20.64], R2 ;  /* 0x0000000214003986 */ /* 0x0001e8000c101120 */
[----:B---3--:R0:W-:Y:S04]  /*9d410*/  @P4 STG.E.U8 desc[UR32][R18.64], R3 ;  /* 0x0000000312004986 */ /* 0x0081e8000c101120 */
[----:B--2---:R0:W-:Y:S04]  /*9d420*/  @P1 STG.E.U8 desc[UR32][R16.64], R4 ;  /* 0x0000000410001986 */ /* 0x0041e8000c101120 */
[----:B------:R0:W-:Y:S01]  /*9d430*/  @P5 STG.E.U8 desc[UR32][R10.64], R13 ;  /* 0x0000000d0a005986 */ /* 0x0001e2000c101120 */
[----:B------:R-:W-:Y:S05]  /*9d440*/  @!P0 EXIT ;  /* 0x000000000000894d */ /* 0x000fea0003800000 */
[----:B-----5:R-:W-:Y:S01]  /*9d450*/  STG.E.U8 desc[UR32][R8.64], R7 ;  /* 0x0000000708007986 */ /* 0x020fe2000c101120 */
[----:B------:R-:W-:Y:S05]  /*9d460*/  EXIT ;  /* 0x000000000000794d */ /* 0x000fea0003800000 */
.L_x_3:
[----:B------:R-:W-:-:S00]  /*9d470*/  BRA `(.L_x_3) ;  /* 0xfffffffc00fc7947 */ /* 0x000fc0000383ffff */
[----:B------:R-:W-:-:S00]  /*9d480*/  NOP ;  /* 0x0000000000007918 */ /* 0x000fc00000000000 */
[----:B------:R-:W-:-:S00]  /*9d490*/  NOP ;  /* 0x0000000000007918 */ /* 0x000fc00000000000 */
[----:B------:R-:W-:-:S00]  /*9d4a0*/  NOP ;  /* 0x0000000000007918 */ /* 0x000fc00000000000 */
[----:B------:R-:W-:-:S00]  /*9d4b0*/  NOP ;  /* 0x0000000000007918 */ /* 0x000fc00000000000 */
[----:B------:R-:W-:-:S00]  /*9d4c0*/  NOP ;  /* 0x0000000000007918 */ /* 0x000fc00000000000 */
[----:B------:R-:W-:-:S00]  /*9d4d0*/  NOP ;  /* 0x0000000000007918 */ /* 0x000fc00000000000 */
[----:B------:R-:W-:-:S00]  /*9d4e0*/  NOP ;  /* 0x0000000000007918 */ /* 0x000fc00000000000 */
[----:B------:R-:W-:-:S00]  /*9d4f0*/  NOP ;  /* 0x0000000000007918 */ /* 0x000fc00000000000 */
.L_x_4:


//--------------------- .nv.shared.matmul_kernel  --------------------------
	.section	.nv.shared.matmul_kernel,"aw",@nobits
	.sectionflags	@""
	.align	16
	.zero		1024


//--------------------- .nv.shared.reserved.0     --------------------------
	.section	.nv.shared.reserved.0,"aw",@nobits
	.weak		__nv_reservedSMEM_offset_0_alias
	.size		__nv_reservedSMEM_offset_0_alias, 0, 0
	.other		__nv_reservedSMEM_offset_0_alias,@"STO_CUDA_RESERVED_SHARED STV_DEFAULT"
__nv_reservedSMEM_offset_0_alias:
	.zero		0


//--------------------- .nv.constant0.matmul_kernel --------------------------
	.section	.nv.constant0.matmul_kernel,"a",@progbits
	.sectionflags	@""
	.align	4
.nv.constant0.matmul_kernel:
	.zero		608


//--------------------- SYMBOLS --------------------------

	.type		.nv.reservedSmem.offset0,@object
	.size		.nv.reservedSmem.offset0,0x4
